//
// Generated by NVIDIA NVVM Compiler
//
// Compiler Build ID: CL-36424714
// Cuda compilation tools, release 13.0, V13.0.88
// Based on NVVM 20.0.0
//

.version 9.0
.target sm_100
.address_size 64

	// .globl	_Z14reorder_kernelPKdPKiPdi
.func  (.param .align 16 .b8 func_retval0[16]) __internal_trig_reduction_slowpathd
(
	.param .b64 __internal_trig_reduction_slowpathd_param_0
)
;
.func  (.param .b64 func_retval0) __internal_accurate_pow
(
	.param .b64 __internal_accurate_pow_param_0,
	.param .b64 __internal_accurate_pow_param_1
)
;
// _ZZN3cub18CUB_300001_SM_10006detail10radix_sort31DeviceRadixSortSingleTileKernelINS1_5radix10policy_hubIiiyE10Policy1000ELNS0_9SortOrderE0EiiyNS1_21identity_decomposer_tEEEvPKT1_PSA_PKT2_PSE_T3_iiT4_E12temp_storage has been demoted
// _ZZN3cub18CUB_300001_SM_10006detail10radix_sort30DeviceRadixSortHistogramKernelINS1_5radix10policy_hubIiiyE10Policy1000ELNS0_9SortOrderE0EiyNS1_21identity_decomposer_tEEEvPT2_PKT1_SA_iiT3_E12temp_storage has been demoted
// _ZZN3cub18CUB_300001_SM_10006detail10radix_sort33DeviceRadixSortExclusiveSumKernelINS1_5radix10policy_hubIiiyE10Policy1000EyEEvPT0_E12temp_storage has been demoted
// _ZZN3cub18CUB_300001_SM_10006detail10radix_sort29DeviceRadixSortOnesweepKernelINS1_5radix10policy_hubIiiyE10Policy1000ELNS0_9SortOrderE0EiiyiiNS1_21identity_decomposer_tEEEvPT5_SB_PT3_PKSC_PT1_PKSG_PT2_PKSK_T4_iiT6_E1s has been demoted
// _ZZN3cub18CUB_300001_SM_10006detail4scan16DeviceScanKernelINS2_10policy_hubIiiijN4cuda3std3__44plusIvEEE10Policy1000EN6thrust24THRUST_300001_SM_1000_NS6detail15normal_iteratorINSD_10device_ptrIiEEEESI_NS0_13ScanTileStateIiLb1EEES9_NS1_10InputValueIiPiEEjiLb0EiEEvT0_T1_T2_iT3_T4_T5_E12temp_storage has been demoted
// _ZZN3cub18CUB_300001_SM_10006detail4scan16DeviceScanKernelINS2_10policy_hubIiiimN4cuda3std3__44plusIvEEE10Policy1000EN6thrust24THRUST_300001_SM_1000_NS6detail15normal_iteratorINSD_10device_ptrIiEEEESI_NS0_13ScanTileStateIiLb1EEES9_NS1_10InputValueIiPiEEmiLb0EiEEvT0_T1_T2_iT3_T4_T5_E12temp_storage has been demoted
.global .align 1 .b8 _ZN34_INTERNAL_e1fb9149_4_k_cu_e2eea0dc4cuda3std3__45__cpo5beginE[1];
.global .align 1 .b8 _ZN34_INTERNAL_e1fb9149_4_k_cu_e2eea0dc4cuda3std3__45__cpo3endE[1];
.global .align 1 .b8 _ZN34_INTERNAL_e1fb9149_4_k_cu_e2eea0dc4cuda3std3__45__cpo6cbeginE[1];
.global .align 1 .b8 _ZN34_INTERNAL_e1fb9149_4_k_cu_e2eea0dc4cuda3std3__45__cpo4cendE[1];
.global .align 1 .b8 _ZN34_INTERNAL_e1fb9149_4_k_cu_e2eea0dc4cuda3std3__45__cpo6rbeginE[1];
.global .align 1 .b8 _ZN34_INTERNAL_e1fb9149_4_k_cu_e2eea0dc4cuda3std3__45__cpo4rendE[1];
.global .align 1 .b8 _ZN34_INTERNAL_e1fb9149_4_k_cu_e2eea0dc4cuda3std3__45__cpo7crbeginE[1];
.global .align 1 .b8 _ZN34_INTERNAL_e1fb9149_4_k_cu_e2eea0dc4cuda3std3__45__cpo5crendE[1];
.global .align 1 .b8 _ZN34_INTERNAL_e1fb9149_4_k_cu_e2eea0dc4cuda3std3__436_GLOBAL__N__e1fb9149_4_k_cu_e2eea0dc6ignoreE[1];
.global .align 1 .b8 _ZN34_INTERNAL_e1fb9149_4_k_cu_e2eea0dc4cuda3std3__419piecewise_constructE[1];
.global .align 1 .b8 _ZN34_INTERNAL_e1fb9149_4_k_cu_e2eea0dc4cuda3std3__48in_placeE[1];
.global .align 1 .b8 _ZN34_INTERNAL_e1fb9149_4_k_cu_e2eea0dc4cuda3std3__420unreachable_sentinelE[1];
.global .align 1 .b8 _ZN34_INTERNAL_e1fb9149_4_k_cu_e2eea0dc4cuda3std3__47nulloptE[1];
.global .align 1 .b8 _ZN34_INTERNAL_e1fb9149_4_k_cu_e2eea0dc4cuda3std3__48unexpectE[1];
.global .align 1 .b8 _ZN34_INTERNAL_e1fb9149_4_k_cu_e2eea0dc4cuda3std6ranges3__45__cpo4swapE[1];
.global .align 1 .b8 _ZN34_INTERNAL_e1fb9149_4_k_cu_e2eea0dc4cuda3std6ranges3__45__cpo9iter_moveE[1];
.global .align 1 .b8 _ZN34_INTERNAL_e1fb9149_4_k_cu_e2eea0dc4cuda3std6ranges3__45__cpo5beginE[1];
.global .align 1 .b8 _ZN34_INTERNAL_e1fb9149_4_k_cu_e2eea0dc4cuda3std6ranges3__45__cpo3endE[1];
.global .align 1 .b8 _ZN34_INTERNAL_e1fb9149_4_k_cu_e2eea0dc4cuda3std6ranges3__45__cpo6cbeginE[1];
.global .align 1 .b8 _ZN34_INTERNAL_e1fb9149_4_k_cu_e2eea0dc4cuda3std6ranges3__45__cpo4cendE[1];
.global .align 1 .b8 _ZN34_INTERNAL_e1fb9149_4_k_cu_e2eea0dc4cuda3std6ranges3__45__cpo7advanceE[1];
.global .align 1 .b8 _ZN34_INTERNAL_e1fb9149_4_k_cu_e2eea0dc4cuda3std6ranges3__45__cpo9iter_swapE[1];
.global .align 1 .b8 _ZN34_INTERNAL_e1fb9149_4_k_cu_e2eea0dc4cuda3std6ranges3__45__cpo4nextE[1];
.global .align 1 .b8 _ZN34_INTERNAL_e1fb9149_4_k_cu_e2eea0dc4cuda3std6ranges3__45__cpo4prevE[1];
.global .align 1 .b8 _ZN34_INTERNAL_e1fb9149_4_k_cu_e2eea0dc4cuda3std6ranges3__45__cpo4dataE[1];
.global .align 1 .b8 _ZN34_INTERNAL_e1fb9149_4_k_cu_e2eea0dc4cuda3std6ranges3__45__cpo5cdataE[1];
.global .align 1 .b8 _ZN34_INTERNAL_e1fb9149_4_k_cu_e2eea0dc4cuda3std6ranges3__45__cpo4sizeE[1];
.global .align 1 .b8 _ZN34_INTERNAL_e1fb9149_4_k_cu_e2eea0dc4cuda3std6ranges3__45__cpo5ssizeE[1];
.global .align 1 .b8 _ZN34_INTERNAL_e1fb9149_4_k_cu_e2eea0dc4cuda3std6ranges3__45__cpo8distanceE[1];
.global .align 1 .b8 _ZN34_INTERNAL_e1fb9149_4_k_cu_e2eea0dc6thrust24THRUST_300001_SM_1000_NS8cuda_cub3parE[1];
.global .align 1 .b8 _ZN34_INTERNAL_e1fb9149_4_k_cu_e2eea0dc6thrust24THRUST_300001_SM_1000_NS8cuda_cub10par_nosyncE[1];
.global .align 1 .b8 _ZN34_INTERNAL_e1fb9149_4_k_cu_e2eea0dc6thrust24THRUST_300001_SM_1000_NS6system6detail10sequential3seqE[1];
.global .align 1 .b8 _ZN34_INTERNAL_e1fb9149_4_k_cu_e2eea0dc6thrust24THRUST_300001_SM_1000_NS6system3cpp3parE[1];
.global .align 1 .b8 _ZN34_INTERNAL_e1fb9149_4_k_cu_e2eea0dc6thrust24THRUST_300001_SM_1000_NS12placeholders2_1E[1];
.global .align 1 .b8 _ZN34_INTERNAL_e1fb9149_4_k_cu_e2eea0dc6thrust24THRUST_300001_SM_1000_NS12placeholders2_2E[1];
.global .align 1 .b8 _ZN34_INTERNAL_e1fb9149_4_k_cu_e2eea0dc6thrust24THRUST_300001_SM_1000_NS12placeholders2_3E[1];
.global .align 1 .b8 _ZN34_INTERNAL_e1fb9149_4_k_cu_e2eea0dc6thrust24THRUST_300001_SM_1000_NS12placeholders2_4E[1];
.global .align 1 .b8 _ZN34_INTERNAL_e1fb9149_4_k_cu_e2eea0dc6thrust24THRUST_300001_SM_1000_NS12placeholders2_5E[1];
.global .align 1 .b8 _ZN34_INTERNAL_e1fb9149_4_k_cu_e2eea0dc6thrust24THRUST_300001_SM_1000_NS12placeholders2_6E[1];
.global .align 1 .b8 _ZN34_INTERNAL_e1fb9149_4_k_cu_e2eea0dc6thrust24THRUST_300001_SM_1000_NS12placeholders2_7E[1];
.global .align 1 .b8 _ZN34_INTERNAL_e1fb9149_4_k_cu_e2eea0dc6thrust24THRUST_300001_SM_1000_NS12placeholders2_8E[1];
.global .align 1 .b8 _ZN34_INTERNAL_e1fb9149_4_k_cu_e2eea0dc6thrust24THRUST_300001_SM_1000_NS12placeholders2_9E[1];
.global .align 1 .b8 _ZN34_INTERNAL_e1fb9149_4_k_cu_e2eea0dc6thrust24THRUST_300001_SM_1000_NS12placeholders3_10E[1];
.global .align 1 .b8 _ZN34_INTERNAL_e1fb9149_4_k_cu_e2eea0dc6thrust24THRUST_300001_SM_1000_NS3seqE[1];
.global .align 1 .b8 _ZN34_INTERNAL_e1fb9149_4_k_cu_e2eea0dc6thrust24THRUST_300001_SM_1000_NS6deviceE[1];
.extern .shared .align 16 .b8 _ZN6thrust24THRUST_300001_SM_1000_NS8cuda_cub4core6detail5shmemE[];
.global .align 8 .b8 __cudart_i2opi_d[144] = {8, 93, 141, 31, 177, 95, 251, 107, 234, 146, 82, 138, 247, 57, 7, 61, 123, 241, 229, 235, 199, 186, 39, 117, 45, 234, 95, 158, 102, 63, 70, 79, 183, 9, 203, 39, 207, 126, 54, 109, 31, 109, 10, 90, 139, 17, 47, 239, 15, 152, 5, 222, 255, 151, 248, 31, 59, 40, 249, 189, 139, 95, 132, 156, 244, 57, 83, 131, 57, 214, 145, 57, 65, 126, 95, 180, 38, 112, 156, 233, 132, 68, 187, 46, 245, 53, 130, 232, 62, 167, 41, 177, 28, 235, 29, 254, 28, 146, 209, 9, 234, 46, 73, 6, 224, 210, 77, 66, 58, 110, 36, 183, 97, 197, 187, 222, 171, 99, 81, 254, 65, 144, 67, 60, 153, 149, 98, 219, 192, 221, 52, 245, 209, 87, 39, 252, 41, 21, 68, 78, 110, 131, 249, 162};
.global .align 16 .b8 __cudart_sin_cos_coeffs[128] = {70, 210, 176, 44, 241, 229, 90, 190, 146, 227, 172, 105, 227, 29, 199, 62, 161, 98, 219, 25, 160, 1, 42, 191, 24, 8, 17, 17, 17, 17, 129, 63, 84, 85, 85, 85, 85, 85, 197, 191, 0, 0, 0, 0, 0, 0, 0, 0, 0, 0, 0, 0, 0, 0, 0, 0, 100, 129, 253, 32, 131, 255, 168, 189, 40, 133, 239, 193, 167, 238, 33, 62, 217, 230, 6, 142, 79, 126, 146, 190, 233, 188, 221, 25, 160, 1, 250, 62, 71, 93, 193, 22, 108, 193, 86, 191, 81, 85, 85, 85, 85, 85, 165, 63, 0, 0, 0, 0, 0, 0, 224, 191, 0, 0, 0, 0, 0, 0, 240, 63};

.visible .entry _Z14reorder_kernelPKdPKiPdi(
	.param .u64 .ptr .align 1 _Z14reorder_kernelPKdPKiPdi_param_0,
	.param .u64 .ptr .align 1 _Z14reorder_kernelPKdPKiPdi_param_1,
	.param .u64 .ptr .align 1 _Z14reorder_kernelPKdPKiPdi_param_2,
	.param .u32 _Z14reorder_kernelPKdPKiPdi_param_3
)
{
	.reg .pred 	%p<2>;
	.reg .b32 	%r<9>;
	.reg .b64 	%rd<13>;
	.reg .b64 	%fd<4>;

	ld.param.u64 	%rd1, [_Z14reorder_kernelPKdPKiPdi_param_0];
	ld.param.u64 	%rd2, [_Z14reorder_kernelPKdPKiPdi_param_1];
	ld.param.u64 	%rd3, [_Z14reorder_kernelPKdPKiPdi_param_2];
	ld.param.u32 	%r2, [_Z14reorder_kernelPKdPKiPdi_param_3];
	mov.u32 	%r3, %ctaid.x;
	mov.u32 	%r4, %ntid.x;
	mov.u32 	%r5, %tid.x;
	mad.lo.s32 	%r1, %r3, %r4, %r5;
	setp.ge.s32 	%p1, %r1, %r2;
	@%p1 bra 	$L__BB0_2;
	cvta.to.global.u64 	%rd4, %rd2;
	cvta.to.global.u64 	%rd5, %rd1;
	cvta.to.global.u64 	%rd6, %rd3;
	mul.wide.s32 	%rd7, %r1, 4;
	add.s64 	%rd8, %rd4, %rd7;
	ld.global.u32 	%r6, [%rd8];
	mul.lo.s32 	%r7, %r6, 3;
	mul.wide.s32 	%rd9, %r7, 8;
	add.s64 	%rd10, %rd5, %rd9;
	ld.global.f64 	%fd1, [%rd10];
	mul.lo.s32 	%r8, %r1, 3;
	mul.wide.s32 	%rd11, %r8, 8;
	add.s64 	%rd12, %rd6, %rd11;
	st.global.f64 	[%rd12], %fd1;
	ld.global.f64 	%fd2, [%rd10+8];
	st.global.f64 	[%rd12+8], %fd2;
	ld.global.f64 	%fd3, [%rd10+16];
	st.global.f64 	[%rd12+16], %fd3;
$L__BB0_2:
	ret;

}
	// .globl	_Z23compute_cell_ids_kernelPKdiddddiPi
.visible .entry _Z23compute_cell_ids_kernelPKdiddddiPi(
	.param .u64 .ptr .align 1 _Z23compute_cell_ids_kernelPKdiddddiPi_param_0,
	.param .u32 _Z23compute_cell_ids_kernelPKdiddddiPi_param_1,
	.param .f64 _Z23compute_cell_ids_kernelPKdiddddiPi_param_2,
	.param .f64 _Z23compute_cell_ids_kernelPKdiddddiPi_param_3,
	.param .f64 _Z23compute_cell_ids_kernelPKdiddddiPi_param_4,
	.param .f64 _Z23compute_cell_ids_kernelPKdiddddiPi_param_5,
	.param .u32 _Z23compute_cell_ids_kernelPKdiddddiPi_param_6,
	.param .u64 .ptr .align 1 _Z23compute_cell_ids_kernelPKdiddddiPi_param_7
)
{
	.reg .pred 	%p<4>;
	.reg .b32 	%r<16>;
	.reg .b64 	%rd<9>;
	.reg .b64 	%fd<11>;

	ld.param.u64 	%rd1, [_Z23compute_cell_ids_kernelPKdiddddiPi_param_0];
	ld.param.u32 	%r3, [_Z23compute_cell_ids_kernelPKdiddddiPi_param_1];
	ld.param.f64 	%fd1, [_Z23compute_cell_ids_kernelPKdiddddiPi_param_2];
	ld.param.f64 	%fd2, [_Z23compute_cell_ids_kernelPKdiddddiPi_param_3];
	ld.param.f64 	%fd3, [_Z23compute_cell_ids_kernelPKdiddddiPi_param_4];
	ld.param.f64 	%fd4, [_Z23compute_cell_ids_kernelPKdiddddiPi_param_5];
	ld.param.u32 	%r2, [_Z23compute_cell_ids_kernelPKdiddddiPi_param_6];
	ld.param.u64 	%rd2, [_Z23compute_cell_ids_kernelPKdiddddiPi_param_7];
	mov.u32 	%r4, %ctaid.x;
	mov.u32 	%r5, %ntid.x;
	mov.u32 	%r6, %tid.x;
	mad.lo.s32 	%r1, %r4, %r5, %r6;
	setp.ge.s32 	%p1, %r1, %r3;
	@%p1 bra 	$L__BB1_2;
	cvta.to.global.u64 	%rd3, %rd1;
	cvta.to.global.u64 	%rd4, %rd2;
	mul.lo.s32 	%r7, %r1, 3;
	mul.wide.s32 	%rd5, %r7, 8;
	add.s64 	%rd6, %rd3, %rd5;
	ld.global.f64 	%fd5, [%rd6];
	ld.global.f64 	%fd6, [%rd6+8];
	sub.f64 	%fd7, %fd5, %fd1;
	div.rn.f64 	%fd8, %fd7, %fd3;
	cvt.rzi.s32.f64 	%r8, %fd8;
	sub.f64 	%fd9, %fd6, %fd2;
	div.rn.f64 	%fd10, %fd9, %fd4;
	cvt.rzi.s32.f64 	%r9, %fd10;
	max.s32 	%r10, %r8, 0;
	setp.lt.s32 	%p2, %r10, %r2;
	add.s32 	%r11, %r2, -1;
	selp.b32 	%r12, %r10, %r11, %p2;
	max.s32 	%r13, %r9, 0;
	setp.lt.s32 	%p3, %r13, %r2;
	selp.b32 	%r14, %r13, %r11, %p3;
	mad.lo.s32 	%r15, %r14, %r2, %r12;
	mul.wide.s32 	%rd7, %r1, 4;
	add.s64 	%rd8, %rd4, %rd7;
	st.global.u32 	[%rd8], %r15;
$L__BB1_2:
	ret;

}
	// .globl	_Z18decide_keep_kernelPKiiPKdPi
.visible .entry _Z18decide_keep_kernelPKiiPKdPi(
	.param .u64 .ptr .align 1 _Z18decide_keep_kernelPKiiPKdPi_param_0,
	.param .u32 _Z18decide_keep_kernelPKiiPKdPi_param_1,
	.param .u64 .ptr .align 1 _Z18decide_keep_kernelPKiiPKdPi_param_2,
	.param .u64 .ptr .align 1 _Z18decide_keep_kernelPKiiPKdPi_param_3
)
{
	.reg .pred 	%p<7>;
	.reg .b32 	%r<17>;
	.reg .b64 	%rd<17>;
	.reg .b64 	%fd<39>;

	ld.param.u64 	%rd1, [_Z18decide_keep_kernelPKiiPKdPi_param_0];
	ld.param.u32 	%r5, [_Z18decide_keep_kernelPKiiPKdPi_param_1];
	ld.param.u64 	%rd2, [_Z18decide_keep_kernelPKiiPKdPi_param_2];
	ld.param.u64 	%rd3, [_Z18decide_keep_kernelPKiiPKdPi_param_3];
	mov.u32 	%r6, %ctaid.x;
	mov.u32 	%r7, %ntid.x;
	mov.u32 	%r8, %tid.x;
	mad.lo.s32 	%r1, %r6, %r7, %r8;
	setp.ge.s32 	%p1, %r1, %r5;
	@%p1 bra 	$L__BB2_6;
	cvta.to.global.u64 	%rd4, %rd1;
	cvta.to.global.u64 	%rd5, %rd2;
	mul.wide.s32 	%rd6, %r1, 4;
	add.s64 	%rd7, %rd4, %rd6;
	ld.global.u32 	%r9, [%rd7];
	mul.wide.s32 	%rd8, %r9, 8;
	add.s64 	%rd9, %rd5, %rd8;
	ld.global.f64 	%fd1, [%rd9];
	cvt.rn.f64.s32 	%fd8, %r1;
	mul.f64 	%fd2, %fd8, 0d4029FAC710CB295F;
	abs.f64 	%fd3, %fd2;
	setp.neu.f64 	%p2, %fd3, 0d7FF0000000000000;
	@%p2 bra 	$L__BB2_3;
	mov.f64 	%fd14, 0d0000000000000000;
	mul.rn.f64 	%fd38, %fd2, %fd14;
	mov.b32 	%r16, 0;
	bra.uni 	$L__BB2_5;
$L__BB2_3:
	mul.f64 	%fd9, %fd2, 0d3FE45F306DC9C883;
	cvt.rni.s32.f64 	%r16, %fd9;
	cvt.rn.f64.s32 	%fd10, %r16;
	fma.rn.f64 	%fd11, %fd10, 0dBFF921FB54442D18, %fd2;
	fma.rn.f64 	%fd12, %fd10, 0dBC91A62633145C00, %fd11;
	fma.rn.f64 	%fd38, %fd10, 0dB97B839A252049C0, %fd12;
	setp.ltu.f64 	%p3, %fd3, 0d41E0000000000000;
	@%p3 bra 	$L__BB2_5;
	{ // callseq 0, 0
	.param .b64 param0;
	st.param.f64 	[param0], %fd2;
	.param .align 16 .b8 retval0[16];
	call.uni (retval0), 
	__internal_trig_reduction_slowpathd, 
	(
	param0
	);
	ld.param.f64 	%fd38, [retval0];
	ld.param.b32 	%r16, [retval0+8];
	} // callseq 0
$L__BB2_5:
	shl.b32 	%r12, %r16, 6;
	cvt.u64.u32 	%rd10, %r12;
	and.b64  	%rd11, %rd10, 64;
	mov.u64 	%rd12, __cudart_sin_cos_coeffs;
	add.s64 	%rd13, %rd12, %rd11;
	mul.rn.f64 	%fd15, %fd38, %fd38;
	and.b32  	%r13, %r16, 1;
	setp.eq.b32 	%p4, %r13, 1;
	selp.f64 	%fd16, 0dBDA8FF8320FD8164, 0d3DE5DB65F9785EBA, %p4;
	ld.global.nc.v2.f64 	{%fd17, %fd18}, [%rd13];
	fma.rn.f64 	%fd19, %fd16, %fd15, %fd17;
	fma.rn.f64 	%fd20, %fd19, %fd15, %fd18;
	ld.global.nc.v2.f64 	{%fd21, %fd22}, [%rd13+16];
	fma.rn.f64 	%fd23, %fd20, %fd15, %fd21;
	fma.rn.f64 	%fd24, %fd23, %fd15, %fd22;
	ld.global.nc.v2.f64 	{%fd25, %fd26}, [%rd13+32];
	fma.rn.f64 	%fd27, %fd24, %fd15, %fd25;
	fma.rn.f64 	%fd28, %fd27, %fd15, %fd26;
	fma.rn.f64 	%fd29, %fd28, %fd38, %fd38;
	fma.rn.f64 	%fd30, %fd28, %fd15, 0d3FF0000000000000;
	selp.f64 	%fd31, %fd30, %fd29, %p4;
	and.b32  	%r14, %r16, 2;
	setp.eq.s32 	%p5, %r14, 0;
	mov.f64 	%fd32, 0d0000000000000000;
	sub.f64 	%fd33, %fd32, %fd31;
	selp.f64 	%fd34, %fd31, %fd33, %p5;
	mul.f64 	%fd35, %fd34, 0d40E55DD17318FC50;
	cvt.rmi.f64.f64 	%fd36, %fd35;
	sub.f64 	%fd37, %fd35, %fd36;
	setp.lt.f64 	%p6, %fd37, %fd1;
	selp.u32 	%r15, 1, 0, %p6;
	cvta.to.global.u64 	%rd14, %rd3;
	add.s64 	%rd16, %rd14, %rd6;
	st.global.u32 	[%rd16], %r15;
$L__BB2_6:
	ret;

}
	// .globl	_Z20gather_points_kernelPKdPKiS2_iPd
.visible .entry _Z20gather_points_kernelPKdPKiS2_iPd(
	.param .u64 .ptr .align 1 _Z20gather_points_kernelPKdPKiS2_iPd_param_0,
	.param .u64 .ptr .align 1 _Z20gather_points_kernelPKdPKiS2_iPd_param_1,
	.param .u64 .ptr .align 1 _Z20gather_points_kernelPKdPKiS2_iPd_param_2,
	.param .u32 _Z20gather_points_kernelPKdPKiS2_iPd_param_3,
	.param .u64 .ptr .align 1 _Z20gather_points_kernelPKdPKiS2_iPd_param_4
)
{
	.reg .pred 	%p<3>;
	.reg .b32 	%r<10>;
	.reg .b64 	%rd<17>;
	.reg .b64 	%fd<4>;

	ld.param.u64 	%rd1, [_Z20gather_points_kernelPKdPKiS2_iPd_param_0];
	ld.param.u64 	%rd2, [_Z20gather_points_kernelPKdPKiS2_iPd_param_1];
	ld.param.u64 	%rd3, [_Z20gather_points_kernelPKdPKiS2_iPd_param_2];
	ld.param.u32 	%r2, [_Z20gather_points_kernelPKdPKiS2_iPd_param_3];
	ld.param.u64 	%rd4, [_Z20gather_points_kernelPKdPKiS2_iPd_param_4];
	mov.u32 	%r3, %ctaid.x;
	mov.u32 	%r4, %ntid.x;
	mov.u32 	%r5, %tid.x;
	mad.lo.s32 	%r1, %r3, %r4, %r5;
	setp.ge.s32 	%p1, %r1, %r2;
	@%p1 bra 	$L__BB3_3;
	cvta.to.global.u64 	%rd5, %rd2;
	mul.wide.s32 	%rd6, %r1, 4;
	add.s64 	%rd7, %rd5, %rd6;
	ld.global.u32 	%r6, [%rd7];
	setp.eq.s32 	%p2, %r6, 0;
	@%p2 bra 	$L__BB3_3;
	cvta.to.global.u64 	%rd8, %rd3;
	add.s64 	%rd10, %rd8, %rd6;
	ld.global.u32 	%r7, [%rd10];
	mul.lo.s32 	%r8, %r1, 3;
	cvta.to.global.u64 	%rd11, %rd1;
	mul.wide.s32 	%rd12, %r8, 8;
	add.s64 	%rd13, %rd11, %rd12;
	ld.global.f64 	%fd1, [%rd13];
	mul.lo.s32 	%r9, %r7, 3;
	cvta.to.global.u64 	%rd14, %rd4;
	mul.wide.s32 	%rd15, %r9, 8;
	add.s64 	%rd16, %rd14, %rd15;
	st.global.f64 	[%rd16], %fd1;
	ld.global.f64 	%fd2, [%rd13+8];
	st.global.f64 	[%rd16+8], %fd2;
	ld.global.f64 	%fd3, [%rd13+16];
	st.global.f64 	[%rd16+16], %fd3;
$L__BB3_3:
	ret;

}
	// .globl	_Z15per_cell_kernelPKdPKiS2_S2_iddddidPdPi
.visible .entry _Z15per_cell_kernelPKdPKiS2_S2_iddddidPdPi(
	.param .u64 .ptr .align 1 _Z15per_cell_kernelPKdPKiS2_S2_iddddidPdPi_param_0,
	.param .u64 .ptr .align 1 _Z15per_cell_kernelPKdPKiS2_S2_iddddidPdPi_param_1,
	.param .u64 .ptr .align 1 _Z15per_cell_kernelPKdPKiS2_S2_iddddidPdPi_param_2,
	.param .u64 .ptr .align 1 _Z15per_cell_kernelPKdPKiS2_S2_iddddidPdPi_param_3,
	.param .u32 _Z15per_cell_kernelPKdPKiS2_S2_iddddidPdPi_param_4,
	.param .f64 _Z15per_cell_kernelPKdPKiS2_S2_iddddidPdPi_param_5,
	.param .f64 _Z15per_cell_kernelPKdPKiS2_S2_iddddidPdPi_param_6,
	.param .f64 _Z15per_cell_kernelPKdPKiS2_S2_iddddidPdPi_param_7,
	.param .f64 _Z15per_cell_kernelPKdPKiS2_S2_iddddidPdPi_param_8,
	.param .u32 _Z15per_cell_kernelPKdPKiS2_S2_iddddidPdPi_param_9,
	.param .f64 _Z15per_cell_kernelPKdPKiS2_S2_iddddidPdPi_param_10,
	.param .u64 .ptr .align 1 _Z15per_cell_kernelPKdPKiS2_S2_iddddidPdPi_param_11,
	.param .u64 .ptr .align 1 _Z15per_cell_kernelPKdPKiS2_S2_iddddidPdPi_param_12
)
{
	.local .align 16 .b8 	__local_depot4[32864];
	.reg .b64 	%SP;
	.reg .b64 	%SPL;
	.reg .pred 	%p<971>;
	.reg .b32 	%r<2129>;
	.reg .b64 	%rd<401>;
	.reg .b64 	%fd<2419>;

	mov.u64 	%SPL, __local_depot4;
	ld.param.u64 	%rd106, [_Z15per_cell_kernelPKdPKiS2_S2_iddddidPdPi_param_0];
	ld.param.u64 	%rd101, [_Z15per_cell_kernelPKdPKiS2_S2_iddddidPdPi_param_1];
	ld.param.u64 	%rd102, [_Z15per_cell_kernelPKdPKiS2_S2_iddddidPdPi_param_2];
	ld.param.u32 	%r665, [_Z15per_cell_kernelPKdPKiS2_S2_iddddidPdPi_param_4];
	ld.param.f64 	%fd444, [_Z15per_cell_kernelPKdPKiS2_S2_iddddidPdPi_param_10];
	cvta.to.global.u64 	%rd1, %rd106;
	add.u64 	%rd2, %SPL, 0;
	add.u64 	%rd3, %SPL, 72;
	add.u64 	%rd4, %SPL, 96;
	mov.u32 	%r666, %ctaid.x;
	mov.u32 	%r667, %ntid.x;
	mov.u32 	%r668, %tid.x;
	mad.lo.s32 	%r1, %r666, %r667, %r668;
	setp.ge.s32 	%p1, %r1, %r665;
	@%p1 bra 	$L__BB4_465;
	cvta.to.global.u64 	%rd110, %rd101;
	cvta.to.global.u64 	%rd111, %rd102;
	mul.wide.s32 	%rd112, %r1, 4;
	add.s64 	%rd113, %rd110, %rd112;
	ld.global.u32 	%r2109, [%rd113];
	add.s64 	%rd114, %rd111, %rd112;
	ld.global.u32 	%r3, [%rd114];
	add.s32 	%r4, %r3, %r2109;
	setp.lt.s32 	%p2, %r3, 1;
	mov.f64 	%fd2253, 0d0000000000000000;
	mov.f64 	%fd2254, %fd2253;
	mov.f64 	%fd2255, %fd2253;
	mov.f64 	%fd2256, %fd2253;
	mov.f64 	%fd2257, %fd2253;
	mov.f64 	%fd2258, %fd2253;
	mov.f64 	%fd2259, %fd2253;
	mov.f64 	%fd2260, %fd2253;
	@%p2 bra 	$L__BB4_10;
	add.s32 	%r669, %r2109, 1;
	max.s32 	%r670, %r4, %r669;
	sub.s32 	%r5, %r670, %r2109;
	sub.s32 	%r671, %r2109, %r670;
	setp.gt.u32 	%p3, %r671, -4;
	mov.f64 	%fd2260, 0d0000000000000000;
	mov.f64 	%fd2259, %fd2260;
	mov.f64 	%fd2258, %fd2260;
	mov.f64 	%fd2257, %fd2260;
	mov.f64 	%fd2256, %fd2260;
	mov.f64 	%fd2255, %fd2260;
	mov.f64 	%fd2254, %fd2260;
	mov.f64 	%fd2253, %fd2260;
	mov.u32 	%r1800, %r2109;
	@%p3 bra 	$L__BB4_5;
	mul.lo.s32 	%r1798, %r2109, 3;
	and.b32  	%r672, %r5, -4;
	neg.s32 	%r1797, %r672;
	mov.f64 	%fd2260, 0d0000000000000000;
	mov.u32 	%r1800, %r2109;
$L__BB4_4:
	.pragma "nounroll";
	mul.wide.s32 	%rd115, %r1798, 8;
	add.s64 	%rd116, %rd1, %rd115;
	ld.global.f64 	%fd449, [%rd116];
	ld.global.f64 	%fd450, [%rd116+8];
	ld.global.f64 	%fd451, [%rd116+16];
	add.f64 	%fd452, %fd2260, %fd449;
	add.f64 	%fd453, %fd2259, %fd450;
	add.f64 	%fd454, %fd2258, %fd451;
	fma.rn.f64 	%fd455, %fd449, %fd449, %fd2257;
	fma.rn.f64 	%fd456, %fd449, %fd450, %fd2256;
	fma.rn.f64 	%fd457, %fd450, %fd450, %fd2255;
	fma.rn.f64 	%fd458, %fd449, %fd451, %fd2254;
	fma.rn.f64 	%fd459, %fd450, %fd451, %fd2253;
	ld.global.f64 	%fd460, [%rd116+24];
	ld.global.f64 	%fd461, [%rd116+32];
	ld.global.f64 	%fd462, [%rd116+40];
	add.f64 	%fd463, %fd452, %fd460;
	add.f64 	%fd464, %fd453, %fd461;
	add.f64 	%fd465, %fd454, %fd462;
	fma.rn.f64 	%fd466, %fd460, %fd460, %fd455;
	fma.rn.f64 	%fd467, %fd460, %fd461, %fd456;
	fma.rn.f64 	%fd468, %fd461, %fd461, %fd457;
	fma.rn.f64 	%fd469, %fd460, %fd462, %fd458;
	fma.rn.f64 	%fd470, %fd461, %fd462, %fd459;
	ld.global.f64 	%fd471, [%rd116+48];
	ld.global.f64 	%fd472, [%rd116+56];
	ld.global.f64 	%fd473, [%rd116+64];
	add.f64 	%fd474, %fd463, %fd471;
	add.f64 	%fd475, %fd464, %fd472;
	add.f64 	%fd476, %fd465, %fd473;
	fma.rn.f64 	%fd477, %fd471, %fd471, %fd466;
	fma.rn.f64 	%fd478, %fd471, %fd472, %fd467;
	fma.rn.f64 	%fd479, %fd472, %fd472, %fd468;
	fma.rn.f64 	%fd480, %fd471, %fd473, %fd469;
	fma.rn.f64 	%fd481, %fd472, %fd473, %fd470;
	ld.global.f64 	%fd482, [%rd116+72];
	ld.global.f64 	%fd483, [%rd116+80];
	ld.global.f64 	%fd484, [%rd116+88];
	add.f64 	%fd2260, %fd474, %fd482;
	add.f64 	%fd2259, %fd475, %fd483;
	add.f64 	%fd2258, %fd476, %fd484;
	fma.rn.f64 	%fd2257, %fd482, %fd482, %fd477;
	fma.rn.f64 	%fd2256, %fd482, %fd483, %fd478;
	fma.rn.f64 	%fd2255, %fd483, %fd483, %fd479;
	fma.rn.f64 	%fd2254, %fd482, %fd484, %fd480;
	fma.rn.f64 	%fd2253, %fd483, %fd484, %fd481;
	add.s32 	%r1800, %r1800, 4;
	add.s32 	%r1798, %r1798, 12;
	add.s32 	%r1797, %r1797, 4;
	setp.ne.s32 	%p4, %r1797, 0;
	@%p4 bra 	$L__BB4_4;
$L__BB4_5:
	and.b32  	%r673, %r5, 3;
	setp.eq.s32 	%p5, %r673, 0;
	@%p5 bra 	$L__BB4_10;
	setp.eq.s32 	%p6, %r673, 1;
	@%p6 bra 	$L__BB4_8;
	mul.lo.s32 	%r675, %r1800, 3;
	mul.wide.s32 	%rd117, %r675, 8;
	add.s64 	%rd118, %rd1, %rd117;
	ld.global.f64 	%fd486, [%rd118];
	ld.global.f64 	%fd487, [%rd118+8];
	ld.global.f64 	%fd488, [%rd118+16];
	add.f64 	%fd489, %fd2260, %fd486;
	add.f64 	%fd490, %fd2259, %fd487;
	add.f64 	%fd491, %fd2258, %fd488;
	fma.rn.f64 	%fd492, %fd486, %fd486, %fd2257;
	fma.rn.f64 	%fd493, %fd486, %fd487, %fd2256;
	fma.rn.f64 	%fd494, %fd487, %fd487, %fd2255;
	fma.rn.f64 	%fd495, %fd486, %fd488, %fd2254;
	fma.rn.f64 	%fd496, %fd487, %fd488, %fd2253;
	ld.global.f64 	%fd497, [%rd118+24];
	ld.global.f64 	%fd498, [%rd118+32];
	ld.global.f64 	%fd499, [%rd118+40];
	add.f64 	%fd2260, %fd489, %fd497;
	add.f64 	%fd2259, %fd490, %fd498;
	add.f64 	%fd2258, %fd491, %fd499;
	fma.rn.f64 	%fd2257, %fd497, %fd497, %fd492;
	fma.rn.f64 	%fd2256, %fd497, %fd498, %fd493;
	fma.rn.f64 	%fd2255, %fd498, %fd498, %fd494;
	fma.rn.f64 	%fd2254, %fd497, %fd499, %fd495;
	fma.rn.f64 	%fd2253, %fd498, %fd499, %fd496;
	add.s32 	%r1800, %r1800, 2;
$L__BB4_8:
	and.b32  	%r676, %r5, 1;
	setp.eq.b32 	%p7, %r676, 1;
	not.pred 	%p8, %p7;
	@%p8 bra 	$L__BB4_10;
	mul.lo.s32 	%r677, %r1800, 3;
	mul.wide.s32 	%rd119, %r677, 8;
	add.s64 	%rd120, %rd1, %rd119;
	ld.global.f64 	%fd500, [%rd120];
	ld.global.f64 	%fd501, [%rd120+8];
	ld.global.f64 	%fd502, [%rd120+16];
	add.f64 	%fd2260, %fd2260, %fd500;
	add.f64 	%fd2259, %fd2259, %fd501;
	add.f64 	%fd2258, %fd2258, %fd502;
	fma.rn.f64 	%fd2257, %fd500, %fd500, %fd2257;
	fma.rn.f64 	%fd2256, %fd500, %fd501, %fd2256;
	fma.rn.f64 	%fd2255, %fd501, %fd501, %fd2255;
	fma.rn.f64 	%fd2254, %fd500, %fd502, %fd2254;
	fma.rn.f64 	%fd2253, %fd501, %fd502, %fd2253;
$L__BB4_10:
	st.local.f64 	[%rd2], %fd2257;
	st.local.f64 	[%rd2+8], %fd2256;
	st.local.f64 	[%rd2+16], %fd2260;
	st.local.f64 	[%rd2+24], %fd2256;
	st.local.f64 	[%rd2+32], %fd2255;
	st.local.f64 	[%rd2+40], %fd2259;
	st.local.f64 	[%rd2+48], %fd2260;
	st.local.f64 	[%rd2+56], %fd2259;
	cvt.rn.f64.s32 	%fd2262, %r3;
	st.local.f64 	[%rd2+64], %fd2262;
	st.local.f64 	[%rd3], %fd2254;
	st.local.f64 	[%rd3+8], %fd2253;
	st.local.f64 	[%rd3+16], %fd2258;
	abs.f64 	%fd504, %fd2257;
	abs.f64 	%fd505, %fd2256;
	setp.gt.f64 	%p9, %fd505, %fd504;
	selp.f64 	%fd506, %fd505, %fd504, %p9;
	selp.u32 	%r678, 1, 0, %p9;
	abs.f64 	%fd507, %fd2260;
	setp.gt.f64 	%p10, %fd507, %fd506;
	selp.f64 	%fd508, %fd507, %fd506, %p10;
	selp.b32 	%r17, 2, %r678, %p10;
	setp.lt.f64 	%p11, %fd508, 0d3D719799812DEA11;
	mov.f64 	%fd2279, 0d0000000000000000;
	mov.f64 	%fd2280, %fd2279;
	mov.f64 	%fd2281, %fd2279;
	@%p11 bra 	$L__BB4_18;
	setp.eq.s32 	%p12, %r17, 0;
	mov.f64 	%fd2267, %fd2259;
	mov.f64 	%fd2268, %fd2260;
	mov.f64 	%fd2272, %fd2256;
	@%p12 bra 	$L__BB4_13;
	mul.wide.u32 	%rd121, %r17, 24;
	add.s64 	%rd122, %rd2, %rd121;
	ld.local.f64 	%fd74, [%rd122];
	st.local.f64 	[%rd2], %fd74;
	st.local.f64 	[%rd122], %fd2257;
	ld.local.f64 	%fd75, [%rd122+8];
	st.local.f64 	[%rd2+8], %fd75;
	st.local.f64 	[%rd122+8], %fd2256;
	ld.local.f64 	%fd2268, [%rd122+16];
	st.local.f64 	[%rd2+16], %fd2268;
	st.local.f64 	[%rd122+16], %fd2260;
	mul.wide.u32 	%rd123, %r17, 8;
	add.s64 	%rd124, %rd3, %rd123;
	ld.local.f64 	%fd77, [%rd124];
	st.local.f64 	[%rd3], %fd77;
	st.local.f64 	[%rd124], %fd2254;
	ld.local.f64 	%fd2272, [%rd2+24];
	ld.local.f64 	%fd2255, [%rd2+32];
	ld.local.f64 	%fd2267, [%rd2+40];
	ld.local.f64 	%fd2253, [%rd3+8];
	ld.local.f64 	%fd2260, [%rd2+48];
	ld.local.f64 	%fd2259, [%rd2+56];
	ld.local.f64 	%fd2262, [%rd2+64];
	ld.local.f64 	%fd2258, [%rd3+16];
	mov.f64 	%fd2254, %fd77;
	mov.f64 	%fd2256, %fd75;
	mov.f64 	%fd2257, %fd74;
$L__BB4_13:
	div.rn.f64 	%fd510, %fd2272, %fd2257;
	mul.f64 	%fd511, %fd510, %fd2257;
	sub.f64 	%fd512, %fd2272, %fd511;
	st.local.f64 	[%rd2+24], %fd512;
	mul.f64 	%fd513, %fd510, %fd2256;
	sub.f64 	%fd98, %fd2255, %fd513;
	st.local.f64 	[%rd2+32], %fd98;
	mul.f64 	%fd514, %fd510, %fd2268;
	sub.f64 	%fd2276, %fd2267, %fd514;
	st.local.f64 	[%rd2+40], %fd2276;
	mul.f64 	%fd515, %fd510, %fd2254;
	sub.f64 	%fd2274, %fd2253, %fd515;
	st.local.f64 	[%rd3+8], %fd2274;
	div.rn.f64 	%fd516, %fd2260, %fd2257;
	mul.f64 	%fd517, %fd516, %fd2257;
	sub.f64 	%fd518, %fd2260, %fd517;
	st.local.f64 	[%rd2+48], %fd518;
	mul.f64 	%fd519, %fd516, %fd2256;
	sub.f64 	%fd2278, %fd2259, %fd519;
	st.local.f64 	[%rd2+56], %fd2278;
	mul.f64 	%fd520, %fd516, %fd2268;
	sub.f64 	%fd102, %fd2262, %fd520;
	st.local.f64 	[%rd2+64], %fd102;
	mul.f64 	%fd521, %fd516, %fd2254;
	sub.f64 	%fd103, %fd2258, %fd521;
	st.local.f64 	[%rd3+16], %fd103;
	abs.f64 	%fd104, %fd98;
	abs.f64 	%fd105, %fd2278;
	setp.leu.f64 	%p13, %fd105, %fd104;
	selp.f64 	%fd522, %fd104, %fd105, %p13;
	setp.lt.f64 	%p14, %fd522, 0d3D719799812DEA11;
	mov.f64 	%fd2280, %fd2279;
	mov.f64 	%fd2281, %fd2279;
	@%p14 bra 	$L__BB4_18;
	mov.f64 	%fd2273, %fd103;
	mov.f64 	%fd2275, %fd102;
	mov.f64 	%fd2277, %fd98;
	@%p13 bra 	$L__BB4_16;
	st.local.f64 	[%rd2+32], %fd2278;
	st.local.f64 	[%rd2+56], %fd98;
	st.local.f64 	[%rd2+40], %fd102;
	st.local.f64 	[%rd2+64], %fd2276;
	st.local.f64 	[%rd3+8], %fd103;
	mov.f64 	%fd2273, %fd2274;
	mov.f64 	%fd2274, %fd103;
	mov.f64 	%fd2275, %fd2276;
	mov.f64 	%fd2276, %fd102;
	mov.f64 	%fd2277, %fd2278;
	mov.f64 	%fd2278, %fd98;
$L__BB4_16:
	div.rn.f64 	%fd524, %fd2278, %fd2277;
	mul.f64 	%fd525, %fd524, %fd2277;
	sub.f64 	%fd526, %fd2278, %fd525;
	st.local.f64 	[%rd2+56], %fd526;
	mul.f64 	%fd527, %fd524, %fd2276;
	sub.f64 	%fd112, %fd2275, %fd527;
	st.local.f64 	[%rd2+64], %fd112;
	mul.f64 	%fd528, %fd524, %fd2274;
	sub.f64 	%fd113, %fd2273, %fd528;
	st.local.f64 	[%rd3+16], %fd113;
	abs.f64 	%fd529, %fd112;
	setp.lt.f64 	%p16, %fd529, 0d3D719799812DEA11;
	mov.f64 	%fd2280, %fd2279;
	mov.f64 	%fd2281, %fd2279;
	@%p16 bra 	$L__BB4_18;
	div.rn.f64 	%fd2279, %fd113, %fd112;
	mul.f64 	%fd530, %fd2276, %fd2279;
	sub.f64 	%fd531, %fd2274, %fd530;
	div.rn.f64 	%fd2280, %fd531, %fd2277;
	mul.f64 	%fd532, %fd2256, %fd2280;
	sub.f64 	%fd533, %fd2254, %fd532;
	mul.f64 	%fd534, %fd2268, %fd2279;
	sub.f64 	%fd535, %fd533, %fd534;
	div.rn.f64 	%fd2281, %fd535, %fd2257;
$L__BB4_18:
	add.s32 	%r18, %r3, %r2109;
	setp.lt.s32 	%p17, %r3, 1;
	mov.f64 	%fd2289, 0d0000000000000000;
	@%p17 bra 	$L__BB4_30;
	add.s32 	%r679, %r2109, 1;
	max.s32 	%r680, %r18, %r679;
	sub.s32 	%r19, %r680, %r2109;
	and.b32  	%r20, %r19, 7;
	sub.s32 	%r681, %r2109, %r680;
	setp.gt.u32 	%p18, %r681, -8;
	mov.f64 	%fd2289, 0d0000000000000000;
	mov.u32 	%r1805, %r2109;
	@%p18 bra 	$L__BB4_22;
	mul.lo.s32 	%r1803, %r2109, 3;
	and.b32  	%r682, %r19, -8;
	neg.s32 	%r1802, %r682;
	mov.f64 	%fd2289, 0d0000000000000000;
	mov.u32 	%r1805, %r2109;
$L__BB4_21:
	.pragma "nounroll";
	mul.wide.s32 	%rd125, %r1803, 8;
	add.s64 	%rd126, %rd1, %rd125;
	ld.global.f64 	%fd540, [%rd126];
	ld.global.f64 	%fd541, [%rd126+8];
	ld.global.f64 	%fd542, [%rd126+16];
	mul.f64 	%fd543, %fd541, %fd2280;
	fma.rn.f64 	%fd544, %fd540, %fd2281, %fd543;
	add.f64 	%fd545, %fd2279, %fd544;
	sub.f64 	%fd546, %fd542, %fd545;
	fma.rn.f64 	%fd547, %fd546, %fd546, %fd2289;
	ld.global.f64 	%fd548, [%rd126+24];
	ld.global.f64 	%fd549, [%rd126+32];
	ld.global.f64 	%fd550, [%rd126+40];
	mul.f64 	%fd551, %fd549, %fd2280;
	fma.rn.f64 	%fd552, %fd548, %fd2281, %fd551;
	add.f64 	%fd553, %fd2279, %fd552;
	sub.f64 	%fd554, %fd550, %fd553;
	fma.rn.f64 	%fd555, %fd554, %fd554, %fd547;
	ld.global.f64 	%fd556, [%rd126+48];
	ld.global.f64 	%fd557, [%rd126+56];
	ld.global.f64 	%fd558, [%rd126+64];
	mul.f64 	%fd559, %fd557, %fd2280;
	fma.rn.f64 	%fd560, %fd556, %fd2281, %fd559;
	add.f64 	%fd561, %fd2279, %fd560;
	sub.f64 	%fd562, %fd558, %fd561;
	fma.rn.f64 	%fd563, %fd562, %fd562, %fd555;
	ld.global.f64 	%fd564, [%rd126+72];
	ld.global.f64 	%fd565, [%rd126+80];
	ld.global.f64 	%fd566, [%rd126+88];
	mul.f64 	%fd567, %fd565, %fd2280;
	fma.rn.f64 	%fd568, %fd564, %fd2281, %fd567;
	add.f64 	%fd569, %fd2279, %fd568;
	sub.f64 	%fd570, %fd566, %fd569;
	fma.rn.f64 	%fd571, %fd570, %fd570, %fd563;
	ld.global.f64 	%fd572, [%rd126+96];
	ld.global.f64 	%fd573, [%rd126+104];
	ld.global.f64 	%fd574, [%rd126+112];
	mul.f64 	%fd575, %fd573, %fd2280;
	fma.rn.f64 	%fd576, %fd572, %fd2281, %fd575;
	add.f64 	%fd577, %fd2279, %fd576;
	sub.f64 	%fd578, %fd574, %fd577;
	fma.rn.f64 	%fd579, %fd578, %fd578, %fd571;
	ld.global.f64 	%fd580, [%rd126+120];
	ld.global.f64 	%fd581, [%rd126+128];
	ld.global.f64 	%fd582, [%rd126+136];
	mul.f64 	%fd583, %fd581, %fd2280;
	fma.rn.f64 	%fd584, %fd580, %fd2281, %fd583;
	add.f64 	%fd585, %fd2279, %fd584;
	sub.f64 	%fd586, %fd582, %fd585;
	fma.rn.f64 	%fd587, %fd586, %fd586, %fd579;
	ld.global.f64 	%fd588, [%rd126+144];
	ld.global.f64 	%fd589, [%rd126+152];
	ld.global.f64 	%fd590, [%rd126+160];
	mul.f64 	%fd591, %fd589, %fd2280;
	fma.rn.f64 	%fd592, %fd588, %fd2281, %fd591;
	add.f64 	%fd593, %fd2279, %fd592;
	sub.f64 	%fd594, %fd590, %fd593;
	fma.rn.f64 	%fd595, %fd594, %fd594, %fd587;
	ld.global.f64 	%fd596, [%rd126+168];
	ld.global.f64 	%fd597, [%rd126+176];
	ld.global.f64 	%fd598, [%rd126+184];
	mul.f64 	%fd599, %fd597, %fd2280;
	fma.rn.f64 	%fd600, %fd596, %fd2281, %fd599;
	add.f64 	%fd601, %fd2279, %fd600;
	sub.f64 	%fd602, %fd598, %fd601;
	fma.rn.f64 	%fd2289, %fd602, %fd602, %fd595;
	add.s32 	%r1805, %r1805, 8;
	add.s32 	%r1803, %r1803, 24;
	add.s32 	%r1802, %r1802, 8;
	setp.ne.s32 	%p19, %r1802, 0;
	@%p19 bra 	$L__BB4_21;
$L__BB4_22:
	setp.eq.s32 	%p20, %r20, 0;
	@%p20 bra 	$L__BB4_30;
	and.b32  	%r30, %r19, 3;
	setp.lt.u32 	%p21, %r20, 4;
	@%p21 bra 	$L__BB4_25;
	mul.lo.s32 	%r683, %r1805, 3;
	mul.wide.s32 	%rd127, %r683, 8;
	add.s64 	%rd128, %rd1, %rd127;
	ld.global.f64 	%fd604, [%rd128];
	ld.global.f64 	%fd605, [%rd128+8];
	ld.global.f64 	%fd606, [%rd128+16];
	mul.f64 	%fd607, %fd605, %fd2280;
	fma.rn.f64 	%fd608, %fd604, %fd2281, %fd607;
	add.f64 	%fd609, %fd2279, %fd608;
	sub.f64 	%fd610, %fd606, %fd609;
	fma.rn.f64 	%fd611, %fd610, %fd610, %fd2289;
	ld.global.f64 	%fd612, [%rd128+24];
	ld.global.f64 	%fd613, [%rd128+32];
	ld.global.f64 	%fd614, [%rd128+40];
	mul.f64 	%fd615, %fd613, %fd2280;
	fma.rn.f64 	%fd616, %fd612, %fd2281, %fd615;
	add.f64 	%fd617, %fd2279, %fd616;
	sub.f64 	%fd618, %fd614, %fd617;
	fma.rn.f64 	%fd619, %fd618, %fd618, %fd611;
	ld.global.f64 	%fd620, [%rd128+48];
	ld.global.f64 	%fd621, [%rd128+56];
	ld.global.f64 	%fd622, [%rd128+64];
	mul.f64 	%fd623, %fd621, %fd2280;
	fma.rn.f64 	%fd624, %fd620, %fd2281, %fd623;
	add.f64 	%fd625, %fd2279, %fd624;
	sub.f64 	%fd626, %fd622, %fd625;
	fma.rn.f64 	%fd627, %fd626, %fd626, %fd619;
	ld.global.f64 	%fd628, [%rd128+72];
	ld.global.f64 	%fd629, [%rd128+80];
	ld.global.f64 	%fd630, [%rd128+88];
	mul.f64 	%fd631, %fd629, %fd2280;
	fma.rn.f64 	%fd632, %fd628, %fd2281, %fd631;
	add.f64 	%fd633, %fd2279, %fd632;
	sub.f64 	%fd634, %fd630, %fd633;
	fma.rn.f64 	%fd2289, %fd634, %fd634, %fd627;
	add.s32 	%r1805, %r1805, 4;
$L__BB4_25:
	setp.eq.s32 	%p22, %r30, 0;
	@%p22 bra 	$L__BB4_30;
	setp.eq.s32 	%p23, %r30, 1;
	@%p23 bra 	$L__BB4_28;
	mul.lo.s32 	%r684, %r1805, 3;
	mul.wide.s32 	%rd129, %r684, 8;
	add.s64 	%rd130, %rd1, %rd129;
	ld.global.f64 	%fd636, [%rd130];
	ld.global.f64 	%fd637, [%rd130+8];
	ld.global.f64 	%fd638, [%rd130+16];
	mul.f64 	%fd639, %fd637, %fd2280;
	fma.rn.f64 	%fd640, %fd636, %fd2281, %fd639;
	add.f64 	%fd641, %fd2279, %fd640;
	sub.f64 	%fd642, %fd638, %fd641;
	fma.rn.f64 	%fd643, %fd642, %fd642, %fd2289;
	ld.global.f64 	%fd644, [%rd130+24];
	ld.global.f64 	%fd645, [%rd130+32];
	ld.global.f64 	%fd646, [%rd130+40];
	mul.f64 	%fd647, %fd645, %fd2280;
	fma.rn.f64 	%fd648, %fd644, %fd2281, %fd647;
	add.f64 	%fd649, %fd2279, %fd648;
	sub.f64 	%fd650, %fd646, %fd649;
	fma.rn.f64 	%fd2289, %fd650, %fd650, %fd643;
	add.s32 	%r1805, %r1805, 2;
$L__BB4_28:
	and.b32  	%r685, %r19, 1;
	setp.eq.b32 	%p24, %r685, 1;
	not.pred 	%p25, %p24;
	@%p25 bra 	$L__BB4_30;
	mul.lo.s32 	%r686, %r1805, 3;
	mul.wide.s32 	%rd131, %r686, 8;
	add.s64 	%rd132, %rd1, %rd131;
	ld.global.f64 	%fd651, [%rd132];
	ld.global.f64 	%fd652, [%rd132+8];
	ld.global.f64 	%fd653, [%rd132+16];
	mul.f64 	%fd654, %fd652, %fd2280;
	fma.rn.f64 	%fd655, %fd651, %fd2281, %fd654;
	add.f64 	%fd656, %fd2279, %fd655;
	sub.f64 	%fd657, %fd653, %fd656;
	fma.rn.f64 	%fd2289, %fd657, %fd657, %fd2289;
$L__BB4_30:
	setp.lt.s32 	%p26, %r3, 1;
	mov.f64 	%fd2290, 0d0000000000000000;
	@%p26 bra 	$L__BB4_32;
	cvt.rn.f64.u32 	%fd659, %r3;
	div.rn.f64 	%fd660, %fd2289, %fd659;
	sqrt.rn.f64 	%fd2290, %fd660;
$L__BB4_32:
	ld.param.u64 	%rd383, [_Z15per_cell_kernelPKdPKiS2_S2_iddddidPdPi_param_11];
	ld.param.u32 	%r1796, [_Z15per_cell_kernelPKdPKiS2_S2_iddddidPdPi_param_9];
	ld.param.f64 	%fd2212, [_Z15per_cell_kernelPKdPKiS2_S2_iddddidPdPi_param_8];
	ld.param.f64 	%fd2211, [_Z15per_cell_kernelPKdPKiS2_S2_iddddidPdPi_param_7];
	ld.param.f64 	%fd2210, [_Z15per_cell_kernelPKdPKiS2_S2_iddddidPdPi_param_6];
	ld.param.f64 	%fd2209, [_Z15per_cell_kernelPKdPKiS2_S2_iddddidPdPi_param_5];
	ld.param.u64 	%rd382, [_Z15per_cell_kernelPKdPKiS2_S2_iddddidPdPi_param_3];
	setp.lt.s32 	%p27, %r3, 1;
	cvta.to.global.u64 	%rd133, %rd383;
	mul.wide.s32 	%rd134, %r1, 8;
	add.s64 	%rd135, %rd133, %rd134;
	st.global.f64 	[%rd135], %fd2290;
	cvta.to.global.u64 	%rd136, %rd382;
	mul.wide.s32 	%rd137, %r1, 4;
	add.s64 	%rd138, %rd136, %rd137;
	ld.global.u32 	%r688, [%rd138];
	div.s32 	%r689, %r688, %r1796;
	mul.lo.s32 	%r690, %r689, %r1796;
	sub.s32 	%r691, %r688, %r690;
	cvt.rn.f64.s32 	%fd661, %r691;
	fma.rn.f64 	%fd134, %fd2211, %fd661, %fd2209;
	cvt.rn.f64.s32 	%fd662, %r689;
	fma.rn.f64 	%fd135, %fd2212, %fd662, %fd2210;
	mul.f64 	%fd136, %fd2211, 0d3FD0000000000000;
	mul.f64 	%fd137, %fd2212, 0d3FD0000000000000;
	fma.rn.f64 	%fd138, %fd137, 0d0000000000000000, %fd135;
	add.f64 	%fd139, %fd137, %fd138;
	fma.rn.f64 	%fd140, %fd136, 0d0000000000000000, %fd134;
	add.f64 	%fd141, %fd136, %fd140;
	mov.b32 	%r1811, 0;
	@%p27 bra 	$L__BB4_37;
	mul.lo.s32 	%r1808, %r2109, 3;
	mov.b32 	%r1811, 0;
	mov.u32 	%r1809, %r2109;
$L__BB4_34:
	mul.wide.s32 	%rd139, %r1808, 8;
	add.s64 	%rd5, %rd1, %rd139;
	ld.global.f64 	%fd663, [%rd5];
	ld.global.f64 	%fd664, [%rd5+8];
	setp.ge.f64 	%p28, %fd663, %fd140;
	setp.lt.f64 	%p29, %fd663, %fd141;
	and.pred  	%p30, %p28, %p29;
	setp.ge.f64 	%p31, %fd664, %fd138;
	setp.lt.f64 	%p32, %fd664, %fd139;
	and.pred  	%p33, %p31, %p32;
	and.pred  	%p35, %p30, %p33;
	not.pred 	%p36, %p35;
	setp.gt.s32 	%p37, %r1811, 4095;
	or.pred  	%p38, %p36, %p37;
	@%p38 bra 	$L__BB4_36;
	ld.global.f64 	%fd665, [%rd5+16];
	add.s32 	%r39, %r1811, 1;
	mul.wide.s32 	%rd140, %r1811, 8;
	add.s64 	%rd141, %rd4, %rd140;
	st.local.f64 	[%rd141], %fd665;
	mov.u32 	%r1811, %r39;
$L__BB4_36:
	add.s32 	%r1809, %r1809, 1;
	add.s32 	%r1808, %r1808, 3;
	setp.lt.s32 	%p39, %r1809, %r18;
	@%p39 bra 	$L__BB4_34;
$L__BB4_37:
	setp.lt.s32 	%p40, %r1811, 12;
	@%p40 bra 	$L__BB4_59;
	mov.b32 	%r1813, 1;
$L__BB4_39:
	mul.wide.u32 	%rd142, %r1813, 8;
	add.s64 	%rd143, %rd4, %rd142;
	ld.local.f64 	%fd142, [%rd143];
	mov.u32 	%r1814, %r1813;
$L__BB4_40:
	add.s32 	%r46, %r1814, -1;
	mul.wide.u32 	%rd144, %r46, 8;
	add.s64 	%rd6, %rd4, %rd144;
	ld.local.f64 	%fd143, [%rd6];
	setp.leu.f64 	%p41, %fd143, %fd142;
	mov.u32 	%r1815, %r1814;
	@%p41 bra 	$L__BB4_42;
	st.local.f64 	[%rd6+8], %fd143;
	setp.gt.s32 	%p42, %r1814, 1;
	mov.b32 	%r1815, 0;
	mov.u32 	%r1814, %r46;
	@%p42 bra 	$L__BB4_40;
$L__BB4_42:
	mul.wide.s32 	%rd145, %r1815, 8;
	add.s64 	%rd146, %rd4, %rd145;
	st.local.f64 	[%rd146], %fd142;
	add.s32 	%r1813, %r1813, 1;
	setp.ne.s32 	%p43, %r1813, %r1811;
	@%p43 bra 	$L__BB4_39;
	shr.u32 	%r697, %r1811, 1;
	mul.wide.u32 	%rd147, %r697, 8;
	add.s64 	%rd148, %rd4, %rd147;
	ld.local.f64 	%fd144, [%rd148];
	and.b32  	%r49, %r1811, 15;
	setp.lt.u32 	%p44, %r1811, 16;
	mov.f64 	%fd2298, 0d0000000000000000;
	mov.b32 	%r1822, 0;
	mov.u32 	%r1827, %r1822;
	@%p44 bra 	$L__BB4_46;
	and.b32  	%r1822, %r1811, 2147483632;
	neg.s32 	%r1816, %r1822;
	add.s64 	%rd385, %rd4, 64;
	mov.f64 	%fd2298, 0d0000000000000000;
	mov.b32 	%r1827, 0;
$L__BB4_45:
	.pragma "nounroll";
	ld.local.v2.f64 	{%fd669, %fd670}, [%rd385+-64];
	setp.gt.f64 	%p45, %fd669, %fd144;
	add.f64 	%fd671, %fd2298, %fd669;
	selp.f64 	%fd672, %fd671, %fd2298, %p45;
	selp.u32 	%r699, 1, 0, %p45;
	add.s32 	%r700, %r1827, %r699;
	setp.gt.f64 	%p46, %fd670, %fd144;
	add.f64 	%fd673, %fd672, %fd670;
	selp.f64 	%fd674, %fd673, %fd672, %p46;
	selp.u32 	%r701, 1, 0, %p46;
	add.s32 	%r702, %r700, %r701;
	ld.local.v2.f64 	{%fd675, %fd676}, [%rd385+-48];
	setp.gt.f64 	%p47, %fd675, %fd144;
	add.f64 	%fd677, %fd674, %fd675;
	selp.f64 	%fd678, %fd677, %fd674, %p47;
	selp.u32 	%r703, 1, 0, %p47;
	add.s32 	%r704, %r702, %r703;
	setp.gt.f64 	%p48, %fd676, %fd144;
	add.f64 	%fd679, %fd678, %fd676;
	selp.f64 	%fd680, %fd679, %fd678, %p48;
	selp.u32 	%r705, 1, 0, %p48;
	add.s32 	%r706, %r704, %r705;
	ld.local.v2.f64 	{%fd681, %fd682}, [%rd385+-32];
	setp.gt.f64 	%p49, %fd681, %fd144;
	add.f64 	%fd683, %fd680, %fd681;
	selp.f64 	%fd684, %fd683, %fd680, %p49;
	selp.u32 	%r707, 1, 0, %p49;
	add.s32 	%r708, %r706, %r707;
	setp.gt.f64 	%p50, %fd682, %fd144;
	add.f64 	%fd685, %fd684, %fd682;
	selp.f64 	%fd686, %fd685, %fd684, %p50;
	selp.u32 	%r709, 1, 0, %p50;
	add.s32 	%r710, %r708, %r709;
	ld.local.v2.f64 	{%fd687, %fd688}, [%rd385+-16];
	setp.gt.f64 	%p51, %fd687, %fd144;
	add.f64 	%fd689, %fd686, %fd687;
	selp.f64 	%fd690, %fd689, %fd686, %p51;
	selp.u32 	%r711, 1, 0, %p51;
	add.s32 	%r712, %r710, %r711;
	setp.gt.f64 	%p52, %fd688, %fd144;
	add.f64 	%fd691, %fd690, %fd688;
	selp.f64 	%fd692, %fd691, %fd690, %p52;
	selp.u32 	%r713, 1, 0, %p52;
	add.s32 	%r714, %r712, %r713;
	ld.local.v2.f64 	{%fd693, %fd694}, [%rd385];
	setp.gt.f64 	%p53, %fd693, %fd144;
	add.f64 	%fd695, %fd692, %fd693;
	selp.f64 	%fd696, %fd695, %fd692, %p53;
	selp.u32 	%r715, 1, 0, %p53;
	add.s32 	%r716, %r714, %r715;
	setp.gt.f64 	%p54, %fd694, %fd144;
	add.f64 	%fd697, %fd696, %fd694;
	selp.f64 	%fd698, %fd697, %fd696, %p54;
	selp.u32 	%r717, 1, 0, %p54;
	add.s32 	%r718, %r716, %r717;
	ld.local.v2.f64 	{%fd699, %fd700}, [%rd385+16];
	setp.gt.f64 	%p55, %fd699, %fd144;
	add.f64 	%fd701, %fd698, %fd699;
	selp.f64 	%fd702, %fd701, %fd698, %p55;
	selp.u32 	%r719, 1, 0, %p55;
	add.s32 	%r720, %r718, %r719;
	setp.gt.f64 	%p56, %fd700, %fd144;
	add.f64 	%fd703, %fd702, %fd700;
	selp.f64 	%fd704, %fd703, %fd702, %p56;
	selp.u32 	%r721, 1, 0, %p56;
	add.s32 	%r722, %r720, %r721;
	ld.local.v2.f64 	{%fd705, %fd706}, [%rd385+32];
	setp.gt.f64 	%p57, %fd705, %fd144;
	add.f64 	%fd707, %fd704, %fd705;
	selp.f64 	%fd708, %fd707, %fd704, %p57;
	selp.u32 	%r723, 1, 0, %p57;
	add.s32 	%r724, %r722, %r723;
	setp.gt.f64 	%p58, %fd706, %fd144;
	add.f64 	%fd709, %fd708, %fd706;
	selp.f64 	%fd710, %fd709, %fd708, %p58;
	selp.u32 	%r725, 1, 0, %p58;
	add.s32 	%r726, %r724, %r725;
	ld.local.v2.f64 	{%fd711, %fd712}, [%rd385+48];
	setp.gt.f64 	%p59, %fd711, %fd144;
	add.f64 	%fd713, %fd710, %fd711;
	selp.f64 	%fd714, %fd713, %fd710, %p59;
	selp.u32 	%r727, 1, 0, %p59;
	add.s32 	%r728, %r726, %r727;
	setp.gt.f64 	%p60, %fd712, %fd144;
	add.f64 	%fd715, %fd714, %fd712;
	selp.f64 	%fd2298, %fd715, %fd714, %p60;
	selp.u32 	%r729, 1, 0, %p60;
	add.s32 	%r1827, %r728, %r729;
	add.s32 	%r1816, %r1816, 16;
	add.s64 	%rd385, %rd385, 128;
	setp.ne.s32 	%p61, %r1816, 0;
	@%p61 bra 	$L__BB4_45;
$L__BB4_46:
	setp.eq.s32 	%p62, %r49, 0;
	@%p62 bra 	$L__BB4_57;
	and.b32  	%r59, %r1811, 7;
	setp.lt.u32 	%p63, %r49, 8;
	@%p63 bra 	$L__BB4_49;
	mul.wide.u32 	%rd149, %r1822, 8;
	add.s64 	%rd150, %rd4, %rd149;
	ld.local.f64 	%fd717, [%rd150];
	setp.gt.f64 	%p64, %fd717, %fd144;
	add.f64 	%fd718, %fd2298, %fd717;
	selp.f64 	%fd719, %fd718, %fd2298, %p64;
	selp.u32 	%r731, 1, 0, %p64;
	add.s32 	%r732, %r1827, %r731;
	ld.local.f64 	%fd720, [%rd150+8];
	setp.gt.f64 	%p65, %fd720, %fd144;
	add.f64 	%fd721, %fd719, %fd720;
	selp.f64 	%fd722, %fd721, %fd719, %p65;
	selp.u32 	%r733, 1, 0, %p65;
	add.s32 	%r734, %r732, %r733;
	ld.local.f64 	%fd723, [%rd150+16];
	setp.gt.f64 	%p66, %fd723, %fd144;
	add.f64 	%fd724, %fd722, %fd723;
	selp.f64 	%fd725, %fd724, %fd722, %p66;
	selp.u32 	%r735, 1, 0, %p66;
	add.s32 	%r736, %r734, %r735;
	ld.local.f64 	%fd726, [%rd150+24];
	setp.gt.f64 	%p67, %fd726, %fd144;
	add.f64 	%fd727, %fd725, %fd726;
	selp.f64 	%fd728, %fd727, %fd725, %p67;
	selp.u32 	%r737, 1, 0, %p67;
	add.s32 	%r738, %r736, %r737;
	ld.local.f64 	%fd729, [%rd150+32];
	setp.gt.f64 	%p68, %fd729, %fd144;
	add.f64 	%fd730, %fd728, %fd729;
	selp.f64 	%fd731, %fd730, %fd728, %p68;
	selp.u32 	%r739, 1, 0, %p68;
	add.s32 	%r740, %r738, %r739;
	ld.local.f64 	%fd732, [%rd150+40];
	setp.gt.f64 	%p69, %fd732, %fd144;
	add.f64 	%fd733, %fd731, %fd732;
	selp.f64 	%fd734, %fd733, %fd731, %p69;
	selp.u32 	%r741, 1, 0, %p69;
	add.s32 	%r742, %r740, %r741;
	ld.local.f64 	%fd735, [%rd150+48];
	setp.gt.f64 	%p70, %fd735, %fd144;
	add.f64 	%fd736, %fd734, %fd735;
	selp.f64 	%fd737, %fd736, %fd734, %p70;
	selp.u32 	%r743, 1, 0, %p70;
	add.s32 	%r744, %r742, %r743;
	ld.local.f64 	%fd738, [%rd150+56];
	setp.gt.f64 	%p71, %fd738, %fd144;
	add.f64 	%fd739, %fd737, %fd738;
	selp.f64 	%fd2298, %fd739, %fd737, %p71;
	selp.u32 	%r745, 1, 0, %p71;
	add.s32 	%r1827, %r744, %r745;
	add.s32 	%r1822, %r1822, 8;
$L__BB4_49:
	setp.eq.s32 	%p72, %r59, 0;
	@%p72 bra 	$L__BB4_57;
	and.b32  	%r65, %r1811, 3;
	setp.lt.u32 	%p73, %r59, 4;
	@%p73 bra 	$L__BB4_52;
	mul.wide.u32 	%rd151, %r1822, 8;
	add.s64 	%rd152, %rd4, %rd151;
	ld.local.f64 	%fd741, [%rd152];
	setp.gt.f64 	%p74, %fd741, %fd144;
	add.f64 	%fd742, %fd2298, %fd741;
	selp.f64 	%fd743, %fd742, %fd2298, %p74;
	selp.u32 	%r747, 1, 0, %p74;
	add.s32 	%r748, %r1827, %r747;
	ld.local.f64 	%fd744, [%rd152+8];
	setp.gt.f64 	%p75, %fd744, %fd144;
	add.f64 	%fd745, %fd743, %fd744;
	selp.f64 	%fd746, %fd745, %fd743, %p75;
	selp.u32 	%r749, 1, 0, %p75;
	add.s32 	%r750, %r748, %r749;
	ld.local.f64 	%fd747, [%rd152+16];
	setp.gt.f64 	%p76, %fd747, %fd144;
	add.f64 	%fd748, %fd746, %fd747;
	selp.f64 	%fd749, %fd748, %fd746, %p76;
	selp.u32 	%r751, 1, 0, %p76;
	add.s32 	%r752, %r750, %r751;
	ld.local.f64 	%fd750, [%rd152+24];
	setp.gt.f64 	%p77, %fd750, %fd144;
	add.f64 	%fd751, %fd749, %fd750;
	selp.f64 	%fd2298, %fd751, %fd749, %p77;
	selp.u32 	%r753, 1, 0, %p77;
	add.s32 	%r1827, %r752, %r753;
	add.s32 	%r1822, %r1822, 4;
$L__BB4_52:
	setp.eq.s32 	%p78, %r65, 0;
	@%p78 bra 	$L__BB4_57;
	mul.wide.u32 	%rd153, %r1822, 8;
	add.s64 	%rd10, %rd4, %rd153;
	ld.local.f64 	%fd752, [%rd10];
	setp.gt.f64 	%p79, %fd752, %fd144;
	add.f64 	%fd753, %fd2298, %fd752;
	selp.f64 	%fd2298, %fd753, %fd2298, %p79;
	selp.u32 	%r754, 1, 0, %p79;
	add.s32 	%r1827, %r1827, %r754;
	setp.eq.s32 	%p80, %r65, 1;
	@%p80 bra 	$L__BB4_57;
	ld.local.f64 	%fd754, [%rd10+8];
	setp.gt.f64 	%p81, %fd754, %fd144;
	add.f64 	%fd755, %fd2298, %fd754;
	selp.f64 	%fd2298, %fd755, %fd2298, %p81;
	selp.u32 	%r755, 1, 0, %p81;
	add.s32 	%r1827, %r1827, %r755;
	setp.eq.s32 	%p82, %r65, 2;
	@%p82 bra 	$L__BB4_57;
	ld.local.f64 	%fd157, [%rd10+16];
	setp.leu.f64 	%p83, %fd157, %fd144;
	@%p83 bra 	$L__BB4_57;
	add.f64 	%fd2298, %fd2298, %fd157;
	add.s32 	%r1827, %r1827, 1;
$L__BB4_57:
	setp.lt.s32 	%p84, %r1827, 8;
	@%p84 bra 	$L__BB4_59;
	cvt.rn.f64.u32 	%fd756, %r1827;
	div.rn.f64 	%fd757, %fd2298, %fd756;
	sub.f64 	%fd758, %fd757, %fd144;
	setp.ge.f64 	%p85, %fd758, %fd444;
	mov.b32 	%r2128, 1;
	@%p85 bra 	$L__BB4_464;
$L__BB4_59:
	setp.lt.s32 	%p86, %r3, 1;
	add.f64 	%fd160, %fd134, %fd136;
	add.f64 	%fd161, %fd136, %fd160;
	mov.b32 	%r1831, 0;
	@%p86 bra 	$L__BB4_64;
	mul.lo.s32 	%r1828, %r2109, 3;
	mov.b32 	%r1831, 0;
	mov.u32 	%r1829, %r2109;
$L__BB4_61:
	mul.wide.s32 	%rd154, %r1828, 8;
	add.s64 	%rd11, %rd1, %rd154;
	ld.global.f64 	%fd759, [%rd11];
	ld.global.f64 	%fd760, [%rd11+8];
	setp.ge.f64 	%p87, %fd759, %fd160;
	setp.lt.f64 	%p88, %fd759, %fd161;
	and.pred  	%p89, %p87, %p88;
	setp.ge.f64 	%p90, %fd760, %fd138;
	setp.lt.f64 	%p91, %fd760, %fd139;
	and.pred  	%p92, %p90, %p91;
	and.pred  	%p94, %p89, %p92;
	not.pred 	%p95, %p94;
	setp.gt.s32 	%p96, %r1831, 4095;
	or.pred  	%p97, %p95, %p96;
	@%p97 bra 	$L__BB4_63;
	ld.global.f64 	%fd761, [%rd11+16];
	add.s32 	%r79, %r1831, 1;
	mul.wide.s32 	%rd155, %r1831, 8;
	add.s64 	%rd156, %rd4, %rd155;
	st.local.f64 	[%rd156], %fd761;
	mov.u32 	%r1831, %r79;
$L__BB4_63:
	add.s32 	%r1829, %r1829, 1;
	add.s32 	%r1828, %r1828, 3;
	setp.lt.s32 	%p98, %r1829, %r18;
	@%p98 bra 	$L__BB4_61;
$L__BB4_64:
	setp.lt.s32 	%p99, %r1831, 12;
	@%p99 bra 	$L__BB4_86;
	mov.b32 	%r1833, 1;
$L__BB4_66:
	mul.wide.u32 	%rd157, %r1833, 8;
	add.s64 	%rd158, %rd4, %rd157;
	ld.local.f64 	%fd162, [%rd158];
	mov.u32 	%r1834, %r1833;
$L__BB4_67:
	add.s32 	%r86, %r1834, -1;
	mul.wide.u32 	%rd159, %r86, 8;
	add.s64 	%rd12, %rd4, %rd159;
	ld.local.f64 	%fd163, [%rd12];
	setp.leu.f64 	%p100, %fd163, %fd162;
	mov.u32 	%r1835, %r1834;
	@%p100 bra 	$L__BB4_69;
	st.local.f64 	[%rd12+8], %fd163;
	setp.gt.s32 	%p101, %r1834, 1;
	mov.b32 	%r1835, 0;
	mov.u32 	%r1834, %r86;
	@%p101 bra 	$L__BB4_67;
$L__BB4_69:
	mul.wide.s32 	%rd160, %r1835, 8;
	add.s64 	%rd161, %rd4, %rd160;
	st.local.f64 	[%rd161], %fd162;
	add.s32 	%r1833, %r1833, 1;
	setp.ne.s32 	%p102, %r1833, %r1831;
	@%p102 bra 	$L__BB4_66;
	shr.u32 	%r763, %r1831, 1;
	mul.wide.u32 	%rd162, %r763, 8;
	add.s64 	%rd163, %rd4, %rd162;
	ld.local.f64 	%fd164, [%rd163];
	setp.lt.u32 	%p103, %r1831, 16;
	mov.f64 	%fd2306, 0d0000000000000000;
	mov.b32 	%r1842, 0;
	mov.u32 	%r1847, %r1842;
	@%p103 bra 	$L__BB4_73;
	and.b32  	%r1842, %r1831, 2147483632;
	neg.s32 	%r1836, %r1842;
	add.s64 	%rd386, %rd4, 64;
	mov.f64 	%fd2306, 0d0000000000000000;
	mov.b32 	%r1847, 0;
$L__BB4_72:
	.pragma "nounroll";
	ld.local.v2.f64 	{%fd765, %fd766}, [%rd386+-64];
	setp.gt.f64 	%p104, %fd765, %fd164;
	add.f64 	%fd767, %fd2306, %fd765;
	selp.f64 	%fd768, %fd767, %fd2306, %p104;
	selp.u32 	%r766, 1, 0, %p104;
	add.s32 	%r767, %r1847, %r766;
	setp.gt.f64 	%p105, %fd766, %fd164;
	add.f64 	%fd769, %fd768, %fd766;
	selp.f64 	%fd770, %fd769, %fd768, %p105;
	selp.u32 	%r768, 1, 0, %p105;
	add.s32 	%r769, %r767, %r768;
	ld.local.v2.f64 	{%fd771, %fd772}, [%rd386+-48];
	setp.gt.f64 	%p106, %fd771, %fd164;
	add.f64 	%fd773, %fd770, %fd771;
	selp.f64 	%fd774, %fd773, %fd770, %p106;
	selp.u32 	%r770, 1, 0, %p106;
	add.s32 	%r771, %r769, %r770;
	setp.gt.f64 	%p107, %fd772, %fd164;
	add.f64 	%fd775, %fd774, %fd772;
	selp.f64 	%fd776, %fd775, %fd774, %p107;
	selp.u32 	%r772, 1, 0, %p107;
	add.s32 	%r773, %r771, %r772;
	ld.local.v2.f64 	{%fd777, %fd778}, [%rd386+-32];
	setp.gt.f64 	%p108, %fd777, %fd164;
	add.f64 	%fd779, %fd776, %fd777;
	selp.f64 	%fd780, %fd779, %fd776, %p108;
	selp.u32 	%r774, 1, 0, %p108;
	add.s32 	%r775, %r773, %r774;
	setp.gt.f64 	%p109, %fd778, %fd164;
	add.f64 	%fd781, %fd780, %fd778;
	selp.f64 	%fd782, %fd781, %fd780, %p109;
	selp.u32 	%r776, 1, 0, %p109;
	add.s32 	%r777, %r775, %r776;
	ld.local.v2.f64 	{%fd783, %fd784}, [%rd386+-16];
	setp.gt.f64 	%p110, %fd783, %fd164;
	add.f64 	%fd785, %fd782, %fd783;
	selp.f64 	%fd786, %fd785, %fd782, %p110;
	selp.u32 	%r778, 1, 0, %p110;
	add.s32 	%r779, %r777, %r778;
	setp.gt.f64 	%p111, %fd784, %fd164;
	add.f64 	%fd787, %fd786, %fd784;
	selp.f64 	%fd788, %fd787, %fd786, %p111;
	selp.u32 	%r780, 1, 0, %p111;
	add.s32 	%r781, %r779, %r780;
	ld.local.v2.f64 	{%fd789, %fd790}, [%rd386];
	setp.gt.f64 	%p112, %fd789, %fd164;
	add.f64 	%fd791, %fd788, %fd789;
	selp.f64 	%fd792, %fd791, %fd788, %p112;
	selp.u32 	%r782, 1, 0, %p112;
	add.s32 	%r783, %r781, %r782;
	setp.gt.f64 	%p113, %fd790, %fd164;
	add.f64 	%fd793, %fd792, %fd790;
	selp.f64 	%fd794, %fd793, %fd792, %p113;
	selp.u32 	%r784, 1, 0, %p113;
	add.s32 	%r785, %r783, %r784;
	ld.local.v2.f64 	{%fd795, %fd796}, [%rd386+16];
	setp.gt.f64 	%p114, %fd795, %fd164;
	add.f64 	%fd797, %fd794, %fd795;
	selp.f64 	%fd798, %fd797, %fd794, %p114;
	selp.u32 	%r786, 1, 0, %p114;
	add.s32 	%r787, %r785, %r786;
	setp.gt.f64 	%p115, %fd796, %fd164;
	add.f64 	%fd799, %fd798, %fd796;
	selp.f64 	%fd800, %fd799, %fd798, %p115;
	selp.u32 	%r788, 1, 0, %p115;
	add.s32 	%r789, %r787, %r788;
	ld.local.v2.f64 	{%fd801, %fd802}, [%rd386+32];
	setp.gt.f64 	%p116, %fd801, %fd164;
	add.f64 	%fd803, %fd800, %fd801;
	selp.f64 	%fd804, %fd803, %fd800, %p116;
	selp.u32 	%r790, 1, 0, %p116;
	add.s32 	%r791, %r789, %r790;
	setp.gt.f64 	%p117, %fd802, %fd164;
	add.f64 	%fd805, %fd804, %fd802;
	selp.f64 	%fd806, %fd805, %fd804, %p117;
	selp.u32 	%r792, 1, 0, %p117;
	add.s32 	%r793, %r791, %r792;
	ld.local.v2.f64 	{%fd807, %fd808}, [%rd386+48];
	setp.gt.f64 	%p118, %fd807, %fd164;
	add.f64 	%fd809, %fd806, %fd807;
	selp.f64 	%fd810, %fd809, %fd806, %p118;
	selp.u32 	%r794, 1, 0, %p118;
	add.s32 	%r795, %r793, %r794;
	setp.gt.f64 	%p119, %fd808, %fd164;
	add.f64 	%fd811, %fd810, %fd808;
	selp.f64 	%fd2306, %fd811, %fd810, %p119;
	selp.u32 	%r796, 1, 0, %p119;
	add.s32 	%r1847, %r795, %r796;
	add.s32 	%r1836, %r1836, 16;
	add.s64 	%rd386, %rd386, 128;
	setp.ne.s32 	%p120, %r1836, 0;
	@%p120 bra 	$L__BB4_72;
$L__BB4_73:
	and.b32  	%r98, %r1831, 15;
	setp.eq.s32 	%p121, %r98, 0;
	@%p121 bra 	$L__BB4_84;
	and.b32  	%r99, %r1831, 7;
	setp.lt.u32 	%p122, %r98, 8;
	@%p122 bra 	$L__BB4_76;
	mul.wide.u32 	%rd164, %r1842, 8;
	add.s64 	%rd165, %rd4, %rd164;
	ld.local.f64 	%fd813, [%rd165];
	setp.gt.f64 	%p123, %fd813, %fd164;
	add.f64 	%fd814, %fd2306, %fd813;
	selp.f64 	%fd815, %fd814, %fd2306, %p123;
	selp.u32 	%r798, 1, 0, %p123;
	add.s32 	%r799, %r1847, %r798;
	ld.local.f64 	%fd816, [%rd165+8];
	setp.gt.f64 	%p124, %fd816, %fd164;
	add.f64 	%fd817, %fd815, %fd816;
	selp.f64 	%fd818, %fd817, %fd815, %p124;
	selp.u32 	%r800, 1, 0, %p124;
	add.s32 	%r801, %r799, %r800;
	ld.local.f64 	%fd819, [%rd165+16];
	setp.gt.f64 	%p125, %fd819, %fd164;
	add.f64 	%fd820, %fd818, %fd819;
	selp.f64 	%fd821, %fd820, %fd818, %p125;
	selp.u32 	%r802, 1, 0, %p125;
	add.s32 	%r803, %r801, %r802;
	ld.local.f64 	%fd822, [%rd165+24];
	setp.gt.f64 	%p126, %fd822, %fd164;
	add.f64 	%fd823, %fd821, %fd822;
	selp.f64 	%fd824, %fd823, %fd821, %p126;
	selp.u32 	%r804, 1, 0, %p126;
	add.s32 	%r805, %r803, %r804;
	ld.local.f64 	%fd825, [%rd165+32];
	setp.gt.f64 	%p127, %fd825, %fd164;
	add.f64 	%fd826, %fd824, %fd825;
	selp.f64 	%fd827, %fd826, %fd824, %p127;
	selp.u32 	%r806, 1, 0, %p127;
	add.s32 	%r807, %r805, %r806;
	ld.local.f64 	%fd828, [%rd165+40];
	setp.gt.f64 	%p128, %fd828, %fd164;
	add.f64 	%fd829, %fd827, %fd828;
	selp.f64 	%fd830, %fd829, %fd827, %p128;
	selp.u32 	%r808, 1, 0, %p128;
	add.s32 	%r809, %r807, %r808;
	ld.local.f64 	%fd831, [%rd165+48];
	setp.gt.f64 	%p129, %fd831, %fd164;
	add.f64 	%fd832, %fd830, %fd831;
	selp.f64 	%fd833, %fd832, %fd830, %p129;
	selp.u32 	%r810, 1, 0, %p129;
	add.s32 	%r811, %r809, %r810;
	ld.local.f64 	%fd834, [%rd165+56];
	setp.gt.f64 	%p130, %fd834, %fd164;
	add.f64 	%fd835, %fd833, %fd834;
	selp.f64 	%fd2306, %fd835, %fd833, %p130;
	selp.u32 	%r812, 1, 0, %p130;
	add.s32 	%r1847, %r811, %r812;
	add.s32 	%r1842, %r1842, 8;
$L__BB4_76:
	setp.eq.s32 	%p131, %r99, 0;
	@%p131 bra 	$L__BB4_84;
	and.b32  	%r105, %r1831, 3;
	setp.lt.u32 	%p132, %r99, 4;
	@%p132 bra 	$L__BB4_79;
	mul.wide.u32 	%rd166, %r1842, 8;
	add.s64 	%rd167, %rd4, %rd166;
	ld.local.f64 	%fd837, [%rd167];
	setp.gt.f64 	%p133, %fd837, %fd164;
	add.f64 	%fd838, %fd2306, %fd837;
	selp.f64 	%fd839, %fd838, %fd2306, %p133;
	selp.u32 	%r814, 1, 0, %p133;
	add.s32 	%r815, %r1847, %r814;
	ld.local.f64 	%fd840, [%rd167+8];
	setp.gt.f64 	%p134, %fd840, %fd164;
	add.f64 	%fd841, %fd839, %fd840;
	selp.f64 	%fd842, %fd841, %fd839, %p134;
	selp.u32 	%r816, 1, 0, %p134;
	add.s32 	%r817, %r815, %r816;
	ld.local.f64 	%fd843, [%rd167+16];
	setp.gt.f64 	%p135, %fd843, %fd164;
	add.f64 	%fd844, %fd842, %fd843;
	selp.f64 	%fd845, %fd844, %fd842, %p135;
	selp.u32 	%r818, 1, 0, %p135;
	add.s32 	%r819, %r817, %r818;
	ld.local.f64 	%fd846, [%rd167+24];
	setp.gt.f64 	%p136, %fd846, %fd164;
	add.f64 	%fd847, %fd845, %fd846;
	selp.f64 	%fd2306, %fd847, %fd845, %p136;
	selp.u32 	%r820, 1, 0, %p136;
	add.s32 	%r1847, %r819, %r820;
	add.s32 	%r1842, %r1842, 4;
$L__BB4_79:
	setp.eq.s32 	%p137, %r105, 0;
	@%p137 bra 	$L__BB4_84;
	mul.wide.u32 	%rd168, %r1842, 8;
	add.s64 	%rd16, %rd4, %rd168;
	ld.local.f64 	%fd848, [%rd16];
	setp.gt.f64 	%p138, %fd848, %fd164;
	add.f64 	%fd849, %fd2306, %fd848;
	selp.f64 	%fd2306, %fd849, %fd2306, %p138;
	selp.u32 	%r821, 1, 0, %p138;
	add.s32 	%r1847, %r1847, %r821;
	setp.eq.s32 	%p139, %r105, 1;
	@%p139 bra 	$L__BB4_84;
	ld.local.f64 	%fd850, [%rd16+8];
	setp.gt.f64 	%p140, %fd850, %fd164;
	add.f64 	%fd851, %fd2306, %fd850;
	selp.f64 	%fd2306, %fd851, %fd2306, %p140;
	selp.u32 	%r822, 1, 0, %p140;
	add.s32 	%r1847, %r1847, %r822;
	setp.eq.s32 	%p141, %r105, 2;
	@%p141 bra 	$L__BB4_84;
	ld.local.f64 	%fd177, [%rd16+16];
	setp.leu.f64 	%p142, %fd177, %fd164;
	@%p142 bra 	$L__BB4_84;
	add.f64 	%fd2306, %fd2306, %fd177;
	add.s32 	%r1847, %r1847, 1;
$L__BB4_84:
	setp.lt.s32 	%p143, %r1847, 8;
	@%p143 bra 	$L__BB4_86;
	cvt.rn.f64.u32 	%fd852, %r1847;
	div.rn.f64 	%fd853, %fd2306, %fd852;
	sub.f64 	%fd854, %fd853, %fd164;
	setp.ge.f64 	%p144, %fd854, %fd444;
	mov.b32 	%r2128, 1;
	@%p144 bra 	$L__BB4_464;
$L__BB4_86:
	setp.lt.s32 	%p145, %r3, 1;
	fma.rn.f64 	%fd180, %fd136, 0d4000000000000000, %fd134;
	add.f64 	%fd181, %fd136, %fd180;
	mov.b32 	%r1851, 0;
	@%p145 bra 	$L__BB4_91;
	mul.lo.s32 	%r1848, %r2109, 3;
	mov.b32 	%r1851, 0;
	mov.u32 	%r1849, %r2109;
$L__BB4_88:
	mul.wide.s32 	%rd169, %r1848, 8;
	add.s64 	%rd17, %rd1, %rd169;
	ld.global.f64 	%fd855, [%rd17];
	ld.global.f64 	%fd856, [%rd17+8];
	setp.ge.f64 	%p146, %fd855, %fd180;
	setp.lt.f64 	%p147, %fd855, %fd181;
	and.pred  	%p148, %p146, %p147;
	setp.ge.f64 	%p149, %fd856, %fd138;
	add.f64 	%fd857, %fd137, %fd138;
	setp.lt.f64 	%p150, %fd856, %fd857;
	and.pred  	%p151, %p149, %p150;
	and.pred  	%p153, %p148, %p151;
	not.pred 	%p154, %p153;
	setp.gt.s32 	%p155, %r1851, 4095;
	or.pred  	%p156, %p154, %p155;
	@%p156 bra 	$L__BB4_90;
	ld.global.f64 	%fd858, [%rd17+16];
	add.s32 	%r119, %r1851, 1;
	mul.wide.s32 	%rd170, %r1851, 8;
	add.s64 	%rd171, %rd4, %rd170;
	st.local.f64 	[%rd171], %fd858;
	mov.u32 	%r1851, %r119;
$L__BB4_90:
	add.s32 	%r1849, %r1849, 1;
	add.s32 	%r1848, %r1848, 3;
	setp.lt.s32 	%p157, %r1849, %r18;
	@%p157 bra 	$L__BB4_88;
$L__BB4_91:
	setp.lt.s32 	%p158, %r1851, 12;
	@%p158 bra 	$L__BB4_113;
	mov.b32 	%r1853, 1;
$L__BB4_93:
	mul.wide.u32 	%rd172, %r1853, 8;
	add.s64 	%rd173, %rd4, %rd172;
	ld.local.f64 	%fd182, [%rd173];
	mov.u32 	%r1854, %r1853;
$L__BB4_94:
	add.s32 	%r126, %r1854, -1;
	mul.wide.u32 	%rd174, %r126, 8;
	add.s64 	%rd18, %rd4, %rd174;
	ld.local.f64 	%fd183, [%rd18];
	setp.leu.f64 	%p159, %fd183, %fd182;
	mov.u32 	%r1855, %r1854;
	@%p159 bra 	$L__BB4_96;
	st.local.f64 	[%rd18+8], %fd183;
	setp.gt.s32 	%p160, %r1854, 1;
	mov.b32 	%r1855, 0;
	mov.u32 	%r1854, %r126;
	@%p160 bra 	$L__BB4_94;
$L__BB4_96:
	mul.wide.s32 	%rd175, %r1855, 8;
	add.s64 	%rd176, %rd4, %rd175;
	st.local.f64 	[%rd176], %fd182;
	add.s32 	%r1853, %r1853, 1;
	setp.ne.s32 	%p161, %r1853, %r1851;
	@%p161 bra 	$L__BB4_93;
	shr.u32 	%r830, %r1851, 1;
	mul.wide.u32 	%rd177, %r830, 8;
	add.s64 	%rd178, %rd4, %rd177;
	ld.local.f64 	%fd184, [%rd178];
	setp.lt.u32 	%p162, %r1851, 16;
	mov.f64 	%fd2314, 0d0000000000000000;
	mov.b32 	%r1862, 0;
	mov.u32 	%r1867, %r1862;
	@%p162 bra 	$L__BB4_100;
	and.b32  	%r1862, %r1851, 2147483632;
	neg.s32 	%r1856, %r1862;
	add.s64 	%rd387, %rd4, 64;
	mov.f64 	%fd2314, 0d0000000000000000;
	mov.b32 	%r1867, 0;
$L__BB4_99:
	.pragma "nounroll";
	ld.local.v2.f64 	{%fd862, %fd863}, [%rd387+-64];
	setp.gt.f64 	%p163, %fd862, %fd184;
	add.f64 	%fd864, %fd2314, %fd862;
	selp.f64 	%fd865, %fd864, %fd2314, %p163;
	selp.u32 	%r833, 1, 0, %p163;
	add.s32 	%r834, %r1867, %r833;
	setp.gt.f64 	%p164, %fd863, %fd184;
	add.f64 	%fd866, %fd865, %fd863;
	selp.f64 	%fd867, %fd866, %fd865, %p164;
	selp.u32 	%r835, 1, 0, %p164;
	add.s32 	%r836, %r834, %r835;
	ld.local.v2.f64 	{%fd868, %fd869}, [%rd387+-48];
	setp.gt.f64 	%p165, %fd868, %fd184;
	add.f64 	%fd870, %fd867, %fd868;
	selp.f64 	%fd871, %fd870, %fd867, %p165;
	selp.u32 	%r837, 1, 0, %p165;
	add.s32 	%r838, %r836, %r837;
	setp.gt.f64 	%p166, %fd869, %fd184;
	add.f64 	%fd872, %fd871, %fd869;
	selp.f64 	%fd873, %fd872, %fd871, %p166;
	selp.u32 	%r839, 1, 0, %p166;
	add.s32 	%r840, %r838, %r839;
	ld.local.v2.f64 	{%fd874, %fd875}, [%rd387+-32];
	setp.gt.f64 	%p167, %fd874, %fd184;
	add.f64 	%fd876, %fd873, %fd874;
	selp.f64 	%fd877, %fd876, %fd873, %p167;
	selp.u32 	%r841, 1, 0, %p167;
	add.s32 	%r842, %r840, %r841;
	setp.gt.f64 	%p168, %fd875, %fd184;
	add.f64 	%fd878, %fd877, %fd875;
	selp.f64 	%fd879, %fd878, %fd877, %p168;
	selp.u32 	%r843, 1, 0, %p168;
	add.s32 	%r844, %r842, %r843;
	ld.local.v2.f64 	{%fd880, %fd881}, [%rd387+-16];
	setp.gt.f64 	%p169, %fd880, %fd184;
	add.f64 	%fd882, %fd879, %fd880;
	selp.f64 	%fd883, %fd882, %fd879, %p169;
	selp.u32 	%r845, 1, 0, %p169;
	add.s32 	%r846, %r844, %r845;
	setp.gt.f64 	%p170, %fd881, %fd184;
	add.f64 	%fd884, %fd883, %fd881;
	selp.f64 	%fd885, %fd884, %fd883, %p170;
	selp.u32 	%r847, 1, 0, %p170;
	add.s32 	%r848, %r846, %r847;
	ld.local.v2.f64 	{%fd886, %fd887}, [%rd387];
	setp.gt.f64 	%p171, %fd886, %fd184;
	add.f64 	%fd888, %fd885, %fd886;
	selp.f64 	%fd889, %fd888, %fd885, %p171;
	selp.u32 	%r849, 1, 0, %p171;
	add.s32 	%r850, %r848, %r849;
	setp.gt.f64 	%p172, %fd887, %fd184;
	add.f64 	%fd890, %fd889, %fd887;
	selp.f64 	%fd891, %fd890, %fd889, %p172;
	selp.u32 	%r851, 1, 0, %p172;
	add.s32 	%r852, %r850, %r851;
	ld.local.v2.f64 	{%fd892, %fd893}, [%rd387+16];
	setp.gt.f64 	%p173, %fd892, %fd184;
	add.f64 	%fd894, %fd891, %fd892;
	selp.f64 	%fd895, %fd894, %fd891, %p173;
	selp.u32 	%r853, 1, 0, %p173;
	add.s32 	%r854, %r852, %r853;
	setp.gt.f64 	%p174, %fd893, %fd184;
	add.f64 	%fd896, %fd895, %fd893;
	selp.f64 	%fd897, %fd896, %fd895, %p174;
	selp.u32 	%r855, 1, 0, %p174;
	add.s32 	%r856, %r854, %r855;
	ld.local.v2.f64 	{%fd898, %fd899}, [%rd387+32];
	setp.gt.f64 	%p175, %fd898, %fd184;
	add.f64 	%fd900, %fd897, %fd898;
	selp.f64 	%fd901, %fd900, %fd897, %p175;
	selp.u32 	%r857, 1, 0, %p175;
	add.s32 	%r858, %r856, %r857;
	setp.gt.f64 	%p176, %fd899, %fd184;
	add.f64 	%fd902, %fd901, %fd899;
	selp.f64 	%fd903, %fd902, %fd901, %p176;
	selp.u32 	%r859, 1, 0, %p176;
	add.s32 	%r860, %r858, %r859;
	ld.local.v2.f64 	{%fd904, %fd905}, [%rd387+48];
	setp.gt.f64 	%p177, %fd904, %fd184;
	add.f64 	%fd906, %fd903, %fd904;
	selp.f64 	%fd907, %fd906, %fd903, %p177;
	selp.u32 	%r861, 1, 0, %p177;
	add.s32 	%r862, %r860, %r861;
	setp.gt.f64 	%p178, %fd905, %fd184;
	add.f64 	%fd908, %fd907, %fd905;
	selp.f64 	%fd2314, %fd908, %fd907, %p178;
	selp.u32 	%r863, 1, 0, %p178;
	add.s32 	%r1867, %r862, %r863;
	add.s32 	%r1856, %r1856, 16;
	add.s64 	%rd387, %rd387, 128;
	setp.ne.s32 	%p179, %r1856, 0;
	@%p179 bra 	$L__BB4_99;
$L__BB4_100:
	and.b32  	%r864, %r1851, 15;
	setp.eq.s32 	%p180, %r864, 0;
	@%p180 bra 	$L__BB4_111;
	setp.lt.u32 	%p181, %r864, 8;
	@%p181 bra 	$L__BB4_103;
	mul.wide.u32 	%rd179, %r1862, 8;
	add.s64 	%rd180, %rd4, %rd179;
	ld.local.f64 	%fd910, [%rd180];
	setp.gt.f64 	%p182, %fd910, %fd184;
	add.f64 	%fd911, %fd2314, %fd910;
	selp.f64 	%fd912, %fd911, %fd2314, %p182;
	selp.u32 	%r867, 1, 0, %p182;
	add.s32 	%r868, %r1867, %r867;
	ld.local.f64 	%fd913, [%rd180+8];
	setp.gt.f64 	%p183, %fd913, %fd184;
	add.f64 	%fd914, %fd912, %fd913;
	selp.f64 	%fd915, %fd914, %fd912, %p183;
	selp.u32 	%r869, 1, 0, %p183;
	add.s32 	%r870, %r868, %r869;
	ld.local.f64 	%fd916, [%rd180+16];
	setp.gt.f64 	%p184, %fd916, %fd184;
	add.f64 	%fd917, %fd915, %fd916;
	selp.f64 	%fd918, %fd917, %fd915, %p184;
	selp.u32 	%r871, 1, 0, %p184;
	add.s32 	%r872, %r870, %r871;
	ld.local.f64 	%fd919, [%rd180+24];
	setp.gt.f64 	%p185, %fd919, %fd184;
	add.f64 	%fd920, %fd918, %fd919;
	selp.f64 	%fd921, %fd920, %fd918, %p185;
	selp.u32 	%r873, 1, 0, %p185;
	add.s32 	%r874, %r872, %r873;
	ld.local.f64 	%fd922, [%rd180+32];
	setp.gt.f64 	%p186, %fd922, %fd184;
	add.f64 	%fd923, %fd921, %fd922;
	selp.f64 	%fd924, %fd923, %fd921, %p186;
	selp.u32 	%r875, 1, 0, %p186;
	add.s32 	%r876, %r874, %r875;
	ld.local.f64 	%fd925, [%rd180+40];
	setp.gt.f64 	%p187, %fd925, %fd184;
	add.f64 	%fd926, %fd924, %fd925;
	selp.f64 	%fd927, %fd926, %fd924, %p187;
	selp.u32 	%r877, 1, 0, %p187;
	add.s32 	%r878, %r876, %r877;
	ld.local.f64 	%fd928, [%rd180+48];
	setp.gt.f64 	%p188, %fd928, %fd184;
	add.f64 	%fd929, %fd927, %fd928;
	selp.f64 	%fd930, %fd929, %fd927, %p188;
	selp.u32 	%r879, 1, 0, %p188;
	add.s32 	%r880, %r878, %r879;
	ld.local.f64 	%fd931, [%rd180+56];
	setp.gt.f64 	%p189, %fd931, %fd184;
	add.f64 	%fd932, %fd930, %fd931;
	selp.f64 	%fd2314, %fd932, %fd930, %p189;
	selp.u32 	%r881, 1, 0, %p189;
	add.s32 	%r1867, %r880, %r881;
	add.s32 	%r1862, %r1862, 8;
$L__BB4_103:
	and.b32  	%r882, %r1851, 7;
	setp.eq.s32 	%p190, %r882, 0;
	@%p190 bra 	$L__BB4_111;
	and.b32  	%r143, %r1851, 3;
	and.b32  	%r884, %r1851, 7;
	setp.lt.u32 	%p191, %r884, 4;
	@%p191 bra 	$L__BB4_106;
	mul.wide.u32 	%rd181, %r1862, 8;
	add.s64 	%rd182, %rd4, %rd181;
	ld.local.f64 	%fd934, [%rd182];
	setp.gt.f64 	%p192, %fd934, %fd184;
	add.f64 	%fd935, %fd2314, %fd934;
	selp.f64 	%fd936, %fd935, %fd2314, %p192;
	selp.u32 	%r885, 1, 0, %p192;
	add.s32 	%r886, %r1867, %r885;
	ld.local.f64 	%fd937, [%rd182+8];
	setp.gt.f64 	%p193, %fd937, %fd184;
	add.f64 	%fd938, %fd936, %fd937;
	selp.f64 	%fd939, %fd938, %fd936, %p193;
	selp.u32 	%r887, 1, 0, %p193;
	add.s32 	%r888, %r886, %r887;
	ld.local.f64 	%fd940, [%rd182+16];
	setp.gt.f64 	%p194, %fd940, %fd184;
	add.f64 	%fd941, %fd939, %fd940;
	selp.f64 	%fd942, %fd941, %fd939, %p194;
	selp.u32 	%r889, 1, 0, %p194;
	add.s32 	%r890, %r888, %r889;
	ld.local.f64 	%fd943, [%rd182+24];
	setp.gt.f64 	%p195, %fd943, %fd184;
	add.f64 	%fd944, %fd942, %fd943;
	selp.f64 	%fd2314, %fd944, %fd942, %p195;
	selp.u32 	%r891, 1, 0, %p195;
	add.s32 	%r1867, %r890, %r891;
	add.s32 	%r1862, %r1862, 4;
$L__BB4_106:
	setp.eq.s32 	%p196, %r143, 0;
	@%p196 bra 	$L__BB4_111;
	mul.wide.u32 	%rd183, %r1862, 8;
	add.s64 	%rd22, %rd4, %rd183;
	ld.local.f64 	%fd945, [%rd22];
	setp.gt.f64 	%p197, %fd945, %fd184;
	add.f64 	%fd946, %fd2314, %fd945;
	selp.f64 	%fd2314, %fd946, %fd2314, %p197;
	selp.u32 	%r892, 1, 0, %p197;
	add.s32 	%r1867, %r1867, %r892;
	setp.eq.s32 	%p198, %r143, 1;
	@%p198 bra 	$L__BB4_111;
	ld.local.f64 	%fd947, [%rd22+8];
	setp.gt.f64 	%p199, %fd947, %fd184;
	add.f64 	%fd948, %fd2314, %fd947;
	selp.f64 	%fd2314, %fd948, %fd2314, %p199;
	selp.u32 	%r893, 1, 0, %p199;
	add.s32 	%r1867, %r1867, %r893;
	setp.eq.s32 	%p200, %r143, 2;
	@%p200 bra 	$L__BB4_111;
	ld.local.f64 	%fd197, [%rd22+16];
	setp.leu.f64 	%p201, %fd197, %fd184;
	@%p201 bra 	$L__BB4_111;
	add.f64 	%fd2314, %fd2314, %fd197;
	add.s32 	%r1867, %r1867, 1;
$L__BB4_111:
	setp.lt.s32 	%p202, %r1867, 8;
	@%p202 bra 	$L__BB4_113;
	cvt.rn.f64.u32 	%fd949, %r1867;
	div.rn.f64 	%fd950, %fd2314, %fd949;
	sub.f64 	%fd951, %fd950, %fd184;
	setp.ge.f64 	%p203, %fd951, %fd444;
	mov.b32 	%r2128, 1;
	@%p203 bra 	$L__BB4_464;
$L__BB4_113:
	fma.rn.f64 	%fd200, %fd136, 0d4008000000000000, %fd134;
	add.f64 	%fd201, %fd136, %fd200;
	mov.b32 	%r1871, 0;
	@%p145 bra 	$L__BB4_118;
	mul.lo.s32 	%r1868, %r2109, 3;
	mov.b32 	%r1871, 0;
	mov.u32 	%r1869, %r2109;
$L__BB4_115:
	mul.wide.s32 	%rd184, %r1868, 8;
	add.s64 	%rd23, %rd1, %rd184;
	ld.global.f64 	%fd952, [%rd23];
	ld.global.f64 	%fd953, [%rd23+8];
	setp.ge.f64 	%p205, %fd952, %fd200;
	setp.lt.f64 	%p206, %fd952, %fd201;
	and.pred  	%p207, %p205, %p206;
	setp.ge.f64 	%p208, %fd953, %fd138;
	add.f64 	%fd954, %fd137, %fd138;
	setp.lt.f64 	%p209, %fd953, %fd954;
	and.pred  	%p210, %p208, %p209;
	and.pred  	%p212, %p207, %p210;
	not.pred 	%p213, %p212;
	setp.gt.s32 	%p214, %r1871, 4095;
	or.pred  	%p215, %p213, %p214;
	@%p215 bra 	$L__BB4_117;
	ld.global.f64 	%fd955, [%rd23+16];
	add.s32 	%r157, %r1871, 1;
	mul.wide.s32 	%rd185, %r1871, 8;
	add.s64 	%rd186, %rd4, %rd185;
	st.local.f64 	[%rd186], %fd955;
	mov.u32 	%r1871, %r157;
$L__BB4_117:
	add.s32 	%r1869, %r1869, 1;
	add.s32 	%r1868, %r1868, 3;
	add.s32 	%r897, %r3, %r2109;
	setp.lt.s32 	%p216, %r1869, %r897;
	@%p216 bra 	$L__BB4_115;
$L__BB4_118:
	setp.lt.s32 	%p217, %r1871, 12;
	@%p217 bra 	$L__BB4_140;
	mov.b32 	%r1873, 1;
$L__BB4_120:
	mul.wide.u32 	%rd187, %r1873, 8;
	add.s64 	%rd188, %rd4, %rd187;
	ld.local.f64 	%fd202, [%rd188];
	mov.u32 	%r1874, %r1873;
$L__BB4_121:
	add.s32 	%r164, %r1874, -1;
	mul.wide.u32 	%rd189, %r164, 8;
	add.s64 	%rd24, %rd4, %rd189;
	ld.local.f64 	%fd203, [%rd24];
	setp.leu.f64 	%p218, %fd203, %fd202;
	mov.u32 	%r1875, %r1874;
	@%p218 bra 	$L__BB4_123;
	st.local.f64 	[%rd24+8], %fd203;
	setp.gt.s32 	%p219, %r1874, 1;
	mov.b32 	%r1875, 0;
	mov.u32 	%r1874, %r164;
	@%p219 bra 	$L__BB4_121;
$L__BB4_123:
	mul.wide.s32 	%rd190, %r1875, 8;
	add.s64 	%rd191, %rd4, %rd190;
	st.local.f64 	[%rd191], %fd202;
	add.s32 	%r1873, %r1873, 1;
	setp.ne.s32 	%p220, %r1873, %r1871;
	@%p220 bra 	$L__BB4_120;
	shr.u32 	%r902, %r1871, 1;
	mul.wide.u32 	%rd192, %r902, 8;
	add.s64 	%rd193, %rd4, %rd192;
	ld.local.f64 	%fd204, [%rd193];
	setp.lt.u32 	%p221, %r1871, 16;
	mov.f64 	%fd2322, 0d0000000000000000;
	mov.b32 	%r1882, 0;
	mov.u32 	%r1887, %r1882;
	@%p221 bra 	$L__BB4_127;
	and.b32  	%r1882, %r1871, 2147483632;
	neg.s32 	%r1876, %r1882;
	add.s64 	%rd388, %rd4, 64;
	mov.f64 	%fd2322, 0d0000000000000000;
	mov.b32 	%r1887, 0;
$L__BB4_126:
	.pragma "nounroll";
	ld.local.v2.f64 	{%fd959, %fd960}, [%rd388+-64];
	setp.gt.f64 	%p222, %fd959, %fd204;
	add.f64 	%fd961, %fd2322, %fd959;
	selp.f64 	%fd962, %fd961, %fd2322, %p222;
	selp.u32 	%r905, 1, 0, %p222;
	add.s32 	%r906, %r1887, %r905;
	setp.gt.f64 	%p223, %fd960, %fd204;
	add.f64 	%fd963, %fd962, %fd960;
	selp.f64 	%fd964, %fd963, %fd962, %p223;
	selp.u32 	%r907, 1, 0, %p223;
	add.s32 	%r908, %r906, %r907;
	ld.local.v2.f64 	{%fd965, %fd966}, [%rd388+-48];
	setp.gt.f64 	%p224, %fd965, %fd204;
	add.f64 	%fd967, %fd964, %fd965;
	selp.f64 	%fd968, %fd967, %fd964, %p224;
	selp.u32 	%r909, 1, 0, %p224;
	add.s32 	%r910, %r908, %r909;
	setp.gt.f64 	%p225, %fd966, %fd204;
	add.f64 	%fd969, %fd968, %fd966;
	selp.f64 	%fd970, %fd969, %fd968, %p225;
	selp.u32 	%r911, 1, 0, %p225;
	add.s32 	%r912, %r910, %r911;
	ld.local.v2.f64 	{%fd971, %fd972}, [%rd388+-32];
	setp.gt.f64 	%p226, %fd971, %fd204;
	add.f64 	%fd973, %fd970, %fd971;
	selp.f64 	%fd974, %fd973, %fd970, %p226;
	selp.u32 	%r913, 1, 0, %p226;
	add.s32 	%r914, %r912, %r913;
	setp.gt.f64 	%p227, %fd972, %fd204;
	add.f64 	%fd975, %fd974, %fd972;
	selp.f64 	%fd976, %fd975, %fd974, %p227;
	selp.u32 	%r915, 1, 0, %p227;
	add.s32 	%r916, %r914, %r915;
	ld.local.v2.f64 	{%fd977, %fd978}, [%rd388+-16];
	setp.gt.f64 	%p228, %fd977, %fd204;
	add.f64 	%fd979, %fd976, %fd977;
	selp.f64 	%fd980, %fd979, %fd976, %p228;
	selp.u32 	%r917, 1, 0, %p228;
	add.s32 	%r918, %r916, %r917;
	setp.gt.f64 	%p229, %fd978, %fd204;
	add.f64 	%fd981, %fd980, %fd978;
	selp.f64 	%fd982, %fd981, %fd980, %p229;
	selp.u32 	%r919, 1, 0, %p229;
	add.s32 	%r920, %r918, %r919;
	ld.local.v2.f64 	{%fd983, %fd984}, [%rd388];
	setp.gt.f64 	%p230, %fd983, %fd204;
	add.f64 	%fd985, %fd982, %fd983;
	selp.f64 	%fd986, %fd985, %fd982, %p230;
	selp.u32 	%r921, 1, 0, %p230;
	add.s32 	%r922, %r920, %r921;
	setp.gt.f64 	%p231, %fd984, %fd204;
	add.f64 	%fd987, %fd986, %fd984;
	selp.f64 	%fd988, %fd987, %fd986, %p231;
	selp.u32 	%r923, 1, 0, %p231;
	add.s32 	%r924, %r922, %r923;
	ld.local.v2.f64 	{%fd989, %fd990}, [%rd388+16];
	setp.gt.f64 	%p232, %fd989, %fd204;
	add.f64 	%fd991, %fd988, %fd989;
	selp.f64 	%fd992, %fd991, %fd988, %p232;
	selp.u32 	%r925, 1, 0, %p232;
	add.s32 	%r926, %r924, %r925;
	setp.gt.f64 	%p233, %fd990, %fd204;
	add.f64 	%fd993, %fd992, %fd990;
	selp.f64 	%fd994, %fd993, %fd992, %p233;
	selp.u32 	%r927, 1, 0, %p233;
	add.s32 	%r928, %r926, %r927;
	ld.local.v2.f64 	{%fd995, %fd996}, [%rd388+32];
	setp.gt.f64 	%p234, %fd995, %fd204;
	add.f64 	%fd997, %fd994, %fd995;
	selp.f64 	%fd998, %fd997, %fd994, %p234;
	selp.u32 	%r929, 1, 0, %p234;
	add.s32 	%r930, %r928, %r929;
	setp.gt.f64 	%p235, %fd996, %fd204;
	add.f64 	%fd999, %fd998, %fd996;
	selp.f64 	%fd1000, %fd999, %fd998, %p235;
	selp.u32 	%r931, 1, 0, %p235;
	add.s32 	%r932, %r930, %r931;
	ld.local.v2.f64 	{%fd1001, %fd1002}, [%rd388+48];
	setp.gt.f64 	%p236, %fd1001, %fd204;
	add.f64 	%fd1003, %fd1000, %fd1001;
	selp.f64 	%fd1004, %fd1003, %fd1000, %p236;
	selp.u32 	%r933, 1, 0, %p236;
	add.s32 	%r934, %r932, %r933;
	setp.gt.f64 	%p237, %fd1002, %fd204;
	add.f64 	%fd1005, %fd1004, %fd1002;
	selp.f64 	%fd2322, %fd1005, %fd1004, %p237;
	selp.u32 	%r935, 1, 0, %p237;
	add.s32 	%r1887, %r934, %r935;
	add.s32 	%r1876, %r1876, 16;
	add.s64 	%rd388, %rd388, 128;
	setp.ne.s32 	%p238, %r1876, 0;
	@%p238 bra 	$L__BB4_126;
$L__BB4_127:
	and.b32  	%r176, %r1871, 15;
	setp.eq.s32 	%p239, %r176, 0;
	@%p239 bra 	$L__BB4_138;
	and.b32  	%r177, %r1871, 7;
	setp.lt.u32 	%p240, %r176, 8;
	@%p240 bra 	$L__BB4_130;
	mul.wide.u32 	%rd194, %r1882, 8;
	add.s64 	%rd195, %rd4, %rd194;
	ld.local.f64 	%fd1007, [%rd195];
	setp.gt.f64 	%p241, %fd1007, %fd204;
	add.f64 	%fd1008, %fd2322, %fd1007;
	selp.f64 	%fd1009, %fd1008, %fd2322, %p241;
	selp.u32 	%r937, 1, 0, %p241;
	add.s32 	%r938, %r1887, %r937;
	ld.local.f64 	%fd1010, [%rd195+8];
	setp.gt.f64 	%p242, %fd1010, %fd204;
	add.f64 	%fd1011, %fd1009, %fd1010;
	selp.f64 	%fd1012, %fd1011, %fd1009, %p242;
	selp.u32 	%r939, 1, 0, %p242;
	add.s32 	%r940, %r938, %r939;
	ld.local.f64 	%fd1013, [%rd195+16];
	setp.gt.f64 	%p243, %fd1013, %fd204;
	add.f64 	%fd1014, %fd1012, %fd1013;
	selp.f64 	%fd1015, %fd1014, %fd1012, %p243;
	selp.u32 	%r941, 1, 0, %p243;
	add.s32 	%r942, %r940, %r941;
	ld.local.f64 	%fd1016, [%rd195+24];
	setp.gt.f64 	%p244, %fd1016, %fd204;
	add.f64 	%fd1017, %fd1015, %fd1016;
	selp.f64 	%fd1018, %fd1017, %fd1015, %p244;
	selp.u32 	%r943, 1, 0, %p244;
	add.s32 	%r944, %r942, %r943;
	ld.local.f64 	%fd1019, [%rd195+32];
	setp.gt.f64 	%p245, %fd1019, %fd204;
	add.f64 	%fd1020, %fd1018, %fd1019;
	selp.f64 	%fd1021, %fd1020, %fd1018, %p245;
	selp.u32 	%r945, 1, 0, %p245;
	add.s32 	%r946, %r944, %r945;
	ld.local.f64 	%fd1022, [%rd195+40];
	setp.gt.f64 	%p246, %fd1022, %fd204;
	add.f64 	%fd1023, %fd1021, %fd1022;
	selp.f64 	%fd1024, %fd1023, %fd1021, %p246;
	selp.u32 	%r947, 1, 0, %p246;
	add.s32 	%r948, %r946, %r947;
	ld.local.f64 	%fd1025, [%rd195+48];
	setp.gt.f64 	%p247, %fd1025, %fd204;
	add.f64 	%fd1026, %fd1024, %fd1025;
	selp.f64 	%fd1027, %fd1026, %fd1024, %p247;
	selp.u32 	%r949, 1, 0, %p247;
	add.s32 	%r950, %r948, %r949;
	ld.local.f64 	%fd1028, [%rd195+56];
	setp.gt.f64 	%p248, %fd1028, %fd204;
	add.f64 	%fd1029, %fd1027, %fd1028;
	selp.f64 	%fd2322, %fd1029, %fd1027, %p248;
	selp.u32 	%r951, 1, 0, %p248;
	add.s32 	%r1887, %r950, %r951;
	add.s32 	%r1882, %r1882, 8;
$L__BB4_130:
	setp.eq.s32 	%p249, %r177, 0;
	@%p249 bra 	$L__BB4_138;
	and.b32  	%r183, %r1871, 3;
	setp.lt.u32 	%p250, %r177, 4;
	@%p250 bra 	$L__BB4_133;
	mul.wide.u32 	%rd196, %r1882, 8;
	add.s64 	%rd197, %rd4, %rd196;
	ld.local.f64 	%fd1031, [%rd197];
	setp.gt.f64 	%p251, %fd1031, %fd204;
	add.f64 	%fd1032, %fd2322, %fd1031;
	selp.f64 	%fd1033, %fd1032, %fd2322, %p251;
	selp.u32 	%r953, 1, 0, %p251;
	add.s32 	%r954, %r1887, %r953;
	ld.local.f64 	%fd1034, [%rd197+8];
	setp.gt.f64 	%p252, %fd1034, %fd204;
	add.f64 	%fd1035, %fd1033, %fd1034;
	selp.f64 	%fd1036, %fd1035, %fd1033, %p252;
	selp.u32 	%r955, 1, 0, %p252;
	add.s32 	%r956, %r954, %r955;
	ld.local.f64 	%fd1037, [%rd197+16];
	setp.gt.f64 	%p253, %fd1037, %fd204;
	add.f64 	%fd1038, %fd1036, %fd1037;
	selp.f64 	%fd1039, %fd1038, %fd1036, %p253;
	selp.u32 	%r957, 1, 0, %p253;
	add.s32 	%r958, %r956, %r957;
	ld.local.f64 	%fd1040, [%rd197+24];
	setp.gt.f64 	%p254, %fd1040, %fd204;
	add.f64 	%fd1041, %fd1039, %fd1040;
	selp.f64 	%fd2322, %fd1041, %fd1039, %p254;
	selp.u32 	%r959, 1, 0, %p254;
	add.s32 	%r1887, %r958, %r959;
	add.s32 	%r1882, %r1882, 4;
$L__BB4_133:
	setp.eq.s32 	%p255, %r183, 0;
	@%p255 bra 	$L__BB4_138;
	mul.wide.u32 	%rd198, %r1882, 8;
	add.s64 	%rd28, %rd4, %rd198;
	ld.local.f64 	%fd1042, [%rd28];
	setp.gt.f64 	%p256, %fd1042, %fd204;
	add.f64 	%fd1043, %fd2322, %fd1042;
	selp.f64 	%fd2322, %fd1043, %fd2322, %p256;
	selp.u32 	%r960, 1, 0, %p256;
	add.s32 	%r1887, %r1887, %r960;
	setp.eq.s32 	%p257, %r183, 1;
	@%p257 bra 	$L__BB4_138;
	ld.local.f64 	%fd1044, [%rd28+8];
	setp.gt.f64 	%p258, %fd1044, %fd204;
	add.f64 	%fd1045, %fd2322, %fd1044;
	selp.f64 	%fd2322, %fd1045, %fd2322, %p258;
	selp.u32 	%r961, 1, 0, %p258;
	add.s32 	%r1887, %r1887, %r961;
	setp.eq.s32 	%p259, %r183, 2;
	@%p259 bra 	$L__BB4_138;
	ld.local.f64 	%fd217, [%rd28+16];
	setp.leu.f64 	%p260, %fd217, %fd204;
	@%p260 bra 	$L__BB4_138;
	add.f64 	%fd2322, %fd2322, %fd217;
	add.s32 	%r1887, %r1887, 1;
$L__BB4_138:
	setp.lt.s32 	%p261, %r1887, 8;
	@%p261 bra 	$L__BB4_140;
	cvt.rn.f64.u32 	%fd1046, %r1887;
	div.rn.f64 	%fd1047, %fd2322, %fd1046;
	sub.f64 	%fd1048, %fd1047, %fd204;
	setp.ge.f64 	%p262, %fd1048, %fd444;
	mov.b32 	%r2128, 1;
	@%p262 bra 	$L__BB4_464;
$L__BB4_140:
	setp.lt.s32 	%p263, %r3, 1;
	add.f64 	%fd220, %fd135, %fd137;
	mov.b32 	%r1891, 0;
	@%p263 bra 	$L__BB4_145;
	mul.lo.s32 	%r1888, %r2109, 3;
	mov.b32 	%r1891, 0;
	add.f64 	%fd1051, %fd137, %fd220;
	mov.u32 	%r1889, %r2109;
$L__BB4_142:
	mul.wide.s32 	%rd199, %r1888, 8;
	add.s64 	%rd29, %rd1, %rd199;
	ld.global.f64 	%fd1049, [%rd29];
	ld.global.f64 	%fd1050, [%rd29+8];
	setp.ge.f64 	%p264, %fd1049, %fd140;
	setp.lt.f64 	%p265, %fd1049, %fd141;
	and.pred  	%p266, %p264, %p265;
	setp.ge.f64 	%p267, %fd1050, %fd220;
	setp.lt.f64 	%p268, %fd1050, %fd1051;
	and.pred  	%p269, %p267, %p268;
	and.pred  	%p271, %p266, %p269;
	not.pred 	%p272, %p271;
	setp.gt.s32 	%p273, %r1891, 4095;
	or.pred  	%p274, %p272, %p273;
	@%p274 bra 	$L__BB4_144;
	ld.global.f64 	%fd1052, [%rd29+16];
	add.s32 	%r197, %r1891, 1;
	mul.wide.s32 	%rd200, %r1891, 8;
	add.s64 	%rd201, %rd4, %rd200;
	st.local.f64 	[%rd201], %fd1052;
	mov.u32 	%r1891, %r197;
$L__BB4_144:
	add.s32 	%r1889, %r1889, 1;
	add.s32 	%r1888, %r1888, 3;
	add.s32 	%r965, %r3, %r2109;
	setp.lt.s32 	%p275, %r1889, %r965;
	@%p275 bra 	$L__BB4_142;
$L__BB4_145:
	setp.lt.s32 	%p276, %r1891, 12;
	@%p276 bra 	$L__BB4_167;
	mov.b32 	%r1893, 1;
$L__BB4_147:
	mul.wide.u32 	%rd202, %r1893, 8;
	add.s64 	%rd203, %rd4, %rd202;
	ld.local.f64 	%fd221, [%rd203];
	mov.u32 	%r1894, %r1893;
$L__BB4_148:
	add.s32 	%r204, %r1894, -1;
	mul.wide.u32 	%rd204, %r204, 8;
	add.s64 	%rd30, %rd4, %rd204;
	ld.local.f64 	%fd222, [%rd30];
	setp.leu.f64 	%p277, %fd222, %fd221;
	mov.u32 	%r1895, %r1894;
	@%p277 bra 	$L__BB4_150;
	st.local.f64 	[%rd30+8], %fd222;
	setp.gt.s32 	%p278, %r1894, 1;
	mov.b32 	%r1895, 0;
	mov.u32 	%r1894, %r204;
	@%p278 bra 	$L__BB4_148;
$L__BB4_150:
	mul.wide.s32 	%rd205, %r1895, 8;
	add.s64 	%rd206, %rd4, %rd205;
	st.local.f64 	[%rd206], %fd221;
	add.s32 	%r1893, %r1893, 1;
	setp.ne.s32 	%p279, %r1893, %r1891;
	@%p279 bra 	$L__BB4_147;
	shr.u32 	%r970, %r1891, 1;
	mul.wide.u32 	%rd207, %r970, 8;
	add.s64 	%rd208, %rd4, %rd207;
	ld.local.f64 	%fd223, [%rd208];
	setp.lt.u32 	%p280, %r1891, 16;
	mov.f64 	%fd2330, 0d0000000000000000;
	mov.b32 	%r1902, 0;
	mov.u32 	%r1907, %r1902;
	@%p280 bra 	$L__BB4_154;
	and.b32  	%r1902, %r1891, 2147483632;
	neg.s32 	%r1896, %r1902;
	add.s64 	%rd389, %rd4, 64;
	mov.f64 	%fd2330, 0d0000000000000000;
	mov.b32 	%r1907, 0;
$L__BB4_153:
	.pragma "nounroll";
	ld.local.v2.f64 	{%fd1056, %fd1057}, [%rd389+-64];
	setp.gt.f64 	%p281, %fd1056, %fd223;
	add.f64 	%fd1058, %fd2330, %fd1056;
	selp.f64 	%fd1059, %fd1058, %fd2330, %p281;
	selp.u32 	%r973, 1, 0, %p281;
	add.s32 	%r974, %r1907, %r973;
	setp.gt.f64 	%p282, %fd1057, %fd223;
	add.f64 	%fd1060, %fd1059, %fd1057;
	selp.f64 	%fd1061, %fd1060, %fd1059, %p282;
	selp.u32 	%r975, 1, 0, %p282;
	add.s32 	%r976, %r974, %r975;
	ld.local.v2.f64 	{%fd1062, %fd1063}, [%rd389+-48];
	setp.gt.f64 	%p283, %fd1062, %fd223;
	add.f64 	%fd1064, %fd1061, %fd1062;
	selp.f64 	%fd1065, %fd1064, %fd1061, %p283;
	selp.u32 	%r977, 1, 0, %p283;
	add.s32 	%r978, %r976, %r977;
	setp.gt.f64 	%p284, %fd1063, %fd223;
	add.f64 	%fd1066, %fd1065, %fd1063;
	selp.f64 	%fd1067, %fd1066, %fd1065, %p284;
	selp.u32 	%r979, 1, 0, %p284;
	add.s32 	%r980, %r978, %r979;
	ld.local.v2.f64 	{%fd1068, %fd1069}, [%rd389+-32];
	setp.gt.f64 	%p285, %fd1068, %fd223;
	add.f64 	%fd1070, %fd1067, %fd1068;
	selp.f64 	%fd1071, %fd1070, %fd1067, %p285;
	selp.u32 	%r981, 1, 0, %p285;
	add.s32 	%r982, %r980, %r981;
	setp.gt.f64 	%p286, %fd1069, %fd223;
	add.f64 	%fd1072, %fd1071, %fd1069;
	selp.f64 	%fd1073, %fd1072, %fd1071, %p286;
	selp.u32 	%r983, 1, 0, %p286;
	add.s32 	%r984, %r982, %r983;
	ld.local.v2.f64 	{%fd1074, %fd1075}, [%rd389+-16];
	setp.gt.f64 	%p287, %fd1074, %fd223;
	add.f64 	%fd1076, %fd1073, %fd1074;
	selp.f64 	%fd1077, %fd1076, %fd1073, %p287;
	selp.u32 	%r985, 1, 0, %p287;
	add.s32 	%r986, %r984, %r985;
	setp.gt.f64 	%p288, %fd1075, %fd223;
	add.f64 	%fd1078, %fd1077, %fd1075;
	selp.f64 	%fd1079, %fd1078, %fd1077, %p288;
	selp.u32 	%r987, 1, 0, %p288;
	add.s32 	%r988, %r986, %r987;
	ld.local.v2.f64 	{%fd1080, %fd1081}, [%rd389];
	setp.gt.f64 	%p289, %fd1080, %fd223;
	add.f64 	%fd1082, %fd1079, %fd1080;
	selp.f64 	%fd1083, %fd1082, %fd1079, %p289;
	selp.u32 	%r989, 1, 0, %p289;
	add.s32 	%r990, %r988, %r989;
	setp.gt.f64 	%p290, %fd1081, %fd223;
	add.f64 	%fd1084, %fd1083, %fd1081;
	selp.f64 	%fd1085, %fd1084, %fd1083, %p290;
	selp.u32 	%r991, 1, 0, %p290;
	add.s32 	%r992, %r990, %r991;
	ld.local.v2.f64 	{%fd1086, %fd1087}, [%rd389+16];
	setp.gt.f64 	%p291, %fd1086, %fd223;
	add.f64 	%fd1088, %fd1085, %fd1086;
	selp.f64 	%fd1089, %fd1088, %fd1085, %p291;
	selp.u32 	%r993, 1, 0, %p291;
	add.s32 	%r994, %r992, %r993;
	setp.gt.f64 	%p292, %fd1087, %fd223;
	add.f64 	%fd1090, %fd1089, %fd1087;
	selp.f64 	%fd1091, %fd1090, %fd1089, %p292;
	selp.u32 	%r995, 1, 0, %p292;
	add.s32 	%r996, %r994, %r995;
	ld.local.v2.f64 	{%fd1092, %fd1093}, [%rd389+32];
	setp.gt.f64 	%p293, %fd1092, %fd223;
	add.f64 	%fd1094, %fd1091, %fd1092;
	selp.f64 	%fd1095, %fd1094, %fd1091, %p293;
	selp.u32 	%r997, 1, 0, %p293;
	add.s32 	%r998, %r996, %r997;
	setp.gt.f64 	%p294, %fd1093, %fd223;
	add.f64 	%fd1096, %fd1095, %fd1093;
	selp.f64 	%fd1097, %fd1096, %fd1095, %p294;
	selp.u32 	%r999, 1, 0, %p294;
	add.s32 	%r1000, %r998, %r999;
	ld.local.v2.f64 	{%fd1098, %fd1099}, [%rd389+48];
	setp.gt.f64 	%p295, %fd1098, %fd223;
	add.f64 	%fd1100, %fd1097, %fd1098;
	selp.f64 	%fd1101, %fd1100, %fd1097, %p295;
	selp.u32 	%r1001, 1, 0, %p295;
	add.s32 	%r1002, %r1000, %r1001;
	setp.gt.f64 	%p296, %fd1099, %fd223;
	add.f64 	%fd1102, %fd1101, %fd1099;
	selp.f64 	%fd2330, %fd1102, %fd1101, %p296;
	selp.u32 	%r1003, 1, 0, %p296;
	add.s32 	%r1907, %r1002, %r1003;
	add.s32 	%r1896, %r1896, 16;
	add.s64 	%rd389, %rd389, 128;
	setp.ne.s32 	%p297, %r1896, 0;
	@%p297 bra 	$L__BB4_153;
$L__BB4_154:
	and.b32  	%r1004, %r1891, 15;
	setp.eq.s32 	%p298, %r1004, 0;
	@%p298 bra 	$L__BB4_165;
	setp.lt.u32 	%p299, %r1004, 8;
	@%p299 bra 	$L__BB4_157;
	mul.wide.u32 	%rd209, %r1902, 8;
	add.s64 	%rd210, %rd4, %rd209;
	ld.local.f64 	%fd1104, [%rd210];
	setp.gt.f64 	%p300, %fd1104, %fd223;
	add.f64 	%fd1105, %fd2330, %fd1104;
	selp.f64 	%fd1106, %fd1105, %fd2330, %p300;
	selp.u32 	%r1007, 1, 0, %p300;
	add.s32 	%r1008, %r1907, %r1007;
	ld.local.f64 	%fd1107, [%rd210+8];
	setp.gt.f64 	%p301, %fd1107, %fd223;
	add.f64 	%fd1108, %fd1106, %fd1107;
	selp.f64 	%fd1109, %fd1108, %fd1106, %p301;
	selp.u32 	%r1009, 1, 0, %p301;
	add.s32 	%r1010, %r1008, %r1009;
	ld.local.f64 	%fd1110, [%rd210+16];
	setp.gt.f64 	%p302, %fd1110, %fd223;
	add.f64 	%fd1111, %fd1109, %fd1110;
	selp.f64 	%fd1112, %fd1111, %fd1109, %p302;
	selp.u32 	%r1011, 1, 0, %p302;
	add.s32 	%r1012, %r1010, %r1011;
	ld.local.f64 	%fd1113, [%rd210+24];
	setp.gt.f64 	%p303, %fd1113, %fd223;
	add.f64 	%fd1114, %fd1112, %fd1113;
	selp.f64 	%fd1115, %fd1114, %fd1112, %p303;
	selp.u32 	%r1013, 1, 0, %p303;
	add.s32 	%r1014, %r1012, %r1013;
	ld.local.f64 	%fd1116, [%rd210+32];
	setp.gt.f64 	%p304, %fd1116, %fd223;
	add.f64 	%fd1117, %fd1115, %fd1116;
	selp.f64 	%fd1118, %fd1117, %fd1115, %p304;
	selp.u32 	%r1015, 1, 0, %p304;
	add.s32 	%r1016, %r1014, %r1015;
	ld.local.f64 	%fd1119, [%rd210+40];
	setp.gt.f64 	%p305, %fd1119, %fd223;
	add.f64 	%fd1120, %fd1118, %fd1119;
	selp.f64 	%fd1121, %fd1120, %fd1118, %p305;
	selp.u32 	%r1017, 1, 0, %p305;
	add.s32 	%r1018, %r1016, %r1017;
	ld.local.f64 	%fd1122, [%rd210+48];
	setp.gt.f64 	%p306, %fd1122, %fd223;
	add.f64 	%fd1123, %fd1121, %fd1122;
	selp.f64 	%fd1124, %fd1123, %fd1121, %p306;
	selp.u32 	%r1019, 1, 0, %p306;
	add.s32 	%r1020, %r1018, %r1019;
	ld.local.f64 	%fd1125, [%rd210+56];
	setp.gt.f64 	%p307, %fd1125, %fd223;
	add.f64 	%fd1126, %fd1124, %fd1125;
	selp.f64 	%fd2330, %fd1126, %fd1124, %p307;
	selp.u32 	%r1021, 1, 0, %p307;
	add.s32 	%r1907, %r1020, %r1021;
	add.s32 	%r1902, %r1902, 8;
$L__BB4_157:
	and.b32  	%r1022, %r1891, 7;
	setp.eq.s32 	%p308, %r1022, 0;
	@%p308 bra 	$L__BB4_165;
	and.b32  	%r221, %r1891, 3;
	and.b32  	%r1024, %r1891, 7;
	setp.lt.u32 	%p309, %r1024, 4;
	@%p309 bra 	$L__BB4_160;
	mul.wide.u32 	%rd211, %r1902, 8;
	add.s64 	%rd212, %rd4, %rd211;
	ld.local.f64 	%fd1128, [%rd212];
	setp.gt.f64 	%p310, %fd1128, %fd223;
	add.f64 	%fd1129, %fd2330, %fd1128;
	selp.f64 	%fd1130, %fd1129, %fd2330, %p310;
	selp.u32 	%r1025, 1, 0, %p310;
	add.s32 	%r1026, %r1907, %r1025;
	ld.local.f64 	%fd1131, [%rd212+8];
	setp.gt.f64 	%p311, %fd1131, %fd223;
	add.f64 	%fd1132, %fd1130, %fd1131;
	selp.f64 	%fd1133, %fd1132, %fd1130, %p311;
	selp.u32 	%r1027, 1, 0, %p311;
	add.s32 	%r1028, %r1026, %r1027;
	ld.local.f64 	%fd1134, [%rd212+16];
	setp.gt.f64 	%p312, %fd1134, %fd223;
	add.f64 	%fd1135, %fd1133, %fd1134;
	selp.f64 	%fd1136, %fd1135, %fd1133, %p312;
	selp.u32 	%r1029, 1, 0, %p312;
	add.s32 	%r1030, %r1028, %r1029;
	ld.local.f64 	%fd1137, [%rd212+24];
	setp.gt.f64 	%p313, %fd1137, %fd223;
	add.f64 	%fd1138, %fd1136, %fd1137;
	selp.f64 	%fd2330, %fd1138, %fd1136, %p313;
	selp.u32 	%r1031, 1, 0, %p313;
	add.s32 	%r1907, %r1030, %r1031;
	add.s32 	%r1902, %r1902, 4;
$L__BB4_160:
	setp.eq.s32 	%p314, %r221, 0;
	@%p314 bra 	$L__BB4_165;
	mul.wide.u32 	%rd213, %r1902, 8;
	add.s64 	%rd34, %rd4, %rd213;
	ld.local.f64 	%fd1139, [%rd34];
	setp.gt.f64 	%p315, %fd1139, %fd223;
	add.f64 	%fd1140, %fd2330, %fd1139;
	selp.f64 	%fd2330, %fd1140, %fd2330, %p315;
	selp.u32 	%r1032, 1, 0, %p315;
	add.s32 	%r1907, %r1907, %r1032;
	setp.eq.s32 	%p316, %r221, 1;
	@%p316 bra 	$L__BB4_165;
	ld.local.f64 	%fd1141, [%rd34+8];
	setp.gt.f64 	%p317, %fd1141, %fd223;
	add.f64 	%fd1142, %fd2330, %fd1141;
	selp.f64 	%fd2330, %fd1142, %fd2330, %p317;
	selp.u32 	%r1033, 1, 0, %p317;
	add.s32 	%r1907, %r1907, %r1033;
	setp.eq.s32 	%p318, %r221, 2;
	@%p318 bra 	$L__BB4_165;
	ld.local.f64 	%fd236, [%rd34+16];
	setp.leu.f64 	%p319, %fd236, %fd223;
	@%p319 bra 	$L__BB4_165;
	add.f64 	%fd2330, %fd2330, %fd236;
	add.s32 	%r1907, %r1907, 1;
$L__BB4_165:
	setp.lt.s32 	%p320, %r1907, 8;
	@%p320 bra 	$L__BB4_167;
	cvt.rn.f64.u32 	%fd1143, %r1907;
	div.rn.f64 	%fd1144, %fd2330, %fd1143;
	sub.f64 	%fd1145, %fd1144, %fd223;
	setp.ge.f64 	%p321, %fd1145, %fd444;
	mov.b32 	%r2128, 1;
	@%p321 bra 	$L__BB4_464;
$L__BB4_167:
	mov.b32 	%r1911, 0;
	@%p263 bra 	$L__BB4_172;
	mul.lo.s32 	%r1908, %r2109, 3;
	mov.b32 	%r1911, 0;
	add.f64 	%fd1148, %fd137, %fd220;
	mov.u32 	%r1909, %r2109;
$L__BB4_169:
	mul.wide.s32 	%rd214, %r1908, 8;
	add.s64 	%rd35, %rd1, %rd214;
	ld.global.f64 	%fd1146, [%rd35];
	ld.global.f64 	%fd1147, [%rd35+8];
	setp.ge.f64 	%p323, %fd1146, %fd160;
	setp.lt.f64 	%p324, %fd1146, %fd161;
	and.pred  	%p325, %p323, %p324;
	setp.ge.f64 	%p326, %fd1147, %fd220;
	setp.lt.f64 	%p327, %fd1147, %fd1148;
	and.pred  	%p328, %p326, %p327;
	and.pred  	%p330, %p325, %p328;
	not.pred 	%p331, %p330;
	setp.gt.s32 	%p332, %r1911, 4095;
	or.pred  	%p333, %p331, %p332;
	@%p333 bra 	$L__BB4_171;
	ld.global.f64 	%fd1149, [%rd35+16];
	add.s32 	%r235, %r1911, 1;
	mul.wide.s32 	%rd215, %r1911, 8;
	add.s64 	%rd216, %rd4, %rd215;
	st.local.f64 	[%rd216], %fd1149;
	mov.u32 	%r1911, %r235;
$L__BB4_171:
	add.s32 	%r1909, %r1909, 1;
	add.s32 	%r1908, %r1908, 3;
	add.s32 	%r1037, %r3, %r2109;
	setp.lt.s32 	%p334, %r1909, %r1037;
	@%p334 bra 	$L__BB4_169;
$L__BB4_172:
	setp.lt.s32 	%p335, %r1911, 12;
	@%p335 bra 	$L__BB4_194;
	mov.b32 	%r1913, 1;
$L__BB4_174:
	mul.wide.u32 	%rd217, %r1913, 8;
	add.s64 	%rd218, %rd4, %rd217;
	ld.local.f64 	%fd239, [%rd218];
	mov.u32 	%r1914, %r1913;
$L__BB4_175:
	add.s32 	%r242, %r1914, -1;
	mul.wide.u32 	%rd219, %r242, 8;
	add.s64 	%rd36, %rd4, %rd219;
	ld.local.f64 	%fd240, [%rd36];
	setp.leu.f64 	%p336, %fd240, %fd239;
	mov.u32 	%r1915, %r1914;
	@%p336 bra 	$L__BB4_177;
	st.local.f64 	[%rd36+8], %fd240;
	setp.gt.s32 	%p337, %r1914, 1;
	mov.b32 	%r1915, 0;
	mov.u32 	%r1914, %r242;
	@%p337 bra 	$L__BB4_175;
$L__BB4_177:
	mul.wide.s32 	%rd220, %r1915, 8;
	add.s64 	%rd221, %rd4, %rd220;
	st.local.f64 	[%rd221], %fd239;
	add.s32 	%r1913, %r1913, 1;
	setp.ne.s32 	%p338, %r1913, %r1911;
	@%p338 bra 	$L__BB4_174;
	shr.u32 	%r1042, %r1911, 1;
	mul.wide.u32 	%rd222, %r1042, 8;
	add.s64 	%rd223, %rd4, %rd222;
	ld.local.f64 	%fd241, [%rd223];
	setp.lt.u32 	%p339, %r1911, 16;
	mov.f64 	%fd2338, 0d0000000000000000;
	mov.b32 	%r1922, 0;
	mov.u32 	%r1927, %r1922;
	@%p339 bra 	$L__BB4_181;
	and.b32  	%r1922, %r1911, 2147483632;
	neg.s32 	%r1916, %r1922;
	add.s64 	%rd390, %rd4, 64;
	mov.f64 	%fd2338, 0d0000000000000000;
	mov.b32 	%r1927, 0;
$L__BB4_180:
	.pragma "nounroll";
	ld.local.v2.f64 	{%fd1153, %fd1154}, [%rd390+-64];
	setp.gt.f64 	%p340, %fd1153, %fd241;
	add.f64 	%fd1155, %fd2338, %fd1153;
	selp.f64 	%fd1156, %fd1155, %fd2338, %p340;
	selp.u32 	%r1045, 1, 0, %p340;
	add.s32 	%r1046, %r1927, %r1045;
	setp.gt.f64 	%p341, %fd1154, %fd241;
	add.f64 	%fd1157, %fd1156, %fd1154;
	selp.f64 	%fd1158, %fd1157, %fd1156, %p341;
	selp.u32 	%r1047, 1, 0, %p341;
	add.s32 	%r1048, %r1046, %r1047;
	ld.local.v2.f64 	{%fd1159, %fd1160}, [%rd390+-48];
	setp.gt.f64 	%p342, %fd1159, %fd241;
	add.f64 	%fd1161, %fd1158, %fd1159;
	selp.f64 	%fd1162, %fd1161, %fd1158, %p342;
	selp.u32 	%r1049, 1, 0, %p342;
	add.s32 	%r1050, %r1048, %r1049;
	setp.gt.f64 	%p343, %fd1160, %fd241;
	add.f64 	%fd1163, %fd1162, %fd1160;
	selp.f64 	%fd1164, %fd1163, %fd1162, %p343;
	selp.u32 	%r1051, 1, 0, %p343;
	add.s32 	%r1052, %r1050, %r1051;
	ld.local.v2.f64 	{%fd1165, %fd1166}, [%rd390+-32];
	setp.gt.f64 	%p344, %fd1165, %fd241;
	add.f64 	%fd1167, %fd1164, %fd1165;
	selp.f64 	%fd1168, %fd1167, %fd1164, %p344;
	selp.u32 	%r1053, 1, 0, %p344;
	add.s32 	%r1054, %r1052, %r1053;
	setp.gt.f64 	%p345, %fd1166, %fd241;
	add.f64 	%fd1169, %fd1168, %fd1166;
	selp.f64 	%fd1170, %fd1169, %fd1168, %p345;
	selp.u32 	%r1055, 1, 0, %p345;
	add.s32 	%r1056, %r1054, %r1055;
	ld.local.v2.f64 	{%fd1171, %fd1172}, [%rd390+-16];
	setp.gt.f64 	%p346, %fd1171, %fd241;
	add.f64 	%fd1173, %fd1170, %fd1171;
	selp.f64 	%fd1174, %fd1173, %fd1170, %p346;
	selp.u32 	%r1057, 1, 0, %p346;
	add.s32 	%r1058, %r1056, %r1057;
	setp.gt.f64 	%p347, %fd1172, %fd241;
	add.f64 	%fd1175, %fd1174, %fd1172;
	selp.f64 	%fd1176, %fd1175, %fd1174, %p347;
	selp.u32 	%r1059, 1, 0, %p347;
	add.s32 	%r1060, %r1058, %r1059;
	ld.local.v2.f64 	{%fd1177, %fd1178}, [%rd390];
	setp.gt.f64 	%p348, %fd1177, %fd241;
	add.f64 	%fd1179, %fd1176, %fd1177;
	selp.f64 	%fd1180, %fd1179, %fd1176, %p348;
	selp.u32 	%r1061, 1, 0, %p348;
	add.s32 	%r1062, %r1060, %r1061;
	setp.gt.f64 	%p349, %fd1178, %fd241;
	add.f64 	%fd1181, %fd1180, %fd1178;
	selp.f64 	%fd1182, %fd1181, %fd1180, %p349;
	selp.u32 	%r1063, 1, 0, %p349;
	add.s32 	%r1064, %r1062, %r1063;
	ld.local.v2.f64 	{%fd1183, %fd1184}, [%rd390+16];
	setp.gt.f64 	%p350, %fd1183, %fd241;
	add.f64 	%fd1185, %fd1182, %fd1183;
	selp.f64 	%fd1186, %fd1185, %fd1182, %p350;
	selp.u32 	%r1065, 1, 0, %p350;
	add.s32 	%r1066, %r1064, %r1065;
	setp.gt.f64 	%p351, %fd1184, %fd241;
	add.f64 	%fd1187, %fd1186, %fd1184;
	selp.f64 	%fd1188, %fd1187, %fd1186, %p351;
	selp.u32 	%r1067, 1, 0, %p351;
	add.s32 	%r1068, %r1066, %r1067;
	ld.local.v2.f64 	{%fd1189, %fd1190}, [%rd390+32];
	setp.gt.f64 	%p352, %fd1189, %fd241;
	add.f64 	%fd1191, %fd1188, %fd1189;
	selp.f64 	%fd1192, %fd1191, %fd1188, %p352;
	selp.u32 	%r1069, 1, 0, %p352;
	add.s32 	%r1070, %r1068, %r1069;
	setp.gt.f64 	%p353, %fd1190, %fd241;
	add.f64 	%fd1193, %fd1192, %fd1190;
	selp.f64 	%fd1194, %fd1193, %fd1192, %p353;
	selp.u32 	%r1071, 1, 0, %p353;
	add.s32 	%r1072, %r1070, %r1071;
	ld.local.v2.f64 	{%fd1195, %fd1196}, [%rd390+48];
	setp.gt.f64 	%p354, %fd1195, %fd241;
	add.f64 	%fd1197, %fd1194, %fd1195;
	selp.f64 	%fd1198, %fd1197, %fd1194, %p354;
	selp.u32 	%r1073, 1, 0, %p354;
	add.s32 	%r1074, %r1072, %r1073;
	setp.gt.f64 	%p355, %fd1196, %fd241;
	add.f64 	%fd1199, %fd1198, %fd1196;
	selp.f64 	%fd2338, %fd1199, %fd1198, %p355;
	selp.u32 	%r1075, 1, 0, %p355;
	add.s32 	%r1927, %r1074, %r1075;
	add.s32 	%r1916, %r1916, 16;
	add.s64 	%rd390, %rd390, 128;
	setp.ne.s32 	%p356, %r1916, 0;
	@%p356 bra 	$L__BB4_180;
$L__BB4_181:
	and.b32  	%r1076, %r1911, 15;
	setp.eq.s32 	%p357, %r1076, 0;
	@%p357 bra 	$L__BB4_192;
	setp.lt.u32 	%p358, %r1076, 8;
	@%p358 bra 	$L__BB4_184;
	mul.wide.u32 	%rd224, %r1922, 8;
	add.s64 	%rd225, %rd4, %rd224;
	ld.local.f64 	%fd1201, [%rd225];
	setp.gt.f64 	%p359, %fd1201, %fd241;
	add.f64 	%fd1202, %fd2338, %fd1201;
	selp.f64 	%fd1203, %fd1202, %fd2338, %p359;
	selp.u32 	%r1079, 1, 0, %p359;
	add.s32 	%r1080, %r1927, %r1079;
	ld.local.f64 	%fd1204, [%rd225+8];
	setp.gt.f64 	%p360, %fd1204, %fd241;
	add.f64 	%fd1205, %fd1203, %fd1204;
	selp.f64 	%fd1206, %fd1205, %fd1203, %p360;
	selp.u32 	%r1081, 1, 0, %p360;
	add.s32 	%r1082, %r1080, %r1081;
	ld.local.f64 	%fd1207, [%rd225+16];
	setp.gt.f64 	%p361, %fd1207, %fd241;
	add.f64 	%fd1208, %fd1206, %fd1207;
	selp.f64 	%fd1209, %fd1208, %fd1206, %p361;
	selp.u32 	%r1083, 1, 0, %p361;
	add.s32 	%r1084, %r1082, %r1083;
	ld.local.f64 	%fd1210, [%rd225+24];
	setp.gt.f64 	%p362, %fd1210, %fd241;
	add.f64 	%fd1211, %fd1209, %fd1210;
	selp.f64 	%fd1212, %fd1211, %fd1209, %p362;
	selp.u32 	%r1085, 1, 0, %p362;
	add.s32 	%r1086, %r1084, %r1085;
	ld.local.f64 	%fd1213, [%rd225+32];
	setp.gt.f64 	%p363, %fd1213, %fd241;
	add.f64 	%fd1214, %fd1212, %fd1213;
	selp.f64 	%fd1215, %fd1214, %fd1212, %p363;
	selp.u32 	%r1087, 1, 0, %p363;
	add.s32 	%r1088, %r1086, %r1087;
	ld.local.f64 	%fd1216, [%rd225+40];
	setp.gt.f64 	%p364, %fd1216, %fd241;
	add.f64 	%fd1217, %fd1215, %fd1216;
	selp.f64 	%fd1218, %fd1217, %fd1215, %p364;
	selp.u32 	%r1089, 1, 0, %p364;
	add.s32 	%r1090, %r1088, %r1089;
	ld.local.f64 	%fd1219, [%rd225+48];
	setp.gt.f64 	%p365, %fd1219, %fd241;
	add.f64 	%fd1220, %fd1218, %fd1219;
	selp.f64 	%fd1221, %fd1220, %fd1218, %p365;
	selp.u32 	%r1091, 1, 0, %p365;
	add.s32 	%r1092, %r1090, %r1091;
	ld.local.f64 	%fd1222, [%rd225+56];
	setp.gt.f64 	%p366, %fd1222, %fd241;
	add.f64 	%fd1223, %fd1221, %fd1222;
	selp.f64 	%fd2338, %fd1223, %fd1221, %p366;
	selp.u32 	%r1093, 1, 0, %p366;
	add.s32 	%r1927, %r1092, %r1093;
	add.s32 	%r1922, %r1922, 8;
$L__BB4_184:
	and.b32  	%r1094, %r1911, 7;
	setp.eq.s32 	%p367, %r1094, 0;
	@%p367 bra 	$L__BB4_192;
	and.b32  	%r259, %r1911, 3;
	and.b32  	%r1096, %r1911, 7;
	setp.lt.u32 	%p368, %r1096, 4;
	@%p368 bra 	$L__BB4_187;
	mul.wide.u32 	%rd226, %r1922, 8;
	add.s64 	%rd227, %rd4, %rd226;
	ld.local.f64 	%fd1225, [%rd227];
	setp.gt.f64 	%p369, %fd1225, %fd241;
	add.f64 	%fd1226, %fd2338, %fd1225;
	selp.f64 	%fd1227, %fd1226, %fd2338, %p369;
	selp.u32 	%r1097, 1, 0, %p369;
	add.s32 	%r1098, %r1927, %r1097;
	ld.local.f64 	%fd1228, [%rd227+8];
	setp.gt.f64 	%p370, %fd1228, %fd241;
	add.f64 	%fd1229, %fd1227, %fd1228;
	selp.f64 	%fd1230, %fd1229, %fd1227, %p370;
	selp.u32 	%r1099, 1, 0, %p370;
	add.s32 	%r1100, %r1098, %r1099;
	ld.local.f64 	%fd1231, [%rd227+16];
	setp.gt.f64 	%p371, %fd1231, %fd241;
	add.f64 	%fd1232, %fd1230, %fd1231;
	selp.f64 	%fd1233, %fd1232, %fd1230, %p371;
	selp.u32 	%r1101, 1, 0, %p371;
	add.s32 	%r1102, %r1100, %r1101;
	ld.local.f64 	%fd1234, [%rd227+24];
	setp.gt.f64 	%p372, %fd1234, %fd241;
	add.f64 	%fd1235, %fd1233, %fd1234;
	selp.f64 	%fd2338, %fd1235, %fd1233, %p372;
	selp.u32 	%r1103, 1, 0, %p372;
	add.s32 	%r1927, %r1102, %r1103;
	add.s32 	%r1922, %r1922, 4;
$L__BB4_187:
	setp.eq.s32 	%p373, %r259, 0;
	@%p373 bra 	$L__BB4_192;
	mul.wide.u32 	%rd228, %r1922, 8;
	add.s64 	%rd40, %rd4, %rd228;
	ld.local.f64 	%fd1236, [%rd40];
	setp.gt.f64 	%p374, %fd1236, %fd241;
	add.f64 	%fd1237, %fd2338, %fd1236;
	selp.f64 	%fd2338, %fd1237, %fd2338, %p374;
	selp.u32 	%r1104, 1, 0, %p374;
	add.s32 	%r1927, %r1927, %r1104;
	setp.eq.s32 	%p375, %r259, 1;
	@%p375 bra 	$L__BB4_192;
	ld.local.f64 	%fd1238, [%rd40+8];
	setp.gt.f64 	%p376, %fd1238, %fd241;
	add.f64 	%fd1239, %fd2338, %fd1238;
	selp.f64 	%fd2338, %fd1239, %fd2338, %p376;
	selp.u32 	%r1105, 1, 0, %p376;
	add.s32 	%r1927, %r1927, %r1105;
	setp.eq.s32 	%p377, %r259, 2;
	@%p377 bra 	$L__BB4_192;
	ld.local.f64 	%fd254, [%rd40+16];
	setp.leu.f64 	%p378, %fd254, %fd241;
	@%p378 bra 	$L__BB4_192;
	add.f64 	%fd2338, %fd2338, %fd254;
	add.s32 	%r1927, %r1927, 1;
$L__BB4_192:
	setp.lt.s32 	%p379, %r1927, 8;
	@%p379 bra 	$L__BB4_194;
	cvt.rn.f64.u32 	%fd1240, %r1927;
	div.rn.f64 	%fd1241, %fd2338, %fd1240;
	sub.f64 	%fd1242, %fd1241, %fd241;
	setp.ge.f64 	%p380, %fd1242, %fd444;
	mov.b32 	%r2128, 1;
	@%p380 bra 	$L__BB4_464;
$L__BB4_194:
	mov.b32 	%r1931, 0;
	@%p263 bra 	$L__BB4_199;
	mul.lo.s32 	%r1928, %r2109, 3;
	mov.b32 	%r1931, 0;
	add.f64 	%fd1245, %fd137, %fd220;
	mov.u32 	%r1929, %r2109;
$L__BB4_196:
	mul.wide.s32 	%rd229, %r1928, 8;
	add.s64 	%rd41, %rd1, %rd229;
	ld.global.f64 	%fd1243, [%rd41];
	ld.global.f64 	%fd1244, [%rd41+8];
	setp.ge.f64 	%p382, %fd1243, %fd180;
	setp.lt.f64 	%p383, %fd1243, %fd181;
	and.pred  	%p384, %p382, %p383;
	setp.ge.f64 	%p385, %fd1244, %fd220;
	setp.lt.f64 	%p386, %fd1244, %fd1245;
	and.pred  	%p387, %p385, %p386;
	and.pred  	%p389, %p384, %p387;
	not.pred 	%p390, %p389;
	setp.gt.s32 	%p391, %r1931, 4095;
	or.pred  	%p392, %p390, %p391;
	@%p392 bra 	$L__BB4_198;
	ld.global.f64 	%fd1246, [%rd41+16];
	add.s32 	%r273, %r1931, 1;
	mul.wide.s32 	%rd230, %r1931, 8;
	add.s64 	%rd231, %rd4, %rd230;
	st.local.f64 	[%rd231], %fd1246;
	mov.u32 	%r1931, %r273;
$L__BB4_198:
	add.s32 	%r1929, %r1929, 1;
	add.s32 	%r1928, %r1928, 3;
	add.s32 	%r1109, %r3, %r2109;
	setp.lt.s32 	%p393, %r1929, %r1109;
	@%p393 bra 	$L__BB4_196;
$L__BB4_199:
	setp.lt.s32 	%p394, %r1931, 12;
	@%p394 bra 	$L__BB4_221;
	mov.b32 	%r1933, 1;
$L__BB4_201:
	mul.wide.u32 	%rd232, %r1933, 8;
	add.s64 	%rd233, %rd4, %rd232;
	ld.local.f64 	%fd257, [%rd233];
	mov.u32 	%r1934, %r1933;
$L__BB4_202:
	add.s32 	%r280, %r1934, -1;
	mul.wide.u32 	%rd234, %r280, 8;
	add.s64 	%rd42, %rd4, %rd234;
	ld.local.f64 	%fd258, [%rd42];
	setp.leu.f64 	%p395, %fd258, %fd257;
	mov.u32 	%r1935, %r1934;
	@%p395 bra 	$L__BB4_204;
	st.local.f64 	[%rd42+8], %fd258;
	setp.gt.s32 	%p396, %r1934, 1;
	mov.b32 	%r1935, 0;
	mov.u32 	%r1934, %r280;
	@%p396 bra 	$L__BB4_202;
$L__BB4_204:
	mul.wide.s32 	%rd235, %r1935, 8;
	add.s64 	%rd236, %rd4, %rd235;
	st.local.f64 	[%rd236], %fd257;
	add.s32 	%r1933, %r1933, 1;
	setp.ne.s32 	%p397, %r1933, %r1931;
	@%p397 bra 	$L__BB4_201;
	shr.u32 	%r1114, %r1931, 1;
	mul.wide.u32 	%rd237, %r1114, 8;
	add.s64 	%rd238, %rd4, %rd237;
	ld.local.f64 	%fd259, [%rd238];
	setp.lt.u32 	%p398, %r1931, 16;
	mov.f64 	%fd2346, 0d0000000000000000;
	mov.b32 	%r1942, 0;
	mov.u32 	%r1947, %r1942;
	@%p398 bra 	$L__BB4_208;
	and.b32  	%r1942, %r1931, 2147483632;
	neg.s32 	%r1936, %r1942;
	add.s64 	%rd391, %rd4, 64;
	mov.f64 	%fd2346, 0d0000000000000000;
	mov.b32 	%r1947, 0;
$L__BB4_207:
	.pragma "nounroll";
	ld.local.v2.f64 	{%fd1250, %fd1251}, [%rd391+-64];
	setp.gt.f64 	%p399, %fd1250, %fd259;
	add.f64 	%fd1252, %fd2346, %fd1250;
	selp.f64 	%fd1253, %fd1252, %fd2346, %p399;
	selp.u32 	%r1117, 1, 0, %p399;
	add.s32 	%r1118, %r1947, %r1117;
	setp.gt.f64 	%p400, %fd1251, %fd259;
	add.f64 	%fd1254, %fd1253, %fd1251;
	selp.f64 	%fd1255, %fd1254, %fd1253, %p400;
	selp.u32 	%r1119, 1, 0, %p400;
	add.s32 	%r1120, %r1118, %r1119;
	ld.local.v2.f64 	{%fd1256, %fd1257}, [%rd391+-48];
	setp.gt.f64 	%p401, %fd1256, %fd259;
	add.f64 	%fd1258, %fd1255, %fd1256;
	selp.f64 	%fd1259, %fd1258, %fd1255, %p401;
	selp.u32 	%r1121, 1, 0, %p401;
	add.s32 	%r1122, %r1120, %r1121;
	setp.gt.f64 	%p402, %fd1257, %fd259;
	add.f64 	%fd1260, %fd1259, %fd1257;
	selp.f64 	%fd1261, %fd1260, %fd1259, %p402;
	selp.u32 	%r1123, 1, 0, %p402;
	add.s32 	%r1124, %r1122, %r1123;
	ld.local.v2.f64 	{%fd1262, %fd1263}, [%rd391+-32];
	setp.gt.f64 	%p403, %fd1262, %fd259;
	add.f64 	%fd1264, %fd1261, %fd1262;
	selp.f64 	%fd1265, %fd1264, %fd1261, %p403;
	selp.u32 	%r1125, 1, 0, %p403;
	add.s32 	%r1126, %r1124, %r1125;
	setp.gt.f64 	%p404, %fd1263, %fd259;
	add.f64 	%fd1266, %fd1265, %fd1263;
	selp.f64 	%fd1267, %fd1266, %fd1265, %p404;
	selp.u32 	%r1127, 1, 0, %p404;
	add.s32 	%r1128, %r1126, %r1127;
	ld.local.v2.f64 	{%fd1268, %fd1269}, [%rd391+-16];
	setp.gt.f64 	%p405, %fd1268, %fd259;
	add.f64 	%fd1270, %fd1267, %fd1268;
	selp.f64 	%fd1271, %fd1270, %fd1267, %p405;
	selp.u32 	%r1129, 1, 0, %p405;
	add.s32 	%r1130, %r1128, %r1129;
	setp.gt.f64 	%p406, %fd1269, %fd259;
	add.f64 	%fd1272, %fd1271, %fd1269;
	selp.f64 	%fd1273, %fd1272, %fd1271, %p406;
	selp.u32 	%r1131, 1, 0, %p406;
	add.s32 	%r1132, %r1130, %r1131;
	ld.local.v2.f64 	{%fd1274, %fd1275}, [%rd391];
	setp.gt.f64 	%p407, %fd1274, %fd259;
	add.f64 	%fd1276, %fd1273, %fd1274;
	selp.f64 	%fd1277, %fd1276, %fd1273, %p407;
	selp.u32 	%r1133, 1, 0, %p407;
	add.s32 	%r1134, %r1132, %r1133;
	setp.gt.f64 	%p408, %fd1275, %fd259;
	add.f64 	%fd1278, %fd1277, %fd1275;
	selp.f64 	%fd1279, %fd1278, %fd1277, %p408;
	selp.u32 	%r1135, 1, 0, %p408;
	add.s32 	%r1136, %r1134, %r1135;
	ld.local.v2.f64 	{%fd1280, %fd1281}, [%rd391+16];
	setp.gt.f64 	%p409, %fd1280, %fd259;
	add.f64 	%fd1282, %fd1279, %fd1280;
	selp.f64 	%fd1283, %fd1282, %fd1279, %p409;
	selp.u32 	%r1137, 1, 0, %p409;
	add.s32 	%r1138, %r1136, %r1137;
	setp.gt.f64 	%p410, %fd1281, %fd259;
	add.f64 	%fd1284, %fd1283, %fd1281;
	selp.f64 	%fd1285, %fd1284, %fd1283, %p410;
	selp.u32 	%r1139, 1, 0, %p410;
	add.s32 	%r1140, %r1138, %r1139;
	ld.local.v2.f64 	{%fd1286, %fd1287}, [%rd391+32];
	setp.gt.f64 	%p411, %fd1286, %fd259;
	add.f64 	%fd1288, %fd1285, %fd1286;
	selp.f64 	%fd1289, %fd1288, %fd1285, %p411;
	selp.u32 	%r1141, 1, 0, %p411;
	add.s32 	%r1142, %r1140, %r1141;
	setp.gt.f64 	%p412, %fd1287, %fd259;
	add.f64 	%fd1290, %fd1289, %fd1287;
	selp.f64 	%fd1291, %fd1290, %fd1289, %p412;
	selp.u32 	%r1143, 1, 0, %p412;
	add.s32 	%r1144, %r1142, %r1143;
	ld.local.v2.f64 	{%fd1292, %fd1293}, [%rd391+48];
	setp.gt.f64 	%p413, %fd1292, %fd259;
	add.f64 	%fd1294, %fd1291, %fd1292;
	selp.f64 	%fd1295, %fd1294, %fd1291, %p413;
	selp.u32 	%r1145, 1, 0, %p413;
	add.s32 	%r1146, %r1144, %r1145;
	setp.gt.f64 	%p414, %fd1293, %fd259;
	add.f64 	%fd1296, %fd1295, %fd1293;
	selp.f64 	%fd2346, %fd1296, %fd1295, %p414;
	selp.u32 	%r1147, 1, 0, %p414;
	add.s32 	%r1947, %r1146, %r1147;
	add.s32 	%r1936, %r1936, 16;
	add.s64 	%rd391, %rd391, 128;
	setp.ne.s32 	%p415, %r1936, 0;
	@%p415 bra 	$L__BB4_207;
$L__BB4_208:
	and.b32  	%r1148, %r1931, 15;
	setp.eq.s32 	%p416, %r1148, 0;
	@%p416 bra 	$L__BB4_219;
	setp.lt.u32 	%p417, %r1148, 8;
	@%p417 bra 	$L__BB4_211;
	mul.wide.u32 	%rd239, %r1942, 8;
	add.s64 	%rd240, %rd4, %rd239;
	ld.local.f64 	%fd1298, [%rd240];
	setp.gt.f64 	%p418, %fd1298, %fd259;
	add.f64 	%fd1299, %fd2346, %fd1298;
	selp.f64 	%fd1300, %fd1299, %fd2346, %p418;
	selp.u32 	%r1151, 1, 0, %p418;
	add.s32 	%r1152, %r1947, %r1151;
	ld.local.f64 	%fd1301, [%rd240+8];
	setp.gt.f64 	%p419, %fd1301, %fd259;
	add.f64 	%fd1302, %fd1300, %fd1301;
	selp.f64 	%fd1303, %fd1302, %fd1300, %p419;
	selp.u32 	%r1153, 1, 0, %p419;
	add.s32 	%r1154, %r1152, %r1153;
	ld.local.f64 	%fd1304, [%rd240+16];
	setp.gt.f64 	%p420, %fd1304, %fd259;
	add.f64 	%fd1305, %fd1303, %fd1304;
	selp.f64 	%fd1306, %fd1305, %fd1303, %p420;
	selp.u32 	%r1155, 1, 0, %p420;
	add.s32 	%r1156, %r1154, %r1155;
	ld.local.f64 	%fd1307, [%rd240+24];
	setp.gt.f64 	%p421, %fd1307, %fd259;
	add.f64 	%fd1308, %fd1306, %fd1307;
	selp.f64 	%fd1309, %fd1308, %fd1306, %p421;
	selp.u32 	%r1157, 1, 0, %p421;
	add.s32 	%r1158, %r1156, %r1157;
	ld.local.f64 	%fd1310, [%rd240+32];
	setp.gt.f64 	%p422, %fd1310, %fd259;
	add.f64 	%fd1311, %fd1309, %fd1310;
	selp.f64 	%fd1312, %fd1311, %fd1309, %p422;
	selp.u32 	%r1159, 1, 0, %p422;
	add.s32 	%r1160, %r1158, %r1159;
	ld.local.f64 	%fd1313, [%rd240+40];
	setp.gt.f64 	%p423, %fd1313, %fd259;
	add.f64 	%fd1314, %fd1312, %fd1313;
	selp.f64 	%fd1315, %fd1314, %fd1312, %p423;
	selp.u32 	%r1161, 1, 0, %p423;
	add.s32 	%r1162, %r1160, %r1161;
	ld.local.f64 	%fd1316, [%rd240+48];
	setp.gt.f64 	%p424, %fd1316, %fd259;
	add.f64 	%fd1317, %fd1315, %fd1316;
	selp.f64 	%fd1318, %fd1317, %fd1315, %p424;
	selp.u32 	%r1163, 1, 0, %p424;
	add.s32 	%r1164, %r1162, %r1163;
	ld.local.f64 	%fd1319, [%rd240+56];
	setp.gt.f64 	%p425, %fd1319, %fd259;
	add.f64 	%fd1320, %fd1318, %fd1319;
	selp.f64 	%fd2346, %fd1320, %fd1318, %p425;
	selp.u32 	%r1165, 1, 0, %p425;
	add.s32 	%r1947, %r1164, %r1165;
	add.s32 	%r1942, %r1942, 8;
$L__BB4_211:
	and.b32  	%r1166, %r1931, 7;
	setp.eq.s32 	%p426, %r1166, 0;
	@%p426 bra 	$L__BB4_219;
	and.b32  	%r297, %r1931, 3;
	and.b32  	%r1168, %r1931, 7;
	setp.lt.u32 	%p427, %r1168, 4;
	@%p427 bra 	$L__BB4_214;
	mul.wide.u32 	%rd241, %r1942, 8;
	add.s64 	%rd242, %rd4, %rd241;
	ld.local.f64 	%fd1322, [%rd242];
	setp.gt.f64 	%p428, %fd1322, %fd259;
	add.f64 	%fd1323, %fd2346, %fd1322;
	selp.f64 	%fd1324, %fd1323, %fd2346, %p428;
	selp.u32 	%r1169, 1, 0, %p428;
	add.s32 	%r1170, %r1947, %r1169;
	ld.local.f64 	%fd1325, [%rd242+8];
	setp.gt.f64 	%p429, %fd1325, %fd259;
	add.f64 	%fd1326, %fd1324, %fd1325;
	selp.f64 	%fd1327, %fd1326, %fd1324, %p429;
	selp.u32 	%r1171, 1, 0, %p429;
	add.s32 	%r1172, %r1170, %r1171;
	ld.local.f64 	%fd1328, [%rd242+16];
	setp.gt.f64 	%p430, %fd1328, %fd259;
	add.f64 	%fd1329, %fd1327, %fd1328;
	selp.f64 	%fd1330, %fd1329, %fd1327, %p430;
	selp.u32 	%r1173, 1, 0, %p430;
	add.s32 	%r1174, %r1172, %r1173;
	ld.local.f64 	%fd1331, [%rd242+24];
	setp.gt.f64 	%p431, %fd1331, %fd259;
	add.f64 	%fd1332, %fd1330, %fd1331;
	selp.f64 	%fd2346, %fd1332, %fd1330, %p431;
	selp.u32 	%r1175, 1, 0, %p431;
	add.s32 	%r1947, %r1174, %r1175;
	add.s32 	%r1942, %r1942, 4;
$L__BB4_214:
	setp.eq.s32 	%p432, %r297, 0;
	@%p432 bra 	$L__BB4_219;
	mul.wide.u32 	%rd243, %r1942, 8;
	add.s64 	%rd46, %rd4, %rd243;
	ld.local.f64 	%fd1333, [%rd46];
	setp.gt.f64 	%p433, %fd1333, %fd259;
	add.f64 	%fd1334, %fd2346, %fd1333;
	selp.f64 	%fd2346, %fd1334, %fd2346, %p433;
	selp.u32 	%r1176, 1, 0, %p433;
	add.s32 	%r1947, %r1947, %r1176;
	setp.eq.s32 	%p434, %r297, 1;
	@%p434 bra 	$L__BB4_219;
	ld.local.f64 	%fd1335, [%rd46+8];
	setp.gt.f64 	%p435, %fd1335, %fd259;
	add.f64 	%fd1336, %fd2346, %fd1335;
	selp.f64 	%fd2346, %fd1336, %fd2346, %p435;
	selp.u32 	%r1177, 1, 0, %p435;
	add.s32 	%r1947, %r1947, %r1177;
	setp.eq.s32 	%p436, %r297, 2;
	@%p436 bra 	$L__BB4_219;
	ld.local.f64 	%fd272, [%rd46+16];
	setp.leu.f64 	%p437, %fd272, %fd259;
	@%p437 bra 	$L__BB4_219;
	add.f64 	%fd2346, %fd2346, %fd272;
	add.s32 	%r1947, %r1947, 1;
$L__BB4_219:
	setp.lt.s32 	%p438, %r1947, 8;
	@%p438 bra 	$L__BB4_221;
	cvt.rn.f64.u32 	%fd1337, %r1947;
	div.rn.f64 	%fd1338, %fd2346, %fd1337;
	sub.f64 	%fd1339, %fd1338, %fd259;
	setp.ge.f64 	%p439, %fd1339, %fd444;
	mov.b32 	%r2128, 1;
	@%p439 bra 	$L__BB4_464;
$L__BB4_221:
	mov.b32 	%r1951, 0;
	@%p263 bra 	$L__BB4_226;
	mul.lo.s32 	%r1948, %r2109, 3;
	mov.b32 	%r1951, 0;
	add.f64 	%fd1342, %fd137, %fd220;
	mov.u32 	%r1949, %r2109;
$L__BB4_223:
	mul.wide.s32 	%rd244, %r1948, 8;
	add.s64 	%rd47, %rd1, %rd244;
	ld.global.f64 	%fd1340, [%rd47];
	ld.global.f64 	%fd1341, [%rd47+8];
	setp.ge.f64 	%p441, %fd1340, %fd200;
	setp.lt.f64 	%p442, %fd1340, %fd201;
	and.pred  	%p443, %p441, %p442;
	setp.ge.f64 	%p444, %fd1341, %fd220;
	setp.lt.f64 	%p445, %fd1341, %fd1342;
	and.pred  	%p446, %p444, %p445;
	and.pred  	%p448, %p443, %p446;
	not.pred 	%p449, %p448;
	setp.gt.s32 	%p450, %r1951, 4095;
	or.pred  	%p451, %p449, %p450;
	@%p451 bra 	$L__BB4_225;
	ld.global.f64 	%fd1343, [%rd47+16];
	add.s32 	%r311, %r1951, 1;
	mul.wide.s32 	%rd245, %r1951, 8;
	add.s64 	%rd246, %rd4, %rd245;
	st.local.f64 	[%rd246], %fd1343;
	mov.u32 	%r1951, %r311;
$L__BB4_225:
	add.s32 	%r1949, %r1949, 1;
	add.s32 	%r1948, %r1948, 3;
	add.s32 	%r1181, %r3, %r2109;
	setp.lt.s32 	%p452, %r1949, %r1181;
	@%p452 bra 	$L__BB4_223;
$L__BB4_226:
	setp.lt.s32 	%p453, %r1951, 12;
	@%p453 bra 	$L__BB4_248;
	mov.b32 	%r1953, 1;
$L__BB4_228:
	mul.wide.u32 	%rd247, %r1953, 8;
	add.s64 	%rd248, %rd4, %rd247;
	ld.local.f64 	%fd275, [%rd248];
	mov.u32 	%r1954, %r1953;
$L__BB4_229:
	add.s32 	%r318, %r1954, -1;
	mul.wide.u32 	%rd249, %r318, 8;
	add.s64 	%rd48, %rd4, %rd249;
	ld.local.f64 	%fd276, [%rd48];
	setp.leu.f64 	%p454, %fd276, %fd275;
	mov.u32 	%r1955, %r1954;
	@%p454 bra 	$L__BB4_231;
	st.local.f64 	[%rd48+8], %fd276;
	setp.gt.s32 	%p455, %r1954, 1;
	mov.b32 	%r1955, 0;
	mov.u32 	%r1954, %r318;
	@%p455 bra 	$L__BB4_229;
$L__BB4_231:
	mul.wide.s32 	%rd250, %r1955, 8;
	add.s64 	%rd251, %rd4, %rd250;
	st.local.f64 	[%rd251], %fd275;
	add.s32 	%r1953, %r1953, 1;
	setp.ne.s32 	%p456, %r1953, %r1951;
	@%p456 bra 	$L__BB4_228;
	shr.u32 	%r1186, %r1951, 1;
	mul.wide.u32 	%rd252, %r1186, 8;
	add.s64 	%rd253, %rd4, %rd252;
	ld.local.f64 	%fd277, [%rd253];
	setp.lt.u32 	%p457, %r1951, 16;
	mov.f64 	%fd2354, 0d0000000000000000;
	mov.b32 	%r1962, 0;
	mov.u32 	%r1967, %r1962;
	@%p457 bra 	$L__BB4_235;
	and.b32  	%r1962, %r1951, 2147483632;
	neg.s32 	%r1956, %r1962;
	add.s64 	%rd392, %rd4, 64;
	mov.f64 	%fd2354, 0d0000000000000000;
	mov.b32 	%r1967, 0;
$L__BB4_234:
	.pragma "nounroll";
	ld.local.v2.f64 	{%fd1347, %fd1348}, [%rd392+-64];
	setp.gt.f64 	%p458, %fd1347, %fd277;
	add.f64 	%fd1349, %fd2354, %fd1347;
	selp.f64 	%fd1350, %fd1349, %fd2354, %p458;
	selp.u32 	%r1189, 1, 0, %p458;
	add.s32 	%r1190, %r1967, %r1189;
	setp.gt.f64 	%p459, %fd1348, %fd277;
	add.f64 	%fd1351, %fd1350, %fd1348;
	selp.f64 	%fd1352, %fd1351, %fd1350, %p459;
	selp.u32 	%r1191, 1, 0, %p459;
	add.s32 	%r1192, %r1190, %r1191;
	ld.local.v2.f64 	{%fd1353, %fd1354}, [%rd392+-48];
	setp.gt.f64 	%p460, %fd1353, %fd277;
	add.f64 	%fd1355, %fd1352, %fd1353;
	selp.f64 	%fd1356, %fd1355, %fd1352, %p460;
	selp.u32 	%r1193, 1, 0, %p460;
	add.s32 	%r1194, %r1192, %r1193;
	setp.gt.f64 	%p461, %fd1354, %fd277;
	add.f64 	%fd1357, %fd1356, %fd1354;
	selp.f64 	%fd1358, %fd1357, %fd1356, %p461;
	selp.u32 	%r1195, 1, 0, %p461;
	add.s32 	%r1196, %r1194, %r1195;
	ld.local.v2.f64 	{%fd1359, %fd1360}, [%rd392+-32];
	setp.gt.f64 	%p462, %fd1359, %fd277;
	add.f64 	%fd1361, %fd1358, %fd1359;
	selp.f64 	%fd1362, %fd1361, %fd1358, %p462;
	selp.u32 	%r1197, 1, 0, %p462;
	add.s32 	%r1198, %r1196, %r1197;
	setp.gt.f64 	%p463, %fd1360, %fd277;
	add.f64 	%fd1363, %fd1362, %fd1360;
	selp.f64 	%fd1364, %fd1363, %fd1362, %p463;
	selp.u32 	%r1199, 1, 0, %p463;
	add.s32 	%r1200, %r1198, %r1199;
	ld.local.v2.f64 	{%fd1365, %fd1366}, [%rd392+-16];
	setp.gt.f64 	%p464, %fd1365, %fd277;
	add.f64 	%fd1367, %fd1364, %fd1365;
	selp.f64 	%fd1368, %fd1367, %fd1364, %p464;
	selp.u32 	%r1201, 1, 0, %p464;
	add.s32 	%r1202, %r1200, %r1201;
	setp.gt.f64 	%p465, %fd1366, %fd277;
	add.f64 	%fd1369, %fd1368, %fd1366;
	selp.f64 	%fd1370, %fd1369, %fd1368, %p465;
	selp.u32 	%r1203, 1, 0, %p465;
	add.s32 	%r1204, %r1202, %r1203;
	ld.local.v2.f64 	{%fd1371, %fd1372}, [%rd392];
	setp.gt.f64 	%p466, %fd1371, %fd277;
	add.f64 	%fd1373, %fd1370, %fd1371;
	selp.f64 	%fd1374, %fd1373, %fd1370, %p466;
	selp.u32 	%r1205, 1, 0, %p466;
	add.s32 	%r1206, %r1204, %r1205;
	setp.gt.f64 	%p467, %fd1372, %fd277;
	add.f64 	%fd1375, %fd1374, %fd1372;
	selp.f64 	%fd1376, %fd1375, %fd1374, %p467;
	selp.u32 	%r1207, 1, 0, %p467;
	add.s32 	%r1208, %r1206, %r1207;
	ld.local.v2.f64 	{%fd1377, %fd1378}, [%rd392+16];
	setp.gt.f64 	%p468, %fd1377, %fd277;
	add.f64 	%fd1379, %fd1376, %fd1377;
	selp.f64 	%fd1380, %fd1379, %fd1376, %p468;
	selp.u32 	%r1209, 1, 0, %p468;
	add.s32 	%r1210, %r1208, %r1209;
	setp.gt.f64 	%p469, %fd1378, %fd277;
	add.f64 	%fd1381, %fd1380, %fd1378;
	selp.f64 	%fd1382, %fd1381, %fd1380, %p469;
	selp.u32 	%r1211, 1, 0, %p469;
	add.s32 	%r1212, %r1210, %r1211;
	ld.local.v2.f64 	{%fd1383, %fd1384}, [%rd392+32];
	setp.gt.f64 	%p470, %fd1383, %fd277;
	add.f64 	%fd1385, %fd1382, %fd1383;
	selp.f64 	%fd1386, %fd1385, %fd1382, %p470;
	selp.u32 	%r1213, 1, 0, %p470;
	add.s32 	%r1214, %r1212, %r1213;
	setp.gt.f64 	%p471, %fd1384, %fd277;
	add.f64 	%fd1387, %fd1386, %fd1384;
	selp.f64 	%fd1388, %fd1387, %fd1386, %p471;
	selp.u32 	%r1215, 1, 0, %p471;
	add.s32 	%r1216, %r1214, %r1215;
	ld.local.v2.f64 	{%fd1389, %fd1390}, [%rd392+48];
	setp.gt.f64 	%p472, %fd1389, %fd277;
	add.f64 	%fd1391, %fd1388, %fd1389;
	selp.f64 	%fd1392, %fd1391, %fd1388, %p472;
	selp.u32 	%r1217, 1, 0, %p472;
	add.s32 	%r1218, %r1216, %r1217;
	setp.gt.f64 	%p473, %fd1390, %fd277;
	add.f64 	%fd1393, %fd1392, %fd1390;
	selp.f64 	%fd2354, %fd1393, %fd1392, %p473;
	selp.u32 	%r1219, 1, 0, %p473;
	add.s32 	%r1967, %r1218, %r1219;
	add.s32 	%r1956, %r1956, 16;
	add.s64 	%rd392, %rd392, 128;
	setp.ne.s32 	%p474, %r1956, 0;
	@%p474 bra 	$L__BB4_234;
$L__BB4_235:
	and.b32  	%r330, %r1951, 15;
	setp.eq.s32 	%p475, %r330, 0;
	@%p475 bra 	$L__BB4_246;
	and.b32  	%r331, %r1951, 7;
	setp.lt.u32 	%p476, %r330, 8;
	@%p476 bra 	$L__BB4_238;
	mul.wide.u32 	%rd254, %r1962, 8;
	add.s64 	%rd255, %rd4, %rd254;
	ld.local.f64 	%fd1395, [%rd255];
	setp.gt.f64 	%p477, %fd1395, %fd277;
	add.f64 	%fd1396, %fd2354, %fd1395;
	selp.f64 	%fd1397, %fd1396, %fd2354, %p477;
	selp.u32 	%r1221, 1, 0, %p477;
	add.s32 	%r1222, %r1967, %r1221;
	ld.local.f64 	%fd1398, [%rd255+8];
	setp.gt.f64 	%p478, %fd1398, %fd277;
	add.f64 	%fd1399, %fd1397, %fd1398;
	selp.f64 	%fd1400, %fd1399, %fd1397, %p478;
	selp.u32 	%r1223, 1, 0, %p478;
	add.s32 	%r1224, %r1222, %r1223;
	ld.local.f64 	%fd1401, [%rd255+16];
	setp.gt.f64 	%p479, %fd1401, %fd277;
	add.f64 	%fd1402, %fd1400, %fd1401;
	selp.f64 	%fd1403, %fd1402, %fd1400, %p479;
	selp.u32 	%r1225, 1, 0, %p479;
	add.s32 	%r1226, %r1224, %r1225;
	ld.local.f64 	%fd1404, [%rd255+24];
	setp.gt.f64 	%p480, %fd1404, %fd277;
	add.f64 	%fd1405, %fd1403, %fd1404;
	selp.f64 	%fd1406, %fd1405, %fd1403, %p480;
	selp.u32 	%r1227, 1, 0, %p480;
	add.s32 	%r1228, %r1226, %r1227;
	ld.local.f64 	%fd1407, [%rd255+32];
	setp.gt.f64 	%p481, %fd1407, %fd277;
	add.f64 	%fd1408, %fd1406, %fd1407;
	selp.f64 	%fd1409, %fd1408, %fd1406, %p481;
	selp.u32 	%r1229, 1, 0, %p481;
	add.s32 	%r1230, %r1228, %r1229;
	ld.local.f64 	%fd1410, [%rd255+40];
	setp.gt.f64 	%p482, %fd1410, %fd277;
	add.f64 	%fd1411, %fd1409, %fd1410;
	selp.f64 	%fd1412, %fd1411, %fd1409, %p482;
	selp.u32 	%r1231, 1, 0, %p482;
	add.s32 	%r1232, %r1230, %r1231;
	ld.local.f64 	%fd1413, [%rd255+48];
	setp.gt.f64 	%p483, %fd1413, %fd277;
	add.f64 	%fd1414, %fd1412, %fd1413;
	selp.f64 	%fd1415, %fd1414, %fd1412, %p483;
	selp.u32 	%r1233, 1, 0, %p483;
	add.s32 	%r1234, %r1232, %r1233;
	ld.local.f64 	%fd1416, [%rd255+56];
	setp.gt.f64 	%p484, %fd1416, %fd277;
	add.f64 	%fd1417, %fd1415, %fd1416;
	selp.f64 	%fd2354, %fd1417, %fd1415, %p484;
	selp.u32 	%r1235, 1, 0, %p484;
	add.s32 	%r1967, %r1234, %r1235;
	add.s32 	%r1962, %r1962, 8;
$L__BB4_238:
	setp.eq.s32 	%p485, %r331, 0;
	@%p485 bra 	$L__BB4_246;
	and.b32  	%r337, %r1951, 3;
	setp.lt.u32 	%p486, %r331, 4;
	@%p486 bra 	$L__BB4_241;
	mul.wide.u32 	%rd256, %r1962, 8;
	add.s64 	%rd257, %rd4, %rd256;
	ld.local.f64 	%fd1419, [%rd257];
	setp.gt.f64 	%p487, %fd1419, %fd277;
	add.f64 	%fd1420, %fd2354, %fd1419;
	selp.f64 	%fd1421, %fd1420, %fd2354, %p487;
	selp.u32 	%r1237, 1, 0, %p487;
	add.s32 	%r1238, %r1967, %r1237;
	ld.local.f64 	%fd1422, [%rd257+8];
	setp.gt.f64 	%p488, %fd1422, %fd277;
	add.f64 	%fd1423, %fd1421, %fd1422;
	selp.f64 	%fd1424, %fd1423, %fd1421, %p488;
	selp.u32 	%r1239, 1, 0, %p488;
	add.s32 	%r1240, %r1238, %r1239;
	ld.local.f64 	%fd1425, [%rd257+16];
	setp.gt.f64 	%p489, %fd1425, %fd277;
	add.f64 	%fd1426, %fd1424, %fd1425;
	selp.f64 	%fd1427, %fd1426, %fd1424, %p489;
	selp.u32 	%r1241, 1, 0, %p489;
	add.s32 	%r1242, %r1240, %r1241;
	ld.local.f64 	%fd1428, [%rd257+24];
	setp.gt.f64 	%p490, %fd1428, %fd277;
	add.f64 	%fd1429, %fd1427, %fd1428;
	selp.f64 	%fd2354, %fd1429, %fd1427, %p490;
	selp.u32 	%r1243, 1, 0, %p490;
	add.s32 	%r1967, %r1242, %r1243;
	add.s32 	%r1962, %r1962, 4;
$L__BB4_241:
	setp.eq.s32 	%p491, %r337, 0;
	@%p491 bra 	$L__BB4_246;
	mul.wide.u32 	%rd258, %r1962, 8;
	add.s64 	%rd52, %rd4, %rd258;
	ld.local.f64 	%fd1430, [%rd52];
	setp.gt.f64 	%p492, %fd1430, %fd277;
	add.f64 	%fd1431, %fd2354, %fd1430;
	selp.f64 	%fd2354, %fd1431, %fd2354, %p492;
	selp.u32 	%r1244, 1, 0, %p492;
	add.s32 	%r1967, %r1967, %r1244;
	setp.eq.s32 	%p493, %r337, 1;
	@%p493 bra 	$L__BB4_246;
	ld.local.f64 	%fd1432, [%rd52+8];
	setp.gt.f64 	%p494, %fd1432, %fd277;
	add.f64 	%fd1433, %fd2354, %fd1432;
	selp.f64 	%fd2354, %fd1433, %fd2354, %p494;
	selp.u32 	%r1245, 1, 0, %p494;
	add.s32 	%r1967, %r1967, %r1245;
	setp.eq.s32 	%p495, %r337, 2;
	@%p495 bra 	$L__BB4_246;
	ld.local.f64 	%fd290, [%rd52+16];
	setp.leu.f64 	%p496, %fd290, %fd277;
	@%p496 bra 	$L__BB4_246;
	add.f64 	%fd2354, %fd2354, %fd290;
	add.s32 	%r1967, %r1967, 1;
$L__BB4_246:
	setp.lt.s32 	%p497, %r1967, 8;
	@%p497 bra 	$L__BB4_248;
	cvt.rn.f64.u32 	%fd1434, %r1967;
	div.rn.f64 	%fd1435, %fd2354, %fd1434;
	sub.f64 	%fd1436, %fd1435, %fd277;
	setp.ge.f64 	%p498, %fd1436, %fd444;
	mov.b32 	%r2128, 1;
	@%p498 bra 	$L__BB4_464;
$L__BB4_248:
	setp.lt.s32 	%p499, %r3, 1;
	fma.rn.f64 	%fd293, %fd137, 0d4000000000000000, %fd135;
	mov.b32 	%r1971, 0;
	@%p499 bra 	$L__BB4_253;
	mul.lo.s32 	%r1968, %r2109, 3;
	mov.b32 	%r1971, 0;
	add.f64 	%fd1439, %fd137, %fd293;
	mov.u32 	%r1969, %r2109;
$L__BB4_250:
	mul.wide.s32 	%rd259, %r1968, 8;
	add.s64 	%rd53, %rd1, %rd259;
	ld.global.f64 	%fd1437, [%rd53];
	ld.global.f64 	%fd1438, [%rd53+8];
	setp.ge.f64 	%p500, %fd1437, %fd140;
	setp.lt.f64 	%p501, %fd1437, %fd141;
	and.pred  	%p502, %p500, %p501;
	setp.ge.f64 	%p503, %fd1438, %fd293;
	setp.lt.f64 	%p504, %fd1438, %fd1439;
	and.pred  	%p505, %p503, %p504;
	and.pred  	%p507, %p502, %p505;
	not.pred 	%p508, %p507;
	setp.gt.s32 	%p509, %r1971, 4095;
	or.pred  	%p510, %p508, %p509;
	@%p510 bra 	$L__BB4_252;
	ld.global.f64 	%fd1440, [%rd53+16];
	add.s32 	%r351, %r1971, 1;
	mul.wide.s32 	%rd260, %r1971, 8;
	add.s64 	%rd261, %rd4, %rd260;
	st.local.f64 	[%rd261], %fd1440;
	mov.u32 	%r1971, %r351;
$L__BB4_252:
	add.s32 	%r1969, %r1969, 1;
	add.s32 	%r1968, %r1968, 3;
	add.s32 	%r1249, %r3, %r2109;
	setp.lt.s32 	%p511, %r1969, %r1249;
	@%p511 bra 	$L__BB4_250;
$L__BB4_253:
	setp.lt.s32 	%p512, %r1971, 12;
	@%p512 bra 	$L__BB4_275;
	mov.b32 	%r1973, 1;
$L__BB4_255:
	mul.wide.u32 	%rd262, %r1973, 8;
	add.s64 	%rd263, %rd4, %rd262;
	ld.local.f64 	%fd294, [%rd263];
	mov.u32 	%r1974, %r1973;
$L__BB4_256:
	add.s32 	%r358, %r1974, -1;
	mul.wide.u32 	%rd264, %r358, 8;
	add.s64 	%rd54, %rd4, %rd264;
	ld.local.f64 	%fd295, [%rd54];
	setp.leu.f64 	%p513, %fd295, %fd294;
	mov.u32 	%r1975, %r1974;
	@%p513 bra 	$L__BB4_258;
	st.local.f64 	[%rd54+8], %fd295;
	setp.gt.s32 	%p514, %r1974, 1;
	mov.b32 	%r1975, 0;
	mov.u32 	%r1974, %r358;
	@%p514 bra 	$L__BB4_256;
$L__BB4_258:
	mul.wide.s32 	%rd265, %r1975, 8;
	add.s64 	%rd266, %rd4, %rd265;
	st.local.f64 	[%rd266], %fd294;
	add.s32 	%r1973, %r1973, 1;
	setp.ne.s32 	%p515, %r1973, %r1971;
	@%p515 bra 	$L__BB4_255;
	shr.u32 	%r1254, %r1971, 1;
	mul.wide.u32 	%rd267, %r1254, 8;
	add.s64 	%rd268, %rd4, %rd267;
	ld.local.f64 	%fd296, [%rd268];
	setp.lt.u32 	%p516, %r1971, 16;
	mov.f64 	%fd2362, 0d0000000000000000;
	mov.b32 	%r1982, 0;
	mov.u32 	%r1987, %r1982;
	@%p516 bra 	$L__BB4_262;
	and.b32  	%r1982, %r1971, 2147483632;
	neg.s32 	%r1976, %r1982;
	add.s64 	%rd393, %rd4, 64;
	mov.f64 	%fd2362, 0d0000000000000000;
	mov.b32 	%r1987, 0;
$L__BB4_261:
	.pragma "nounroll";
	ld.local.v2.f64 	{%fd1444, %fd1445}, [%rd393+-64];
	setp.gt.f64 	%p517, %fd1444, %fd296;
	add.f64 	%fd1446, %fd2362, %fd1444;
	selp.f64 	%fd1447, %fd1446, %fd2362, %p517;
	selp.u32 	%r1257, 1, 0, %p517;
	add.s32 	%r1258, %r1987, %r1257;
	setp.gt.f64 	%p518, %fd1445, %fd296;
	add.f64 	%fd1448, %fd1447, %fd1445;
	selp.f64 	%fd1449, %fd1448, %fd1447, %p518;
	selp.u32 	%r1259, 1, 0, %p518;
	add.s32 	%r1260, %r1258, %r1259;
	ld.local.v2.f64 	{%fd1450, %fd1451}, [%rd393+-48];
	setp.gt.f64 	%p519, %fd1450, %fd296;
	add.f64 	%fd1452, %fd1449, %fd1450;
	selp.f64 	%fd1453, %fd1452, %fd1449, %p519;
	selp.u32 	%r1261, 1, 0, %p519;
	add.s32 	%r1262, %r1260, %r1261;
	setp.gt.f64 	%p520, %fd1451, %fd296;
	add.f64 	%fd1454, %fd1453, %fd1451;
	selp.f64 	%fd1455, %fd1454, %fd1453, %p520;
	selp.u32 	%r1263, 1, 0, %p520;
	add.s32 	%r1264, %r1262, %r1263;
	ld.local.v2.f64 	{%fd1456, %fd1457}, [%rd393+-32];
	setp.gt.f64 	%p521, %fd1456, %fd296;
	add.f64 	%fd1458, %fd1455, %fd1456;
	selp.f64 	%fd1459, %fd1458, %fd1455, %p521;
	selp.u32 	%r1265, 1, 0, %p521;
	add.s32 	%r1266, %r1264, %r1265;
	setp.gt.f64 	%p522, %fd1457, %fd296;
	add.f64 	%fd1460, %fd1459, %fd1457;
	selp.f64 	%fd1461, %fd1460, %fd1459, %p522;
	selp.u32 	%r1267, 1, 0, %p522;
	add.s32 	%r1268, %r1266, %r1267;
	ld.local.v2.f64 	{%fd1462, %fd1463}, [%rd393+-16];
	setp.gt.f64 	%p523, %fd1462, %fd296;
	add.f64 	%fd1464, %fd1461, %fd1462;
	selp.f64 	%fd1465, %fd1464, %fd1461, %p523;
	selp.u32 	%r1269, 1, 0, %p523;
	add.s32 	%r1270, %r1268, %r1269;
	setp.gt.f64 	%p524, %fd1463, %fd296;
	add.f64 	%fd1466, %fd1465, %fd1463;
	selp.f64 	%fd1467, %fd1466, %fd1465, %p524;
	selp.u32 	%r1271, 1, 0, %p524;
	add.s32 	%r1272, %r1270, %r1271;
	ld.local.v2.f64 	{%fd1468, %fd1469}, [%rd393];
	setp.gt.f64 	%p525, %fd1468, %fd296;
	add.f64 	%fd1470, %fd1467, %fd1468;
	selp.f64 	%fd1471, %fd1470, %fd1467, %p525;
	selp.u32 	%r1273, 1, 0, %p525;
	add.s32 	%r1274, %r1272, %r1273;
	setp.gt.f64 	%p526, %fd1469, %fd296;
	add.f64 	%fd1472, %fd1471, %fd1469;
	selp.f64 	%fd1473, %fd1472, %fd1471, %p526;
	selp.u32 	%r1275, 1, 0, %p526;
	add.s32 	%r1276, %r1274, %r1275;
	ld.local.v2.f64 	{%fd1474, %fd1475}, [%rd393+16];
	setp.gt.f64 	%p527, %fd1474, %fd296;
	add.f64 	%fd1476, %fd1473, %fd1474;
	selp.f64 	%fd1477, %fd1476, %fd1473, %p527;
	selp.u32 	%r1277, 1, 0, %p527;
	add.s32 	%r1278, %r1276, %r1277;
	setp.gt.f64 	%p528, %fd1475, %fd296;
	add.f64 	%fd1478, %fd1477, %fd1475;
	selp.f64 	%fd1479, %fd1478, %fd1477, %p528;
	selp.u32 	%r1279, 1, 0, %p528;
	add.s32 	%r1280, %r1278, %r1279;
	ld.local.v2.f64 	{%fd1480, %fd1481}, [%rd393+32];
	setp.gt.f64 	%p529, %fd1480, %fd296;
	add.f64 	%fd1482, %fd1479, %fd1480;
	selp.f64 	%fd1483, %fd1482, %fd1479, %p529;
	selp.u32 	%r1281, 1, 0, %p529;
	add.s32 	%r1282, %r1280, %r1281;
	setp.gt.f64 	%p530, %fd1481, %fd296;
	add.f64 	%fd1484, %fd1483, %fd1481;
	selp.f64 	%fd1485, %fd1484, %fd1483, %p530;
	selp.u32 	%r1283, 1, 0, %p530;
	add.s32 	%r1284, %r1282, %r1283;
	ld.local.v2.f64 	{%fd1486, %fd1487}, [%rd393+48];
	setp.gt.f64 	%p531, %fd1486, %fd296;
	add.f64 	%fd1488, %fd1485, %fd1486;
	selp.f64 	%fd1489, %fd1488, %fd1485, %p531;
	selp.u32 	%r1285, 1, 0, %p531;
	add.s32 	%r1286, %r1284, %r1285;
	setp.gt.f64 	%p532, %fd1487, %fd296;
	add.f64 	%fd1490, %fd1489, %fd1487;
	selp.f64 	%fd2362, %fd1490, %fd1489, %p532;
	selp.u32 	%r1287, 1, 0, %p532;
	add.s32 	%r1987, %r1286, %r1287;
	add.s32 	%r1976, %r1976, 16;
	add.s64 	%rd393, %rd393, 128;
	setp.ne.s32 	%p533, %r1976, 0;
	@%p533 bra 	$L__BB4_261;
$L__BB4_262:
	and.b32  	%r1288, %r1971, 15;
	setp.eq.s32 	%p534, %r1288, 0;
	@%p534 bra 	$L__BB4_273;
	setp.lt.u32 	%p535, %r1288, 8;
	@%p535 bra 	$L__BB4_265;
	mul.wide.u32 	%rd269, %r1982, 8;
	add.s64 	%rd270, %rd4, %rd269;
	ld.local.f64 	%fd1492, [%rd270];
	setp.gt.f64 	%p536, %fd1492, %fd296;
	add.f64 	%fd1493, %fd2362, %fd1492;
	selp.f64 	%fd1494, %fd1493, %fd2362, %p536;
	selp.u32 	%r1291, 1, 0, %p536;
	add.s32 	%r1292, %r1987, %r1291;
	ld.local.f64 	%fd1495, [%rd270+8];
	setp.gt.f64 	%p537, %fd1495, %fd296;
	add.f64 	%fd1496, %fd1494, %fd1495;
	selp.f64 	%fd1497, %fd1496, %fd1494, %p537;
	selp.u32 	%r1293, 1, 0, %p537;
	add.s32 	%r1294, %r1292, %r1293;
	ld.local.f64 	%fd1498, [%rd270+16];
	setp.gt.f64 	%p538, %fd1498, %fd296;
	add.f64 	%fd1499, %fd1497, %fd1498;
	selp.f64 	%fd1500, %fd1499, %fd1497, %p538;
	selp.u32 	%r1295, 1, 0, %p538;
	add.s32 	%r1296, %r1294, %r1295;
	ld.local.f64 	%fd1501, [%rd270+24];
	setp.gt.f64 	%p539, %fd1501, %fd296;
	add.f64 	%fd1502, %fd1500, %fd1501;
	selp.f64 	%fd1503, %fd1502, %fd1500, %p539;
	selp.u32 	%r1297, 1, 0, %p539;
	add.s32 	%r1298, %r1296, %r1297;
	ld.local.f64 	%fd1504, [%rd270+32];
	setp.gt.f64 	%p540, %fd1504, %fd296;
	add.f64 	%fd1505, %fd1503, %fd1504;
	selp.f64 	%fd1506, %fd1505, %fd1503, %p540;
	selp.u32 	%r1299, 1, 0, %p540;
	add.s32 	%r1300, %r1298, %r1299;
	ld.local.f64 	%fd1507, [%rd270+40];
	setp.gt.f64 	%p541, %fd1507, %fd296;
	add.f64 	%fd1508, %fd1506, %fd1507;
	selp.f64 	%fd1509, %fd1508, %fd1506, %p541;
	selp.u32 	%r1301, 1, 0, %p541;
	add.s32 	%r1302, %r1300, %r1301;
	ld.local.f64 	%fd1510, [%rd270+48];
	setp.gt.f64 	%p542, %fd1510, %fd296;
	add.f64 	%fd1511, %fd1509, %fd1510;
	selp.f64 	%fd1512, %fd1511, %fd1509, %p542;
	selp.u32 	%r1303, 1, 0, %p542;
	add.s32 	%r1304, %r1302, %r1303;
	ld.local.f64 	%fd1513, [%rd270+56];
	setp.gt.f64 	%p543, %fd1513, %fd296;
	add.f64 	%fd1514, %fd1512, %fd1513;
	selp.f64 	%fd2362, %fd1514, %fd1512, %p543;
	selp.u32 	%r1305, 1, 0, %p543;
	add.s32 	%r1987, %r1304, %r1305;
	add.s32 	%r1982, %r1982, 8;
$L__BB4_265:
	and.b32  	%r1306, %r1971, 7;
	setp.eq.s32 	%p544, %r1306, 0;
	@%p544 bra 	$L__BB4_273;
	and.b32  	%r375, %r1971, 3;
	and.b32  	%r1308, %r1971, 7;
	setp.lt.u32 	%p545, %r1308, 4;
	@%p545 bra 	$L__BB4_268;
	mul.wide.u32 	%rd271, %r1982, 8;
	add.s64 	%rd272, %rd4, %rd271;
	ld.local.f64 	%fd1516, [%rd272];
	setp.gt.f64 	%p546, %fd1516, %fd296;
	add.f64 	%fd1517, %fd2362, %fd1516;
	selp.f64 	%fd1518, %fd1517, %fd2362, %p546;
	selp.u32 	%r1309, 1, 0, %p546;
	add.s32 	%r1310, %r1987, %r1309;
	ld.local.f64 	%fd1519, [%rd272+8];
	setp.gt.f64 	%p547, %fd1519, %fd296;
	add.f64 	%fd1520, %fd1518, %fd1519;
	selp.f64 	%fd1521, %fd1520, %fd1518, %p547;
	selp.u32 	%r1311, 1, 0, %p547;
	add.s32 	%r1312, %r1310, %r1311;
	ld.local.f64 	%fd1522, [%rd272+16];
	setp.gt.f64 	%p548, %fd1522, %fd296;
	add.f64 	%fd1523, %fd1521, %fd1522;
	selp.f64 	%fd1524, %fd1523, %fd1521, %p548;
	selp.u32 	%r1313, 1, 0, %p548;
	add.s32 	%r1314, %r1312, %r1313;
	ld.local.f64 	%fd1525, [%rd272+24];
	setp.gt.f64 	%p549, %fd1525, %fd296;
	add.f64 	%fd1526, %fd1524, %fd1525;
	selp.f64 	%fd2362, %fd1526, %fd1524, %p549;
	selp.u32 	%r1315, 1, 0, %p549;
	add.s32 	%r1987, %r1314, %r1315;
	add.s32 	%r1982, %r1982, 4;
$L__BB4_268:
	setp.eq.s32 	%p550, %r375, 0;
	@%p550 bra 	$L__BB4_273;
	mul.wide.u32 	%rd273, %r1982, 8;
	add.s64 	%rd58, %rd4, %rd273;
	ld.local.f64 	%fd1527, [%rd58];
	setp.gt.f64 	%p551, %fd1527, %fd296;
	add.f64 	%fd1528, %fd2362, %fd1527;
	selp.f64 	%fd2362, %fd1528, %fd2362, %p551;
	selp.u32 	%r1316, 1, 0, %p551;
	add.s32 	%r1987, %r1987, %r1316;
	setp.eq.s32 	%p552, %r375, 1;
	@%p552 bra 	$L__BB4_273;
	ld.local.f64 	%fd1529, [%rd58+8];
	setp.gt.f64 	%p553, %fd1529, %fd296;
	add.f64 	%fd1530, %fd2362, %fd1529;
	selp.f64 	%fd2362, %fd1530, %fd2362, %p553;
	selp.u32 	%r1317, 1, 0, %p553;
	add.s32 	%r1987, %r1987, %r1317;
	setp.eq.s32 	%p554, %r375, 2;
	@%p554 bra 	$L__BB4_273;
	ld.local.f64 	%fd309, [%rd58+16];
	setp.leu.f64 	%p555, %fd309, %fd296;
	@%p555 bra 	$L__BB4_273;
	add.f64 	%fd2362, %fd2362, %fd309;
	add.s32 	%r1987, %r1987, 1;
$L__BB4_273:
	setp.lt.s32 	%p556, %r1987, 8;
	@%p556 bra 	$L__BB4_275;
	cvt.rn.f64.u32 	%fd1531, %r1987;
	div.rn.f64 	%fd1532, %fd2362, %fd1531;
	sub.f64 	%fd1533, %fd1532, %fd296;
	setp.ge.f64 	%p557, %fd1533, %fd444;
	mov.b32 	%r2128, 1;
	@%p557 bra 	$L__BB4_464;
$L__BB4_275:
	mov.b32 	%r1991, 0;
	@%p499 bra 	$L__BB4_280;
	mul.lo.s32 	%r1988, %r2109, 3;
	mov.b32 	%r1991, 0;
	add.f64 	%fd1536, %fd137, %fd293;
	mov.u32 	%r1989, %r2109;
$L__BB4_277:
	mul.wide.s32 	%rd274, %r1988, 8;
	add.s64 	%rd59, %rd1, %rd274;
	ld.global.f64 	%fd1534, [%rd59];
	ld.global.f64 	%fd1535, [%rd59+8];
	setp.ge.f64 	%p559, %fd1534, %fd160;
	setp.lt.f64 	%p560, %fd1534, %fd161;
	and.pred  	%p561, %p559, %p560;
	setp.ge.f64 	%p562, %fd1535, %fd293;
	setp.lt.f64 	%p563, %fd1535, %fd1536;
	and.pred  	%p564, %p562, %p563;
	and.pred  	%p566, %p561, %p564;
	not.pred 	%p567, %p566;
	setp.gt.s32 	%p568, %r1991, 4095;
	or.pred  	%p569, %p567, %p568;
	@%p569 bra 	$L__BB4_279;
	ld.global.f64 	%fd1537, [%rd59+16];
	add.s32 	%r389, %r1991, 1;
	mul.wide.s32 	%rd275, %r1991, 8;
	add.s64 	%rd276, %rd4, %rd275;
	st.local.f64 	[%rd276], %fd1537;
	mov.u32 	%r1991, %r389;
$L__BB4_279:
	add.s32 	%r1989, %r1989, 1;
	add.s32 	%r1988, %r1988, 3;
	add.s32 	%r1321, %r3, %r2109;
	setp.lt.s32 	%p570, %r1989, %r1321;
	@%p570 bra 	$L__BB4_277;
$L__BB4_280:
	setp.lt.s32 	%p571, %r1991, 12;
	@%p571 bra 	$L__BB4_302;
	mov.b32 	%r1993, 1;
$L__BB4_282:
	mul.wide.u32 	%rd277, %r1993, 8;
	add.s64 	%rd278, %rd4, %rd277;
	ld.local.f64 	%fd312, [%rd278];
	mov.u32 	%r1994, %r1993;
$L__BB4_283:
	add.s32 	%r396, %r1994, -1;
	mul.wide.u32 	%rd279, %r396, 8;
	add.s64 	%rd60, %rd4, %rd279;
	ld.local.f64 	%fd313, [%rd60];
	setp.leu.f64 	%p572, %fd313, %fd312;
	mov.u32 	%r1995, %r1994;
	@%p572 bra 	$L__BB4_285;
	st.local.f64 	[%rd60+8], %fd313;
	setp.gt.s32 	%p573, %r1994, 1;
	mov.b32 	%r1995, 0;
	mov.u32 	%r1994, %r396;
	@%p573 bra 	$L__BB4_283;
$L__BB4_285:
	mul.wide.s32 	%rd280, %r1995, 8;
	add.s64 	%rd281, %rd4, %rd280;
	st.local.f64 	[%rd281], %fd312;
	add.s32 	%r1993, %r1993, 1;
	setp.ne.s32 	%p574, %r1993, %r1991;
	@%p574 bra 	$L__BB4_282;
	shr.u32 	%r1326, %r1991, 1;
	mul.wide.u32 	%rd282, %r1326, 8;
	add.s64 	%rd283, %rd4, %rd282;
	ld.local.f64 	%fd314, [%rd283];
	setp.lt.u32 	%p575, %r1991, 16;
	mov.f64 	%fd2370, 0d0000000000000000;
	mov.b32 	%r2002, 0;
	mov.u32 	%r2007, %r2002;
	@%p575 bra 	$L__BB4_289;
	and.b32  	%r2002, %r1991, 2147483632;
	neg.s32 	%r1996, %r2002;
	add.s64 	%rd394, %rd4, 64;
	mov.f64 	%fd2370, 0d0000000000000000;
	mov.b32 	%r2007, 0;
$L__BB4_288:
	.pragma "nounroll";
	ld.local.v2.f64 	{%fd1541, %fd1542}, [%rd394+-64];
	setp.gt.f64 	%p576, %fd1541, %fd314;
	add.f64 	%fd1543, %fd2370, %fd1541;
	selp.f64 	%fd1544, %fd1543, %fd2370, %p576;
	selp.u32 	%r1329, 1, 0, %p576;
	add.s32 	%r1330, %r2007, %r1329;
	setp.gt.f64 	%p577, %fd1542, %fd314;
	add.f64 	%fd1545, %fd1544, %fd1542;
	selp.f64 	%fd1546, %fd1545, %fd1544, %p577;
	selp.u32 	%r1331, 1, 0, %p577;
	add.s32 	%r1332, %r1330, %r1331;
	ld.local.v2.f64 	{%fd1547, %fd1548}, [%rd394+-48];
	setp.gt.f64 	%p578, %fd1547, %fd314;
	add.f64 	%fd1549, %fd1546, %fd1547;
	selp.f64 	%fd1550, %fd1549, %fd1546, %p578;
	selp.u32 	%r1333, 1, 0, %p578;
	add.s32 	%r1334, %r1332, %r1333;
	setp.gt.f64 	%p579, %fd1548, %fd314;
	add.f64 	%fd1551, %fd1550, %fd1548;
	selp.f64 	%fd1552, %fd1551, %fd1550, %p579;
	selp.u32 	%r1335, 1, 0, %p579;
	add.s32 	%r1336, %r1334, %r1335;
	ld.local.v2.f64 	{%fd1553, %fd1554}, [%rd394+-32];
	setp.gt.f64 	%p580, %fd1553, %fd314;
	add.f64 	%fd1555, %fd1552, %fd1553;
	selp.f64 	%fd1556, %fd1555, %fd1552, %p580;
	selp.u32 	%r1337, 1, 0, %p580;
	add.s32 	%r1338, %r1336, %r1337;
	setp.gt.f64 	%p581, %fd1554, %fd314;
	add.f64 	%fd1557, %fd1556, %fd1554;
	selp.f64 	%fd1558, %fd1557, %fd1556, %p581;
	selp.u32 	%r1339, 1, 0, %p581;
	add.s32 	%r1340, %r1338, %r1339;
	ld.local.v2.f64 	{%fd1559, %fd1560}, [%rd394+-16];
	setp.gt.f64 	%p582, %fd1559, %fd314;
	add.f64 	%fd1561, %fd1558, %fd1559;
	selp.f64 	%fd1562, %fd1561, %fd1558, %p582;
	selp.u32 	%r1341, 1, 0, %p582;
	add.s32 	%r1342, %r1340, %r1341;
	setp.gt.f64 	%p583, %fd1560, %fd314;
	add.f64 	%fd1563, %fd1562, %fd1560;
	selp.f64 	%fd1564, %fd1563, %fd1562, %p583;
	selp.u32 	%r1343, 1, 0, %p583;
	add.s32 	%r1344, %r1342, %r1343;
	ld.local.v2.f64 	{%fd1565, %fd1566}, [%rd394];
	setp.gt.f64 	%p584, %fd1565, %fd314;
	add.f64 	%fd1567, %fd1564, %fd1565;
	selp.f64 	%fd1568, %fd1567, %fd1564, %p584;
	selp.u32 	%r1345, 1, 0, %p584;
	add.s32 	%r1346, %r1344, %r1345;
	setp.gt.f64 	%p585, %fd1566, %fd314;
	add.f64 	%fd1569, %fd1568, %fd1566;
	selp.f64 	%fd1570, %fd1569, %fd1568, %p585;
	selp.u32 	%r1347, 1, 0, %p585;
	add.s32 	%r1348, %r1346, %r1347;
	ld.local.v2.f64 	{%fd1571, %fd1572}, [%rd394+16];
	setp.gt.f64 	%p586, %fd1571, %fd314;
	add.f64 	%fd1573, %fd1570, %fd1571;
	selp.f64 	%fd1574, %fd1573, %fd1570, %p586;
	selp.u32 	%r1349, 1, 0, %p586;
	add.s32 	%r1350, %r1348, %r1349;
	setp.gt.f64 	%p587, %fd1572, %fd314;
	add.f64 	%fd1575, %fd1574, %fd1572;
	selp.f64 	%fd1576, %fd1575, %fd1574, %p587;
	selp.u32 	%r1351, 1, 0, %p587;
	add.s32 	%r1352, %r1350, %r1351;
	ld.local.v2.f64 	{%fd1577, %fd1578}, [%rd394+32];
	setp.gt.f64 	%p588, %fd1577, %fd314;
	add.f64 	%fd1579, %fd1576, %fd1577;
	selp.f64 	%fd1580, %fd1579, %fd1576, %p588;
	selp.u32 	%r1353, 1, 0, %p588;
	add.s32 	%r1354, %r1352, %r1353;
	setp.gt.f64 	%p589, %fd1578, %fd314;
	add.f64 	%fd1581, %fd1580, %fd1578;
	selp.f64 	%fd1582, %fd1581, %fd1580, %p589;
	selp.u32 	%r1355, 1, 0, %p589;
	add.s32 	%r1356, %r1354, %r1355;
	ld.local.v2.f64 	{%fd1583, %fd1584}, [%rd394+48];
	setp.gt.f64 	%p590, %fd1583, %fd314;
	add.f64 	%fd1585, %fd1582, %fd1583;
	selp.f64 	%fd1586, %fd1585, %fd1582, %p590;
	selp.u32 	%r1357, 1, 0, %p590;
	add.s32 	%r1358, %r1356, %r1357;
	setp.gt.f64 	%p591, %fd1584, %fd314;
	add.f64 	%fd1587, %fd1586, %fd1584;
	selp.f64 	%fd2370, %fd1587, %fd1586, %p591;
	selp.u32 	%r1359, 1, 0, %p591;
	add.s32 	%r2007, %r1358, %r1359;
	add.s32 	%r1996, %r1996, 16;
	add.s64 	%rd394, %rd394, 128;
	setp.ne.s32 	%p592, %r1996, 0;
	@%p592 bra 	$L__BB4_288;
$L__BB4_289:
	and.b32  	%r1360, %r1991, 15;
	setp.eq.s32 	%p593, %r1360, 0;
	@%p593 bra 	$L__BB4_300;
	setp.lt.u32 	%p594, %r1360, 8;
	@%p594 bra 	$L__BB4_292;
	mul.wide.u32 	%rd284, %r2002, 8;
	add.s64 	%rd285, %rd4, %rd284;
	ld.local.f64 	%fd1589, [%rd285];
	setp.gt.f64 	%p595, %fd1589, %fd314;
	add.f64 	%fd1590, %fd2370, %fd1589;
	selp.f64 	%fd1591, %fd1590, %fd2370, %p595;
	selp.u32 	%r1363, 1, 0, %p595;
	add.s32 	%r1364, %r2007, %r1363;
	ld.local.f64 	%fd1592, [%rd285+8];
	setp.gt.f64 	%p596, %fd1592, %fd314;
	add.f64 	%fd1593, %fd1591, %fd1592;
	selp.f64 	%fd1594, %fd1593, %fd1591, %p596;
	selp.u32 	%r1365, 1, 0, %p596;
	add.s32 	%r1366, %r1364, %r1365;
	ld.local.f64 	%fd1595, [%rd285+16];
	setp.gt.f64 	%p597, %fd1595, %fd314;
	add.f64 	%fd1596, %fd1594, %fd1595;
	selp.f64 	%fd1597, %fd1596, %fd1594, %p597;
	selp.u32 	%r1367, 1, 0, %p597;
	add.s32 	%r1368, %r1366, %r1367;
	ld.local.f64 	%fd1598, [%rd285+24];
	setp.gt.f64 	%p598, %fd1598, %fd314;
	add.f64 	%fd1599, %fd1597, %fd1598;
	selp.f64 	%fd1600, %fd1599, %fd1597, %p598;
	selp.u32 	%r1369, 1, 0, %p598;
	add.s32 	%r1370, %r1368, %r1369;
	ld.local.f64 	%fd1601, [%rd285+32];
	setp.gt.f64 	%p599, %fd1601, %fd314;
	add.f64 	%fd1602, %fd1600, %fd1601;
	selp.f64 	%fd1603, %fd1602, %fd1600, %p599;
	selp.u32 	%r1371, 1, 0, %p599;
	add.s32 	%r1372, %r1370, %r1371;
	ld.local.f64 	%fd1604, [%rd285+40];
	setp.gt.f64 	%p600, %fd1604, %fd314;
	add.f64 	%fd1605, %fd1603, %fd1604;
	selp.f64 	%fd1606, %fd1605, %fd1603, %p600;
	selp.u32 	%r1373, 1, 0, %p600;
	add.s32 	%r1374, %r1372, %r1373;
	ld.local.f64 	%fd1607, [%rd285+48];
	setp.gt.f64 	%p601, %fd1607, %fd314;
	add.f64 	%fd1608, %fd1606, %fd1607;
	selp.f64 	%fd1609, %fd1608, %fd1606, %p601;
	selp.u32 	%r1375, 1, 0, %p601;
	add.s32 	%r1376, %r1374, %r1375;
	ld.local.f64 	%fd1610, [%rd285+56];
	setp.gt.f64 	%p602, %fd1610, %fd314;
	add.f64 	%fd1611, %fd1609, %fd1610;
	selp.f64 	%fd2370, %fd1611, %fd1609, %p602;
	selp.u32 	%r1377, 1, 0, %p602;
	add.s32 	%r2007, %r1376, %r1377;
	add.s32 	%r2002, %r2002, 8;
$L__BB4_292:
	and.b32  	%r1378, %r1991, 7;
	setp.eq.s32 	%p603, %r1378, 0;
	@%p603 bra 	$L__BB4_300;
	and.b32  	%r413, %r1991, 3;
	and.b32  	%r1380, %r1991, 7;
	setp.lt.u32 	%p604, %r1380, 4;
	@%p604 bra 	$L__BB4_295;
	mul.wide.u32 	%rd286, %r2002, 8;
	add.s64 	%rd287, %rd4, %rd286;
	ld.local.f64 	%fd1613, [%rd287];
	setp.gt.f64 	%p605, %fd1613, %fd314;
	add.f64 	%fd1614, %fd2370, %fd1613;
	selp.f64 	%fd1615, %fd1614, %fd2370, %p605;
	selp.u32 	%r1381, 1, 0, %p605;
	add.s32 	%r1382, %r2007, %r1381;
	ld.local.f64 	%fd1616, [%rd287+8];
	setp.gt.f64 	%p606, %fd1616, %fd314;
	add.f64 	%fd1617, %fd1615, %fd1616;
	selp.f64 	%fd1618, %fd1617, %fd1615, %p606;
	selp.u32 	%r1383, 1, 0, %p606;
	add.s32 	%r1384, %r1382, %r1383;
	ld.local.f64 	%fd1619, [%rd287+16];
	setp.gt.f64 	%p607, %fd1619, %fd314;
	add.f64 	%fd1620, %fd1618, %fd1619;
	selp.f64 	%fd1621, %fd1620, %fd1618, %p607;
	selp.u32 	%r1385, 1, 0, %p607;
	add.s32 	%r1386, %r1384, %r1385;
	ld.local.f64 	%fd1622, [%rd287+24];
	setp.gt.f64 	%p608, %fd1622, %fd314;
	add.f64 	%fd1623, %fd1621, %fd1622;
	selp.f64 	%fd2370, %fd1623, %fd1621, %p608;
	selp.u32 	%r1387, 1, 0, %p608;
	add.s32 	%r2007, %r1386, %r1387;
	add.s32 	%r2002, %r2002, 4;
$L__BB4_295:
	setp.eq.s32 	%p609, %r413, 0;
	@%p609 bra 	$L__BB4_300;
	mul.wide.u32 	%rd288, %r2002, 8;
	add.s64 	%rd64, %rd4, %rd288;
	ld.local.f64 	%fd1624, [%rd64];
	setp.gt.f64 	%p610, %fd1624, %fd314;
	add.f64 	%fd1625, %fd2370, %fd1624;
	selp.f64 	%fd2370, %fd1625, %fd2370, %p610;
	selp.u32 	%r1388, 1, 0, %p610;
	add.s32 	%r2007, %r2007, %r1388;
	setp.eq.s32 	%p611, %r413, 1;
	@%p611 bra 	$L__BB4_300;
	ld.local.f64 	%fd1626, [%rd64+8];
	setp.gt.f64 	%p612, %fd1626, %fd314;
	add.f64 	%fd1627, %fd2370, %fd1626;
	selp.f64 	%fd2370, %fd1627, %fd2370, %p612;
	selp.u32 	%r1389, 1, 0, %p612;
	add.s32 	%r2007, %r2007, %r1389;
	setp.eq.s32 	%p613, %r413, 2;
	@%p613 bra 	$L__BB4_300;
	ld.local.f64 	%fd327, [%rd64+16];
	setp.leu.f64 	%p614, %fd327, %fd314;
	@%p614 bra 	$L__BB4_300;
	add.f64 	%fd2370, %fd2370, %fd327;
	add.s32 	%r2007, %r2007, 1;
$L__BB4_300:
	setp.lt.s32 	%p615, %r2007, 8;
	@%p615 bra 	$L__BB4_302;
	cvt.rn.f64.u32 	%fd1628, %r2007;
	div.rn.f64 	%fd1629, %fd2370, %fd1628;
	sub.f64 	%fd1630, %fd1629, %fd314;
	setp.ge.f64 	%p616, %fd1630, %fd444;
	mov.b32 	%r2128, 1;
	@%p616 bra 	$L__BB4_464;
$L__BB4_302:
	mov.b32 	%r2011, 0;
	@%p499 bra 	$L__BB4_307;
	mul.lo.s32 	%r2008, %r2109, 3;
	mov.b32 	%r2011, 0;
	add.f64 	%fd1633, %fd137, %fd293;
	mov.u32 	%r2009, %r2109;
$L__BB4_304:
	mul.wide.s32 	%rd289, %r2008, 8;
	add.s64 	%rd65, %rd1, %rd289;
	ld.global.f64 	%fd1631, [%rd65];
	ld.global.f64 	%fd1632, [%rd65+8];
	setp.ge.f64 	%p618, %fd1631, %fd180;
	setp.lt.f64 	%p619, %fd1631, %fd181;
	and.pred  	%p620, %p618, %p619;
	setp.ge.f64 	%p621, %fd1632, %fd293;
	setp.lt.f64 	%p622, %fd1632, %fd1633;
	and.pred  	%p623, %p621, %p622;
	and.pred  	%p625, %p620, %p623;
	not.pred 	%p626, %p625;
	setp.gt.s32 	%p627, %r2011, 4095;
	or.pred  	%p628, %p626, %p627;
	@%p628 bra 	$L__BB4_306;
	ld.global.f64 	%fd1634, [%rd65+16];
	add.s32 	%r427, %r2011, 1;
	mul.wide.s32 	%rd290, %r2011, 8;
	add.s64 	%rd291, %rd4, %rd290;
	st.local.f64 	[%rd291], %fd1634;
	mov.u32 	%r2011, %r427;
$L__BB4_306:
	add.s32 	%r2009, %r2009, 1;
	add.s32 	%r2008, %r2008, 3;
	add.s32 	%r1393, %r3, %r2109;
	setp.lt.s32 	%p629, %r2009, %r1393;
	@%p629 bra 	$L__BB4_304;
$L__BB4_307:
	setp.lt.s32 	%p630, %r2011, 12;
	@%p630 bra 	$L__BB4_329;
	mov.b32 	%r2013, 1;
$L__BB4_309:
	mul.wide.u32 	%rd292, %r2013, 8;
	add.s64 	%rd293, %rd4, %rd292;
	ld.local.f64 	%fd330, [%rd293];
	mov.u32 	%r2014, %r2013;
$L__BB4_310:
	add.s32 	%r434, %r2014, -1;
	mul.wide.u32 	%rd294, %r434, 8;
	add.s64 	%rd66, %rd4, %rd294;
	ld.local.f64 	%fd331, [%rd66];
	setp.leu.f64 	%p631, %fd331, %fd330;
	mov.u32 	%r2015, %r2014;
	@%p631 bra 	$L__BB4_312;
	st.local.f64 	[%rd66+8], %fd331;
	setp.gt.s32 	%p632, %r2014, 1;
	mov.b32 	%r2015, 0;
	mov.u32 	%r2014, %r434;
	@%p632 bra 	$L__BB4_310;
$L__BB4_312:
	mul.wide.s32 	%rd295, %r2015, 8;
	add.s64 	%rd296, %rd4, %rd295;
	st.local.f64 	[%rd296], %fd330;
	add.s32 	%r2013, %r2013, 1;
	setp.ne.s32 	%p633, %r2013, %r2011;
	@%p633 bra 	$L__BB4_309;
	shr.u32 	%r1398, %r2011, 1;
	mul.wide.u32 	%rd297, %r1398, 8;
	add.s64 	%rd298, %rd4, %rd297;
	ld.local.f64 	%fd332, [%rd298];
	setp.lt.u32 	%p634, %r2011, 16;
	mov.f64 	%fd2378, 0d0000000000000000;
	mov.b32 	%r2022, 0;
	mov.u32 	%r2027, %r2022;
	@%p634 bra 	$L__BB4_316;
	and.b32  	%r2022, %r2011, 2147483632;
	neg.s32 	%r2016, %r2022;
	add.s64 	%rd395, %rd4, 64;
	mov.f64 	%fd2378, 0d0000000000000000;
	mov.b32 	%r2027, 0;
$L__BB4_315:
	.pragma "nounroll";
	ld.local.v2.f64 	{%fd1638, %fd1639}, [%rd395+-64];
	setp.gt.f64 	%p635, %fd1638, %fd332;
	add.f64 	%fd1640, %fd2378, %fd1638;
	selp.f64 	%fd1641, %fd1640, %fd2378, %p635;
	selp.u32 	%r1401, 1, 0, %p635;
	add.s32 	%r1402, %r2027, %r1401;
	setp.gt.f64 	%p636, %fd1639, %fd332;
	add.f64 	%fd1642, %fd1641, %fd1639;
	selp.f64 	%fd1643, %fd1642, %fd1641, %p636;
	selp.u32 	%r1403, 1, 0, %p636;
	add.s32 	%r1404, %r1402, %r1403;
	ld.local.v2.f64 	{%fd1644, %fd1645}, [%rd395+-48];
	setp.gt.f64 	%p637, %fd1644, %fd332;
	add.f64 	%fd1646, %fd1643, %fd1644;
	selp.f64 	%fd1647, %fd1646, %fd1643, %p637;
	selp.u32 	%r1405, 1, 0, %p637;
	add.s32 	%r1406, %r1404, %r1405;
	setp.gt.f64 	%p638, %fd1645, %fd332;
	add.f64 	%fd1648, %fd1647, %fd1645;
	selp.f64 	%fd1649, %fd1648, %fd1647, %p638;
	selp.u32 	%r1407, 1, 0, %p638;
	add.s32 	%r1408, %r1406, %r1407;
	ld.local.v2.f64 	{%fd1650, %fd1651}, [%rd395+-32];
	setp.gt.f64 	%p639, %fd1650, %fd332;
	add.f64 	%fd1652, %fd1649, %fd1650;
	selp.f64 	%fd1653, %fd1652, %fd1649, %p639;
	selp.u32 	%r1409, 1, 0, %p639;
	add.s32 	%r1410, %r1408, %r1409;
	setp.gt.f64 	%p640, %fd1651, %fd332;
	add.f64 	%fd1654, %fd1653, %fd1651;
	selp.f64 	%fd1655, %fd1654, %fd1653, %p640;
	selp.u32 	%r1411, 1, 0, %p640;
	add.s32 	%r1412, %r1410, %r1411;
	ld.local.v2.f64 	{%fd1656, %fd1657}, [%rd395+-16];
	setp.gt.f64 	%p641, %fd1656, %fd332;
	add.f64 	%fd1658, %fd1655, %fd1656;
	selp.f64 	%fd1659, %fd1658, %fd1655, %p641;
	selp.u32 	%r1413, 1, 0, %p641;
	add.s32 	%r1414, %r1412, %r1413;
	setp.gt.f64 	%p642, %fd1657, %fd332;
	add.f64 	%fd1660, %fd1659, %fd1657;
	selp.f64 	%fd1661, %fd1660, %fd1659, %p642;
	selp.u32 	%r1415, 1, 0, %p642;
	add.s32 	%r1416, %r1414, %r1415;
	ld.local.v2.f64 	{%fd1662, %fd1663}, [%rd395];
	setp.gt.f64 	%p643, %fd1662, %fd332;
	add.f64 	%fd1664, %fd1661, %fd1662;
	selp.f64 	%fd1665, %fd1664, %fd1661, %p643;
	selp.u32 	%r1417, 1, 0, %p643;
	add.s32 	%r1418, %r1416, %r1417;
	setp.gt.f64 	%p644, %fd1663, %fd332;
	add.f64 	%fd1666, %fd1665, %fd1663;
	selp.f64 	%fd1667, %fd1666, %fd1665, %p644;
	selp.u32 	%r1419, 1, 0, %p644;
	add.s32 	%r1420, %r1418, %r1419;
	ld.local.v2.f64 	{%fd1668, %fd1669}, [%rd395+16];
	setp.gt.f64 	%p645, %fd1668, %fd332;
	add.f64 	%fd1670, %fd1667, %fd1668;
	selp.f64 	%fd1671, %fd1670, %fd1667, %p645;
	selp.u32 	%r1421, 1, 0, %p645;
	add.s32 	%r1422, %r1420, %r1421;
	setp.gt.f64 	%p646, %fd1669, %fd332;
	add.f64 	%fd1672, %fd1671, %fd1669;
	selp.f64 	%fd1673, %fd1672, %fd1671, %p646;
	selp.u32 	%r1423, 1, 0, %p646;
	add.s32 	%r1424, %r1422, %r1423;
	ld.local.v2.f64 	{%fd1674, %fd1675}, [%rd395+32];
	setp.gt.f64 	%p647, %fd1674, %fd332;
	add.f64 	%fd1676, %fd1673, %fd1674;
	selp.f64 	%fd1677, %fd1676, %fd1673, %p647;
	selp.u32 	%r1425, 1, 0, %p647;
	add.s32 	%r1426, %r1424, %r1425;
	setp.gt.f64 	%p648, %fd1675, %fd332;
	add.f64 	%fd1678, %fd1677, %fd1675;
	selp.f64 	%fd1679, %fd1678, %fd1677, %p648;
	selp.u32 	%r1427, 1, 0, %p648;
	add.s32 	%r1428, %r1426, %r1427;
	ld.local.v2.f64 	{%fd1680, %fd1681}, [%rd395+48];
	setp.gt.f64 	%p649, %fd1680, %fd332;
	add.f64 	%fd1682, %fd1679, %fd1680;
	selp.f64 	%fd1683, %fd1682, %fd1679, %p649;
	selp.u32 	%r1429, 1, 0, %p649;
	add.s32 	%r1430, %r1428, %r1429;
	setp.gt.f64 	%p650, %fd1681, %fd332;
	add.f64 	%fd1684, %fd1683, %fd1681;
	selp.f64 	%fd2378, %fd1684, %fd1683, %p650;
	selp.u32 	%r1431, 1, 0, %p650;
	add.s32 	%r2027, %r1430, %r1431;
	add.s32 	%r2016, %r2016, 16;
	add.s64 	%rd395, %rd395, 128;
	setp.ne.s32 	%p651, %r2016, 0;
	@%p651 bra 	$L__BB4_315;
$L__BB4_316:
	and.b32  	%r1432, %r2011, 15;
	setp.eq.s32 	%p652, %r1432, 0;
	@%p652 bra 	$L__BB4_327;
	setp.lt.u32 	%p653, %r1432, 8;
	@%p653 bra 	$L__BB4_319;
	mul.wide.u32 	%rd299, %r2022, 8;
	add.s64 	%rd300, %rd4, %rd299;
	ld.local.f64 	%fd1686, [%rd300];
	setp.gt.f64 	%p654, %fd1686, %fd332;
	add.f64 	%fd1687, %fd2378, %fd1686;
	selp.f64 	%fd1688, %fd1687, %fd2378, %p654;
	selp.u32 	%r1435, 1, 0, %p654;
	add.s32 	%r1436, %r2027, %r1435;
	ld.local.f64 	%fd1689, [%rd300+8];
	setp.gt.f64 	%p655, %fd1689, %fd332;
	add.f64 	%fd1690, %fd1688, %fd1689;
	selp.f64 	%fd1691, %fd1690, %fd1688, %p655;
	selp.u32 	%r1437, 1, 0, %p655;
	add.s32 	%r1438, %r1436, %r1437;
	ld.local.f64 	%fd1692, [%rd300+16];
	setp.gt.f64 	%p656, %fd1692, %fd332;
	add.f64 	%fd1693, %fd1691, %fd1692;
	selp.f64 	%fd1694, %fd1693, %fd1691, %p656;
	selp.u32 	%r1439, 1, 0, %p656;
	add.s32 	%r1440, %r1438, %r1439;
	ld.local.f64 	%fd1695, [%rd300+24];
	setp.gt.f64 	%p657, %fd1695, %fd332;
	add.f64 	%fd1696, %fd1694, %fd1695;
	selp.f64 	%fd1697, %fd1696, %fd1694, %p657;
	selp.u32 	%r1441, 1, 0, %p657;
	add.s32 	%r1442, %r1440, %r1441;
	ld.local.f64 	%fd1698, [%rd300+32];
	setp.gt.f64 	%p658, %fd1698, %fd332;
	add.f64 	%fd1699, %fd1697, %fd1698;
	selp.f64 	%fd1700, %fd1699, %fd1697, %p658;
	selp.u32 	%r1443, 1, 0, %p658;
	add.s32 	%r1444, %r1442, %r1443;
	ld.local.f64 	%fd1701, [%rd300+40];
	setp.gt.f64 	%p659, %fd1701, %fd332;
	add.f64 	%fd1702, %fd1700, %fd1701;
	selp.f64 	%fd1703, %fd1702, %fd1700, %p659;
	selp.u32 	%r1445, 1, 0, %p659;
	add.s32 	%r1446, %r1444, %r1445;
	ld.local.f64 	%fd1704, [%rd300+48];
	setp.gt.f64 	%p660, %fd1704, %fd332;
	add.f64 	%fd1705, %fd1703, %fd1704;
	selp.f64 	%fd1706, %fd1705, %fd1703, %p660;
	selp.u32 	%r1447, 1, 0, %p660;
	add.s32 	%r1448, %r1446, %r1447;
	ld.local.f64 	%fd1707, [%rd300+56];
	setp.gt.f64 	%p661, %fd1707, %fd332;
	add.f64 	%fd1708, %fd1706, %fd1707;
	selp.f64 	%fd2378, %fd1708, %fd1706, %p661;
	selp.u32 	%r1449, 1, 0, %p661;
	add.s32 	%r2027, %r1448, %r1449;
	add.s32 	%r2022, %r2022, 8;
$L__BB4_319:
	and.b32  	%r1450, %r2011, 7;
	setp.eq.s32 	%p662, %r1450, 0;
	@%p662 bra 	$L__BB4_327;
	and.b32  	%r451, %r2011, 3;
	and.b32  	%r1452, %r2011, 7;
	setp.lt.u32 	%p663, %r1452, 4;
	@%p663 bra 	$L__BB4_322;
	mul.wide.u32 	%rd301, %r2022, 8;
	add.s64 	%rd302, %rd4, %rd301;
	ld.local.f64 	%fd1710, [%rd302];
	setp.gt.f64 	%p664, %fd1710, %fd332;
	add.f64 	%fd1711, %fd2378, %fd1710;
	selp.f64 	%fd1712, %fd1711, %fd2378, %p664;
	selp.u32 	%r1453, 1, 0, %p664;
	add.s32 	%r1454, %r2027, %r1453;
	ld.local.f64 	%fd1713, [%rd302+8];
	setp.gt.f64 	%p665, %fd1713, %fd332;
	add.f64 	%fd1714, %fd1712, %fd1713;
	selp.f64 	%fd1715, %fd1714, %fd1712, %p665;
	selp.u32 	%r1455, 1, 0, %p665;
	add.s32 	%r1456, %r1454, %r1455;
	ld.local.f64 	%fd1716, [%rd302+16];
	setp.gt.f64 	%p666, %fd1716, %fd332;
	add.f64 	%fd1717, %fd1715, %fd1716;
	selp.f64 	%fd1718, %fd1717, %fd1715, %p666;
	selp.u32 	%r1457, 1, 0, %p666;
	add.s32 	%r1458, %r1456, %r1457;
	ld.local.f64 	%fd1719, [%rd302+24];
	setp.gt.f64 	%p667, %fd1719, %fd332;
	add.f64 	%fd1720, %fd1718, %fd1719;
	selp.f64 	%fd2378, %fd1720, %fd1718, %p667;
	selp.u32 	%r1459, 1, 0, %p667;
	add.s32 	%r2027, %r1458, %r1459;
	add.s32 	%r2022, %r2022, 4;
$L__BB4_322:
	setp.eq.s32 	%p668, %r451, 0;
	@%p668 bra 	$L__BB4_327;
	mul.wide.u32 	%rd303, %r2022, 8;
	add.s64 	%rd70, %rd4, %rd303;
	ld.local.f64 	%fd1721, [%rd70];
	setp.gt.f64 	%p669, %fd1721, %fd332;
	add.f64 	%fd1722, %fd2378, %fd1721;
	selp.f64 	%fd2378, %fd1722, %fd2378, %p669;
	selp.u32 	%r1460, 1, 0, %p669;
	add.s32 	%r2027, %r2027, %r1460;
	setp.eq.s32 	%p670, %r451, 1;
	@%p670 bra 	$L__BB4_327;
	ld.local.f64 	%fd1723, [%rd70+8];
	setp.gt.f64 	%p671, %fd1723, %fd332;
	add.f64 	%fd1724, %fd2378, %fd1723;
	selp.f64 	%fd2378, %fd1724, %fd2378, %p671;
	selp.u32 	%r1461, 1, 0, %p671;
	add.s32 	%r2027, %r2027, %r1461;
	setp.eq.s32 	%p672, %r451, 2;
	@%p672 bra 	$L__BB4_327;
	ld.local.f64 	%fd345, [%rd70+16];
	setp.leu.f64 	%p673, %fd345, %fd332;
	@%p673 bra 	$L__BB4_327;
	add.f64 	%fd2378, %fd2378, %fd345;
	add.s32 	%r2027, %r2027, 1;
$L__BB4_327:
	setp.lt.s32 	%p674, %r2027, 8;
	@%p674 bra 	$L__BB4_329;
	cvt.rn.f64.u32 	%fd1725, %r2027;
	div.rn.f64 	%fd1726, %fd2378, %fd1725;
	sub.f64 	%fd1727, %fd1726, %fd332;
	setp.ge.f64 	%p675, %fd1727, %fd444;
	mov.b32 	%r2128, 1;
	@%p675 bra 	$L__BB4_464;
$L__BB4_329:
	mov.b32 	%r2031, 0;
	@%p499 bra 	$L__BB4_334;
	mul.lo.s32 	%r2028, %r2109, 3;
	mov.b32 	%r2031, 0;
	add.f64 	%fd1730, %fd137, %fd293;
	mov.u32 	%r2029, %r2109;
$L__BB4_331:
	mul.wide.s32 	%rd304, %r2028, 8;
	add.s64 	%rd71, %rd1, %rd304;
	ld.global.f64 	%fd1728, [%rd71];
	ld.global.f64 	%fd1729, [%rd71+8];
	setp.ge.f64 	%p677, %fd1728, %fd200;
	setp.lt.f64 	%p678, %fd1728, %fd201;
	and.pred  	%p679, %p677, %p678;
	setp.ge.f64 	%p680, %fd1729, %fd293;
	setp.lt.f64 	%p681, %fd1729, %fd1730;
	and.pred  	%p682, %p680, %p681;
	and.pred  	%p684, %p679, %p682;
	not.pred 	%p685, %p684;
	setp.gt.s32 	%p686, %r2031, 4095;
	or.pred  	%p687, %p685, %p686;
	@%p687 bra 	$L__BB4_333;
	ld.global.f64 	%fd1731, [%rd71+16];
	add.s32 	%r465, %r2031, 1;
	mul.wide.s32 	%rd305, %r2031, 8;
	add.s64 	%rd306, %rd4, %rd305;
	st.local.f64 	[%rd306], %fd1731;
	mov.u32 	%r2031, %r465;
$L__BB4_333:
	add.s32 	%r2029, %r2029, 1;
	add.s32 	%r2028, %r2028, 3;
	add.s32 	%r1465, %r3, %r2109;
	setp.lt.s32 	%p688, %r2029, %r1465;
	@%p688 bra 	$L__BB4_331;
$L__BB4_334:
	setp.lt.s32 	%p689, %r2031, 12;
	@%p689 bra 	$L__BB4_356;
	mov.b32 	%r2033, 1;
$L__BB4_336:
	mul.wide.u32 	%rd307, %r2033, 8;
	add.s64 	%rd308, %rd4, %rd307;
	ld.local.f64 	%fd348, [%rd308];
	mov.u32 	%r2034, %r2033;
$L__BB4_337:
	add.s32 	%r472, %r2034, -1;
	mul.wide.u32 	%rd309, %r472, 8;
	add.s64 	%rd72, %rd4, %rd309;
	ld.local.f64 	%fd349, [%rd72];
	setp.leu.f64 	%p690, %fd349, %fd348;
	mov.u32 	%r2035, %r2034;
	@%p690 bra 	$L__BB4_339;
	st.local.f64 	[%rd72+8], %fd349;
	setp.gt.s32 	%p691, %r2034, 1;
	mov.b32 	%r2035, 0;
	mov.u32 	%r2034, %r472;
	@%p691 bra 	$L__BB4_337;
$L__BB4_339:
	mul.wide.s32 	%rd310, %r2035, 8;
	add.s64 	%rd311, %rd4, %rd310;
	st.local.f64 	[%rd311], %fd348;
	add.s32 	%r2033, %r2033, 1;
	setp.ne.s32 	%p692, %r2033, %r2031;
	@%p692 bra 	$L__BB4_336;
	shr.u32 	%r1470, %r2031, 1;
	mul.wide.u32 	%rd312, %r1470, 8;
	add.s64 	%rd313, %rd4, %rd312;
	ld.local.f64 	%fd350, [%rd313];
	setp.lt.u32 	%p693, %r2031, 16;
	mov.f64 	%fd2386, 0d0000000000000000;
	mov.b32 	%r2042, 0;
	mov.u32 	%r2047, %r2042;
	@%p693 bra 	$L__BB4_343;
	and.b32  	%r2042, %r2031, 2147483632;
	neg.s32 	%r2036, %r2042;
	add.s64 	%rd396, %rd4, 64;
	mov.f64 	%fd2386, 0d0000000000000000;
	mov.b32 	%r2047, 0;
$L__BB4_342:
	.pragma "nounroll";
	ld.local.v2.f64 	{%fd1735, %fd1736}, [%rd396+-64];
	setp.gt.f64 	%p694, %fd1735, %fd350;
	add.f64 	%fd1737, %fd2386, %fd1735;
	selp.f64 	%fd1738, %fd1737, %fd2386, %p694;
	selp.u32 	%r1473, 1, 0, %p694;
	add.s32 	%r1474, %r2047, %r1473;
	setp.gt.f64 	%p695, %fd1736, %fd350;
	add.f64 	%fd1739, %fd1738, %fd1736;
	selp.f64 	%fd1740, %fd1739, %fd1738, %p695;
	selp.u32 	%r1475, 1, 0, %p695;
	add.s32 	%r1476, %r1474, %r1475;
	ld.local.v2.f64 	{%fd1741, %fd1742}, [%rd396+-48];
	setp.gt.f64 	%p696, %fd1741, %fd350;
	add.f64 	%fd1743, %fd1740, %fd1741;
	selp.f64 	%fd1744, %fd1743, %fd1740, %p696;
	selp.u32 	%r1477, 1, 0, %p696;
	add.s32 	%r1478, %r1476, %r1477;
	setp.gt.f64 	%p697, %fd1742, %fd350;
	add.f64 	%fd1745, %fd1744, %fd1742;
	selp.f64 	%fd1746, %fd1745, %fd1744, %p697;
	selp.u32 	%r1479, 1, 0, %p697;
	add.s32 	%r1480, %r1478, %r1479;
	ld.local.v2.f64 	{%fd1747, %fd1748}, [%rd396+-32];
	setp.gt.f64 	%p698, %fd1747, %fd350;
	add.f64 	%fd1749, %fd1746, %fd1747;
	selp.f64 	%fd1750, %fd1749, %fd1746, %p698;
	selp.u32 	%r1481, 1, 0, %p698;
	add.s32 	%r1482, %r1480, %r1481;
	setp.gt.f64 	%p699, %fd1748, %fd350;
	add.f64 	%fd1751, %fd1750, %fd1748;
	selp.f64 	%fd1752, %fd1751, %fd1750, %p699;
	selp.u32 	%r1483, 1, 0, %p699;
	add.s32 	%r1484, %r1482, %r1483;
	ld.local.v2.f64 	{%fd1753, %fd1754}, [%rd396+-16];
	setp.gt.f64 	%p700, %fd1753, %fd350;
	add.f64 	%fd1755, %fd1752, %fd1753;
	selp.f64 	%fd1756, %fd1755, %fd1752, %p700;
	selp.u32 	%r1485, 1, 0, %p700;
	add.s32 	%r1486, %r1484, %r1485;
	setp.gt.f64 	%p701, %fd1754, %fd350;
	add.f64 	%fd1757, %fd1756, %fd1754;
	selp.f64 	%fd1758, %fd1757, %fd1756, %p701;
	selp.u32 	%r1487, 1, 0, %p701;
	add.s32 	%r1488, %r1486, %r1487;
	ld.local.v2.f64 	{%fd1759, %fd1760}, [%rd396];
	setp.gt.f64 	%p702, %fd1759, %fd350;
	add.f64 	%fd1761, %fd1758, %fd1759;
	selp.f64 	%fd1762, %fd1761, %fd1758, %p702;
	selp.u32 	%r1489, 1, 0, %p702;
	add.s32 	%r1490, %r1488, %r1489;
	setp.gt.f64 	%p703, %fd1760, %fd350;
	add.f64 	%fd1763, %fd1762, %fd1760;
	selp.f64 	%fd1764, %fd1763, %fd1762, %p703;
	selp.u32 	%r1491, 1, 0, %p703;
	add.s32 	%r1492, %r1490, %r1491;
	ld.local.v2.f64 	{%fd1765, %fd1766}, [%rd396+16];
	setp.gt.f64 	%p704, %fd1765, %fd350;
	add.f64 	%fd1767, %fd1764, %fd1765;
	selp.f64 	%fd1768, %fd1767, %fd1764, %p704;
	selp.u32 	%r1493, 1, 0, %p704;
	add.s32 	%r1494, %r1492, %r1493;
	setp.gt.f64 	%p705, %fd1766, %fd350;
	add.f64 	%fd1769, %fd1768, %fd1766;
	selp.f64 	%fd1770, %fd1769, %fd1768, %p705;
	selp.u32 	%r1495, 1, 0, %p705;
	add.s32 	%r1496, %r1494, %r1495;
	ld.local.v2.f64 	{%fd1771, %fd1772}, [%rd396+32];
	setp.gt.f64 	%p706, %fd1771, %fd350;
	add.f64 	%fd1773, %fd1770, %fd1771;
	selp.f64 	%fd1774, %fd1773, %fd1770, %p706;
	selp.u32 	%r1497, 1, 0, %p706;
	add.s32 	%r1498, %r1496, %r1497;
	setp.gt.f64 	%p707, %fd1772, %fd350;
	add.f64 	%fd1775, %fd1774, %fd1772;
	selp.f64 	%fd1776, %fd1775, %fd1774, %p707;
	selp.u32 	%r1499, 1, 0, %p707;
	add.s32 	%r1500, %r1498, %r1499;
	ld.local.v2.f64 	{%fd1777, %fd1778}, [%rd396+48];
	setp.gt.f64 	%p708, %fd1777, %fd350;
	add.f64 	%fd1779, %fd1776, %fd1777;
	selp.f64 	%fd1780, %fd1779, %fd1776, %p708;
	selp.u32 	%r1501, 1, 0, %p708;
	add.s32 	%r1502, %r1500, %r1501;
	setp.gt.f64 	%p709, %fd1778, %fd350;
	add.f64 	%fd1781, %fd1780, %fd1778;
	selp.f64 	%fd2386, %fd1781, %fd1780, %p709;
	selp.u32 	%r1503, 1, 0, %p709;
	add.s32 	%r2047, %r1502, %r1503;
	add.s32 	%r2036, %r2036, 16;
	add.s64 	%rd396, %rd396, 128;
	setp.ne.s32 	%p710, %r2036, 0;
	@%p710 bra 	$L__BB4_342;
$L__BB4_343:
	and.b32  	%r484, %r2031, 15;
	setp.eq.s32 	%p711, %r484, 0;
	@%p711 bra 	$L__BB4_354;
	and.b32  	%r485, %r2031, 7;
	setp.lt.u32 	%p712, %r484, 8;
	@%p712 bra 	$L__BB4_346;
	mul.wide.u32 	%rd314, %r2042, 8;
	add.s64 	%rd315, %rd4, %rd314;
	ld.local.f64 	%fd1783, [%rd315];
	setp.gt.f64 	%p713, %fd1783, %fd350;
	add.f64 	%fd1784, %fd2386, %fd1783;
	selp.f64 	%fd1785, %fd1784, %fd2386, %p713;
	selp.u32 	%r1505, 1, 0, %p713;
	add.s32 	%r1506, %r2047, %r1505;
	ld.local.f64 	%fd1786, [%rd315+8];
	setp.gt.f64 	%p714, %fd1786, %fd350;
	add.f64 	%fd1787, %fd1785, %fd1786;
	selp.f64 	%fd1788, %fd1787, %fd1785, %p714;
	selp.u32 	%r1507, 1, 0, %p714;
	add.s32 	%r1508, %r1506, %r1507;
	ld.local.f64 	%fd1789, [%rd315+16];
	setp.gt.f64 	%p715, %fd1789, %fd350;
	add.f64 	%fd1790, %fd1788, %fd1789;
	selp.f64 	%fd1791, %fd1790, %fd1788, %p715;
	selp.u32 	%r1509, 1, 0, %p715;
	add.s32 	%r1510, %r1508, %r1509;
	ld.local.f64 	%fd1792, [%rd315+24];
	setp.gt.f64 	%p716, %fd1792, %fd350;
	add.f64 	%fd1793, %fd1791, %fd1792;
	selp.f64 	%fd1794, %fd1793, %fd1791, %p716;
	selp.u32 	%r1511, 1, 0, %p716;
	add.s32 	%r1512, %r1510, %r1511;
	ld.local.f64 	%fd1795, [%rd315+32];
	setp.gt.f64 	%p717, %fd1795, %fd350;
	add.f64 	%fd1796, %fd1794, %fd1795;
	selp.f64 	%fd1797, %fd1796, %fd1794, %p717;
	selp.u32 	%r1513, 1, 0, %p717;
	add.s32 	%r1514, %r1512, %r1513;
	ld.local.f64 	%fd1798, [%rd315+40];
	setp.gt.f64 	%p718, %fd1798, %fd350;
	add.f64 	%fd1799, %fd1797, %fd1798;
	selp.f64 	%fd1800, %fd1799, %fd1797, %p718;
	selp.u32 	%r1515, 1, 0, %p718;
	add.s32 	%r1516, %r1514, %r1515;
	ld.local.f64 	%fd1801, [%rd315+48];
	setp.gt.f64 	%p719, %fd1801, %fd350;
	add.f64 	%fd1802, %fd1800, %fd1801;
	selp.f64 	%fd1803, %fd1802, %fd1800, %p719;
	selp.u32 	%r1517, 1, 0, %p719;
	add.s32 	%r1518, %r1516, %r1517;
	ld.local.f64 	%fd1804, [%rd315+56];
	setp.gt.f64 	%p720, %fd1804, %fd350;
	add.f64 	%fd1805, %fd1803, %fd1804;
	selp.f64 	%fd2386, %fd1805, %fd1803, %p720;
	selp.u32 	%r1519, 1, 0, %p720;
	add.s32 	%r2047, %r1518, %r1519;
	add.s32 	%r2042, %r2042, 8;
$L__BB4_346:
	setp.eq.s32 	%p721, %r485, 0;
	@%p721 bra 	$L__BB4_354;
	and.b32  	%r491, %r2031, 3;
	setp.lt.u32 	%p722, %r485, 4;
	@%p722 bra 	$L__BB4_349;
	mul.wide.u32 	%rd316, %r2042, 8;
	add.s64 	%rd317, %rd4, %rd316;
	ld.local.f64 	%fd1807, [%rd317];
	setp.gt.f64 	%p723, %fd1807, %fd350;
	add.f64 	%fd1808, %fd2386, %fd1807;
	selp.f64 	%fd1809, %fd1808, %fd2386, %p723;
	selp.u32 	%r1521, 1, 0, %p723;
	add.s32 	%r1522, %r2047, %r1521;
	ld.local.f64 	%fd1810, [%rd317+8];
	setp.gt.f64 	%p724, %fd1810, %fd350;
	add.f64 	%fd1811, %fd1809, %fd1810;
	selp.f64 	%fd1812, %fd1811, %fd1809, %p724;
	selp.u32 	%r1523, 1, 0, %p724;
	add.s32 	%r1524, %r1522, %r1523;
	ld.local.f64 	%fd1813, [%rd317+16];
	setp.gt.f64 	%p725, %fd1813, %fd350;
	add.f64 	%fd1814, %fd1812, %fd1813;
	selp.f64 	%fd1815, %fd1814, %fd1812, %p725;
	selp.u32 	%r1525, 1, 0, %p725;
	add.s32 	%r1526, %r1524, %r1525;
	ld.local.f64 	%fd1816, [%rd317+24];
	setp.gt.f64 	%p726, %fd1816, %fd350;
	add.f64 	%fd1817, %fd1815, %fd1816;
	selp.f64 	%fd2386, %fd1817, %fd1815, %p726;
	selp.u32 	%r1527, 1, 0, %p726;
	add.s32 	%r2047, %r1526, %r1527;
	add.s32 	%r2042, %r2042, 4;
$L__BB4_349:
	setp.eq.s32 	%p727, %r491, 0;
	@%p727 bra 	$L__BB4_354;
	mul.wide.u32 	%rd318, %r2042, 8;
	add.s64 	%rd76, %rd4, %rd318;
	ld.local.f64 	%fd1818, [%rd76];
	setp.gt.f64 	%p728, %fd1818, %fd350;
	add.f64 	%fd1819, %fd2386, %fd1818;
	selp.f64 	%fd2386, %fd1819, %fd2386, %p728;
	selp.u32 	%r1528, 1, 0, %p728;
	add.s32 	%r2047, %r2047, %r1528;
	setp.eq.s32 	%p729, %r491, 1;
	@%p729 bra 	$L__BB4_354;
	ld.local.f64 	%fd1820, [%rd76+8];
	setp.gt.f64 	%p730, %fd1820, %fd350;
	add.f64 	%fd1821, %fd2386, %fd1820;
	selp.f64 	%fd2386, %fd1821, %fd2386, %p730;
	selp.u32 	%r1529, 1, 0, %p730;
	add.s32 	%r2047, %r2047, %r1529;
	setp.eq.s32 	%p731, %r491, 2;
	@%p731 bra 	$L__BB4_354;
	ld.local.f64 	%fd363, [%rd76+16];
	setp.leu.f64 	%p732, %fd363, %fd350;
	@%p732 bra 	$L__BB4_354;
	add.f64 	%fd2386, %fd2386, %fd363;
	add.s32 	%r2047, %r2047, 1;
$L__BB4_354:
	setp.lt.s32 	%p733, %r2047, 8;
	@%p733 bra 	$L__BB4_356;
	cvt.rn.f64.u32 	%fd1822, %r2047;
	div.rn.f64 	%fd1823, %fd2386, %fd1822;
	sub.f64 	%fd1824, %fd1823, %fd350;
	setp.ge.f64 	%p734, %fd1824, %fd444;
	mov.b32 	%r2128, 1;
	@%p734 bra 	$L__BB4_464;
$L__BB4_356:
	add.s32 	%r501, %r3, %r2109;
	setp.lt.s32 	%p735, %r3, 1;
	fma.rn.f64 	%fd366, %fd137, 0d4008000000000000, %fd135;
	add.f64 	%fd367, %fd137, %fd366;
	mov.b32 	%r2051, 0;
	@%p735 bra 	$L__BB4_361;
	mul.lo.s32 	%r2048, %r2109, 3;
	mov.b32 	%r2051, 0;
	mov.u32 	%r2049, %r2109;
$L__BB4_358:
	mul.wide.s32 	%rd319, %r2048, 8;
	add.s64 	%rd77, %rd1, %rd319;
	ld.global.f64 	%fd1825, [%rd77];
	ld.global.f64 	%fd1826, [%rd77+8];
	setp.ge.f64 	%p736, %fd1825, %fd140;
	setp.lt.f64 	%p737, %fd1825, %fd141;
	and.pred  	%p738, %p736, %p737;
	setp.ge.f64 	%p739, %fd1826, %fd366;
	setp.lt.f64 	%p740, %fd1826, %fd367;
	and.pred  	%p741, %p739, %p740;
	and.pred  	%p743, %p738, %p741;
	not.pred 	%p744, %p743;
	setp.gt.s32 	%p745, %r2051, 4095;
	or.pred  	%p746, %p744, %p745;
	@%p746 bra 	$L__BB4_360;
	ld.global.f64 	%fd1827, [%rd77+16];
	add.s32 	%r506, %r2051, 1;
	mul.wide.s32 	%rd320, %r2051, 8;
	add.s64 	%rd321, %rd4, %rd320;
	st.local.f64 	[%rd321], %fd1827;
	mov.u32 	%r2051, %r506;
$L__BB4_360:
	add.s32 	%r2049, %r2049, 1;
	add.s32 	%r2048, %r2048, 3;
	setp.lt.s32 	%p747, %r2049, %r501;
	@%p747 bra 	$L__BB4_358;
$L__BB4_361:
	setp.lt.s32 	%p748, %r2051, 12;
	@%p748 bra 	$L__BB4_383;
	mov.b32 	%r2053, 1;
$L__BB4_363:
	mul.wide.u32 	%rd322, %r2053, 8;
	add.s64 	%rd323, %rd4, %rd322;
	ld.local.f64 	%fd368, [%rd323];
	mov.u32 	%r2054, %r2053;
$L__BB4_364:
	add.s32 	%r513, %r2054, -1;
	mul.wide.u32 	%rd324, %r513, 8;
	add.s64 	%rd78, %rd4, %rd324;
	ld.local.f64 	%fd369, [%rd78];
	setp.leu.f64 	%p749, %fd369, %fd368;
	mov.u32 	%r2055, %r2054;
	@%p749 bra 	$L__BB4_366;
	st.local.f64 	[%rd78+8], %fd369;
	setp.gt.s32 	%p750, %r2054, 1;
	mov.b32 	%r2055, 0;
	mov.u32 	%r2054, %r513;
	@%p750 bra 	$L__BB4_364;
$L__BB4_366:
	mul.wide.s32 	%rd325, %r2055, 8;
	add.s64 	%rd326, %rd4, %rd325;
	st.local.f64 	[%rd326], %fd368;
	add.s32 	%r2053, %r2053, 1;
	setp.ne.s32 	%p751, %r2053, %r2051;
	@%p751 bra 	$L__BB4_363;
	shr.u32 	%r1537, %r2051, 1;
	mul.wide.u32 	%rd327, %r1537, 8;
	add.s64 	%rd328, %rd4, %rd327;
	ld.local.f64 	%fd370, [%rd328];
	and.b32  	%r516, %r2051, 15;
	setp.lt.u32 	%p752, %r2051, 16;
	mov.f64 	%fd2394, 0d0000000000000000;
	mov.b32 	%r2062, 0;
	mov.u32 	%r2067, %r2062;
	@%p752 bra 	$L__BB4_370;
	and.b32  	%r2062, %r2051, 2147483632;
	neg.s32 	%r2056, %r2062;
	add.s64 	%rd397, %rd4, 64;
	mov.f64 	%fd2394, 0d0000000000000000;
	mov.b32 	%r2067, 0;
$L__BB4_369:
	.pragma "nounroll";
	ld.local.v2.f64 	{%fd1831, %fd1832}, [%rd397+-64];
	setp.gt.f64 	%p753, %fd1831, %fd370;
	add.f64 	%fd1833, %fd2394, %fd1831;
	selp.f64 	%fd1834, %fd1833, %fd2394, %p753;
	selp.u32 	%r1539, 1, 0, %p753;
	add.s32 	%r1540, %r2067, %r1539;
	setp.gt.f64 	%p754, %fd1832, %fd370;
	add.f64 	%fd1835, %fd1834, %fd1832;
	selp.f64 	%fd1836, %fd1835, %fd1834, %p754;
	selp.u32 	%r1541, 1, 0, %p754;
	add.s32 	%r1542, %r1540, %r1541;
	ld.local.v2.f64 	{%fd1837, %fd1838}, [%rd397+-48];
	setp.gt.f64 	%p755, %fd1837, %fd370;
	add.f64 	%fd1839, %fd1836, %fd1837;
	selp.f64 	%fd1840, %fd1839, %fd1836, %p755;
	selp.u32 	%r1543, 1, 0, %p755;
	add.s32 	%r1544, %r1542, %r1543;
	setp.gt.f64 	%p756, %fd1838, %fd370;
	add.f64 	%fd1841, %fd1840, %fd1838;
	selp.f64 	%fd1842, %fd1841, %fd1840, %p756;
	selp.u32 	%r1545, 1, 0, %p756;
	add.s32 	%r1546, %r1544, %r1545;
	ld.local.v2.f64 	{%fd1843, %fd1844}, [%rd397+-32];
	setp.gt.f64 	%p757, %fd1843, %fd370;
	add.f64 	%fd1845, %fd1842, %fd1843;
	selp.f64 	%fd1846, %fd1845, %fd1842, %p757;
	selp.u32 	%r1547, 1, 0, %p757;
	add.s32 	%r1548, %r1546, %r1547;
	setp.gt.f64 	%p758, %fd1844, %fd370;
	add.f64 	%fd1847, %fd1846, %fd1844;
	selp.f64 	%fd1848, %fd1847, %fd1846, %p758;
	selp.u32 	%r1549, 1, 0, %p758;
	add.s32 	%r1550, %r1548, %r1549;
	ld.local.v2.f64 	{%fd1849, %fd1850}, [%rd397+-16];
	setp.gt.f64 	%p759, %fd1849, %fd370;
	add.f64 	%fd1851, %fd1848, %fd1849;
	selp.f64 	%fd1852, %fd1851, %fd1848, %p759;
	selp.u32 	%r1551, 1, 0, %p759;
	add.s32 	%r1552, %r1550, %r1551;
	setp.gt.f64 	%p760, %fd1850, %fd370;
	add.f64 	%fd1853, %fd1852, %fd1850;
	selp.f64 	%fd1854, %fd1853, %fd1852, %p760;
	selp.u32 	%r1553, 1, 0, %p760;
	add.s32 	%r1554, %r1552, %r1553;
	ld.local.v2.f64 	{%fd1855, %fd1856}, [%rd397];
	setp.gt.f64 	%p761, %fd1855, %fd370;
	add.f64 	%fd1857, %fd1854, %fd1855;
	selp.f64 	%fd1858, %fd1857, %fd1854, %p761;
	selp.u32 	%r1555, 1, 0, %p761;
	add.s32 	%r1556, %r1554, %r1555;
	setp.gt.f64 	%p762, %fd1856, %fd370;
	add.f64 	%fd1859, %fd1858, %fd1856;
	selp.f64 	%fd1860, %fd1859, %fd1858, %p762;
	selp.u32 	%r1557, 1, 0, %p762;
	add.s32 	%r1558, %r1556, %r1557;
	ld.local.v2.f64 	{%fd1861, %fd1862}, [%rd397+16];
	setp.gt.f64 	%p763, %fd1861, %fd370;
	add.f64 	%fd1863, %fd1860, %fd1861;
	selp.f64 	%fd1864, %fd1863, %fd1860, %p763;
	selp.u32 	%r1559, 1, 0, %p763;
	add.s32 	%r1560, %r1558, %r1559;
	setp.gt.f64 	%p764, %fd1862, %fd370;
	add.f64 	%fd1865, %fd1864, %fd1862;
	selp.f64 	%fd1866, %fd1865, %fd1864, %p764;
	selp.u32 	%r1561, 1, 0, %p764;
	add.s32 	%r1562, %r1560, %r1561;
	ld.local.v2.f64 	{%fd1867, %fd1868}, [%rd397+32];
	setp.gt.f64 	%p765, %fd1867, %fd370;
	add.f64 	%fd1869, %fd1866, %fd1867;
	selp.f64 	%fd1870, %fd1869, %fd1866, %p765;
	selp.u32 	%r1563, 1, 0, %p765;
	add.s32 	%r1564, %r1562, %r1563;
	setp.gt.f64 	%p766, %fd1868, %fd370;
	add.f64 	%fd1871, %fd1870, %fd1868;
	selp.f64 	%fd1872, %fd1871, %fd1870, %p766;
	selp.u32 	%r1565, 1, 0, %p766;
	add.s32 	%r1566, %r1564, %r1565;
	ld.local.v2.f64 	{%fd1873, %fd1874}, [%rd397+48];
	setp.gt.f64 	%p767, %fd1873, %fd370;
	add.f64 	%fd1875, %fd1872, %fd1873;
	selp.f64 	%fd1876, %fd1875, %fd1872, %p767;
	selp.u32 	%r1567, 1, 0, %p767;
	add.s32 	%r1568, %r1566, %r1567;
	setp.gt.f64 	%p768, %fd1874, %fd370;
	add.f64 	%fd1877, %fd1876, %fd1874;
	selp.f64 	%fd2394, %fd1877, %fd1876, %p768;
	selp.u32 	%r1569, 1, 0, %p768;
	add.s32 	%r2067, %r1568, %r1569;
	add.s32 	%r2056, %r2056, 16;
	add.s64 	%rd397, %rd397, 128;
	setp.ne.s32 	%p769, %r2056, 0;
	@%p769 bra 	$L__BB4_369;
$L__BB4_370:
	setp.eq.s32 	%p770, %r516, 0;
	@%p770 bra 	$L__BB4_381;
	and.b32  	%r526, %r2051, 7;
	setp.lt.u32 	%p771, %r516, 8;
	@%p771 bra 	$L__BB4_373;
	mul.wide.u32 	%rd329, %r2062, 8;
	add.s64 	%rd330, %rd4, %rd329;
	ld.local.f64 	%fd1879, [%rd330];
	setp.gt.f64 	%p772, %fd1879, %fd370;
	add.f64 	%fd1880, %fd2394, %fd1879;
	selp.f64 	%fd1881, %fd1880, %fd2394, %p772;
	selp.u32 	%r1571, 1, 0, %p772;
	add.s32 	%r1572, %r2067, %r1571;
	ld.local.f64 	%fd1882, [%rd330+8];
	setp.gt.f64 	%p773, %fd1882, %fd370;
	add.f64 	%fd1883, %fd1881, %fd1882;
	selp.f64 	%fd1884, %fd1883, %fd1881, %p773;
	selp.u32 	%r1573, 1, 0, %p773;
	add.s32 	%r1574, %r1572, %r1573;
	ld.local.f64 	%fd1885, [%rd330+16];
	setp.gt.f64 	%p774, %fd1885, %fd370;
	add.f64 	%fd1886, %fd1884, %fd1885;
	selp.f64 	%fd1887, %fd1886, %fd1884, %p774;
	selp.u32 	%r1575, 1, 0, %p774;
	add.s32 	%r1576, %r1574, %r1575;
	ld.local.f64 	%fd1888, [%rd330+24];
	setp.gt.f64 	%p775, %fd1888, %fd370;
	add.f64 	%fd1889, %fd1887, %fd1888;
	selp.f64 	%fd1890, %fd1889, %fd1887, %p775;
	selp.u32 	%r1577, 1, 0, %p775;
	add.s32 	%r1578, %r1576, %r1577;
	ld.local.f64 	%fd1891, [%rd330+32];
	setp.gt.f64 	%p776, %fd1891, %fd370;
	add.f64 	%fd1892, %fd1890, %fd1891;
	selp.f64 	%fd1893, %fd1892, %fd1890, %p776;
	selp.u32 	%r1579, 1, 0, %p776;
	add.s32 	%r1580, %r1578, %r1579;
	ld.local.f64 	%fd1894, [%rd330+40];
	setp.gt.f64 	%p777, %fd1894, %fd370;
	add.f64 	%fd1895, %fd1893, %fd1894;
	selp.f64 	%fd1896, %fd1895, %fd1893, %p777;
	selp.u32 	%r1581, 1, 0, %p777;
	add.s32 	%r1582, %r1580, %r1581;
	ld.local.f64 	%fd1897, [%rd330+48];
	setp.gt.f64 	%p778, %fd1897, %fd370;
	add.f64 	%fd1898, %fd1896, %fd1897;
	selp.f64 	%fd1899, %fd1898, %fd1896, %p778;
	selp.u32 	%r1583, 1, 0, %p778;
	add.s32 	%r1584, %r1582, %r1583;
	ld.local.f64 	%fd1900, [%rd330+56];
	setp.gt.f64 	%p779, %fd1900, %fd370;
	add.f64 	%fd1901, %fd1899, %fd1900;
	selp.f64 	%fd2394, %fd1901, %fd1899, %p779;
	selp.u32 	%r1585, 1, 0, %p779;
	add.s32 	%r2067, %r1584, %r1585;
	add.s32 	%r2062, %r2062, 8;
$L__BB4_373:
	setp.eq.s32 	%p780, %r526, 0;
	@%p780 bra 	$L__BB4_381;
	and.b32  	%r532, %r2051, 3;
	setp.lt.u32 	%p781, %r526, 4;
	@%p781 bra 	$L__BB4_376;
	mul.wide.u32 	%rd331, %r2062, 8;
	add.s64 	%rd332, %rd4, %rd331;
	ld.local.f64 	%fd1903, [%rd332];
	setp.gt.f64 	%p782, %fd1903, %fd370;
	add.f64 	%fd1904, %fd2394, %fd1903;
	selp.f64 	%fd1905, %fd1904, %fd2394, %p782;
	selp.u32 	%r1587, 1, 0, %p782;
	add.s32 	%r1588, %r2067, %r1587;
	ld.local.f64 	%fd1906, [%rd332+8];
	setp.gt.f64 	%p783, %fd1906, %fd370;
	add.f64 	%fd1907, %fd1905, %fd1906;
	selp.f64 	%fd1908, %fd1907, %fd1905, %p783;
	selp.u32 	%r1589, 1, 0, %p783;
	add.s32 	%r1590, %r1588, %r1589;
	ld.local.f64 	%fd1909, [%rd332+16];
	setp.gt.f64 	%p784, %fd1909, %fd370;
	add.f64 	%fd1910, %fd1908, %fd1909;
	selp.f64 	%fd1911, %fd1910, %fd1908, %p784;
	selp.u32 	%r1591, 1, 0, %p784;
	add.s32 	%r1592, %r1590, %r1591;
	ld.local.f64 	%fd1912, [%rd332+24];
	setp.gt.f64 	%p785, %fd1912, %fd370;
	add.f64 	%fd1913, %fd1911, %fd1912;
	selp.f64 	%fd2394, %fd1913, %fd1911, %p785;
	selp.u32 	%r1593, 1, 0, %p785;
	add.s32 	%r2067, %r1592, %r1593;
	add.s32 	%r2062, %r2062, 4;
$L__BB4_376:
	setp.eq.s32 	%p786, %r532, 0;
	@%p786 bra 	$L__BB4_381;
	mul.wide.u32 	%rd333, %r2062, 8;
	add.s64 	%rd82, %rd4, %rd333;
	ld.local.f64 	%fd1914, [%rd82];
	setp.gt.f64 	%p787, %fd1914, %fd370;
	add.f64 	%fd1915, %fd2394, %fd1914;
	selp.f64 	%fd2394, %fd1915, %fd2394, %p787;
	selp.u32 	%r1594, 1, 0, %p787;
	add.s32 	%r2067, %r2067, %r1594;
	setp.eq.s32 	%p788, %r532, 1;
	@%p788 bra 	$L__BB4_381;
	ld.local.f64 	%fd1916, [%rd82+8];
	setp.gt.f64 	%p789, %fd1916, %fd370;
	add.f64 	%fd1917, %fd2394, %fd1916;
	selp.f64 	%fd2394, %fd1917, %fd2394, %p789;
	selp.u32 	%r1595, 1, 0, %p789;
	add.s32 	%r2067, %r2067, %r1595;
	setp.eq.s32 	%p790, %r532, 2;
	@%p790 bra 	$L__BB4_381;
	ld.local.f64 	%fd383, [%rd82+16];
	setp.leu.f64 	%p791, %fd383, %fd370;
	@%p791 bra 	$L__BB4_381;
	add.f64 	%fd2394, %fd2394, %fd383;
	add.s32 	%r2067, %r2067, 1;
$L__BB4_381:
	setp.lt.s32 	%p792, %r2067, 8;
	@%p792 bra 	$L__BB4_383;
	cvt.rn.f64.u32 	%fd1918, %r2067;
	div.rn.f64 	%fd1919, %fd2394, %fd1918;
	sub.f64 	%fd1920, %fd1919, %fd370;
	setp.ge.f64 	%p793, %fd1920, %fd444;
	mov.b32 	%r2128, 1;
	@%p793 bra 	$L__BB4_464;
$L__BB4_383:
	setp.lt.s32 	%p794, %r3, 1;
	mov.b32 	%r2071, 0;
	@%p794 bra 	$L__BB4_388;
	mul.lo.s32 	%r2068, %r2109, 3;
	mov.b32 	%r2071, 0;
	mov.u32 	%r2069, %r2109;
$L__BB4_385:
	mul.wide.s32 	%rd334, %r2068, 8;
	add.s64 	%rd83, %rd1, %rd334;
	ld.global.f64 	%fd1921, [%rd83];
	ld.global.f64 	%fd1922, [%rd83+8];
	setp.ge.f64 	%p795, %fd1921, %fd160;
	setp.lt.f64 	%p796, %fd1921, %fd161;
	and.pred  	%p797, %p795, %p796;
	setp.ge.f64 	%p798, %fd1922, %fd366;
	setp.lt.f64 	%p799, %fd1922, %fd367;
	and.pred  	%p800, %p798, %p799;
	and.pred  	%p802, %p797, %p800;
	not.pred 	%p803, %p802;
	setp.gt.s32 	%p804, %r2071, 4095;
	or.pred  	%p805, %p803, %p804;
	@%p805 bra 	$L__BB4_387;
	ld.global.f64 	%fd1923, [%rd83+16];
	add.s32 	%r546, %r2071, 1;
	mul.wide.s32 	%rd335, %r2071, 8;
	add.s64 	%rd336, %rd4, %rd335;
	st.local.f64 	[%rd336], %fd1923;
	mov.u32 	%r2071, %r546;
$L__BB4_387:
	add.s32 	%r2069, %r2069, 1;
	add.s32 	%r2068, %r2068, 3;
	setp.lt.s32 	%p806, %r2069, %r501;
	@%p806 bra 	$L__BB4_385;
$L__BB4_388:
	setp.lt.s32 	%p807, %r2071, 12;
	@%p807 bra 	$L__BB4_410;
	mov.b32 	%r2073, 1;
$L__BB4_390:
	mul.wide.u32 	%rd337, %r2073, 8;
	add.s64 	%rd338, %rd4, %rd337;
	ld.local.f64 	%fd386, [%rd338];
	mov.u32 	%r2074, %r2073;
$L__BB4_391:
	add.s32 	%r553, %r2074, -1;
	mul.wide.u32 	%rd339, %r553, 8;
	add.s64 	%rd84, %rd4, %rd339;
	ld.local.f64 	%fd387, [%rd84];
	setp.leu.f64 	%p808, %fd387, %fd386;
	mov.u32 	%r2075, %r2074;
	@%p808 bra 	$L__BB4_393;
	st.local.f64 	[%rd84+8], %fd387;
	setp.gt.s32 	%p809, %r2074, 1;
	mov.b32 	%r2075, 0;
	mov.u32 	%r2074, %r553;
	@%p809 bra 	$L__BB4_391;
$L__BB4_393:
	mul.wide.s32 	%rd340, %r2075, 8;
	add.s64 	%rd341, %rd4, %rd340;
	st.local.f64 	[%rd341], %fd386;
	add.s32 	%r2073, %r2073, 1;
	setp.ne.s32 	%p810, %r2073, %r2071;
	@%p810 bra 	$L__BB4_390;
	shr.u32 	%r1603, %r2071, 1;
	mul.wide.u32 	%rd342, %r1603, 8;
	add.s64 	%rd343, %rd4, %rd342;
	ld.local.f64 	%fd388, [%rd343];
	and.b32  	%r556, %r2071, 15;
	setp.lt.u32 	%p811, %r2071, 16;
	mov.f64 	%fd2402, 0d0000000000000000;
	mov.b32 	%r2082, 0;
	mov.u32 	%r2087, %r2082;
	@%p811 bra 	$L__BB4_397;
	and.b32  	%r2082, %r2071, 2147483632;
	neg.s32 	%r2076, %r2082;
	add.s64 	%rd398, %rd4, 64;
	mov.f64 	%fd2402, 0d0000000000000000;
	mov.b32 	%r2087, 0;
$L__BB4_396:
	.pragma "nounroll";
	ld.local.v2.f64 	{%fd1927, %fd1928}, [%rd398+-64];
	setp.gt.f64 	%p812, %fd1927, %fd388;
	add.f64 	%fd1929, %fd2402, %fd1927;
	selp.f64 	%fd1930, %fd1929, %fd2402, %p812;
	selp.u32 	%r1605, 1, 0, %p812;
	add.s32 	%r1606, %r2087, %r1605;
	setp.gt.f64 	%p813, %fd1928, %fd388;
	add.f64 	%fd1931, %fd1930, %fd1928;
	selp.f64 	%fd1932, %fd1931, %fd1930, %p813;
	selp.u32 	%r1607, 1, 0, %p813;
	add.s32 	%r1608, %r1606, %r1607;
	ld.local.v2.f64 	{%fd1933, %fd1934}, [%rd398+-48];
	setp.gt.f64 	%p814, %fd1933, %fd388;
	add.f64 	%fd1935, %fd1932, %fd1933;
	selp.f64 	%fd1936, %fd1935, %fd1932, %p814;
	selp.u32 	%r1609, 1, 0, %p814;
	add.s32 	%r1610, %r1608, %r1609;
	setp.gt.f64 	%p815, %fd1934, %fd388;
	add.f64 	%fd1937, %fd1936, %fd1934;
	selp.f64 	%fd1938, %fd1937, %fd1936, %p815;
	selp.u32 	%r1611, 1, 0, %p815;
	add.s32 	%r1612, %r1610, %r1611;
	ld.local.v2.f64 	{%fd1939, %fd1940}, [%rd398+-32];
	setp.gt.f64 	%p816, %fd1939, %fd388;
	add.f64 	%fd1941, %fd1938, %fd1939;
	selp.f64 	%fd1942, %fd1941, %fd1938, %p816;
	selp.u32 	%r1613, 1, 0, %p816;
	add.s32 	%r1614, %r1612, %r1613;
	setp.gt.f64 	%p817, %fd1940, %fd388;
	add.f64 	%fd1943, %fd1942, %fd1940;
	selp.f64 	%fd1944, %fd1943, %fd1942, %p817;
	selp.u32 	%r1615, 1, 0, %p817;
	add.s32 	%r1616, %r1614, %r1615;
	ld.local.v2.f64 	{%fd1945, %fd1946}, [%rd398+-16];
	setp.gt.f64 	%p818, %fd1945, %fd388;
	add.f64 	%fd1947, %fd1944, %fd1945;
	selp.f64 	%fd1948, %fd1947, %fd1944, %p818;
	selp.u32 	%r1617, 1, 0, %p818;
	add.s32 	%r1618, %r1616, %r1617;
	setp.gt.f64 	%p819, %fd1946, %fd388;
	add.f64 	%fd1949, %fd1948, %fd1946;
	selp.f64 	%fd1950, %fd1949, %fd1948, %p819;
	selp.u32 	%r1619, 1, 0, %p819;
	add.s32 	%r1620, %r1618, %r1619;
	ld.local.v2.f64 	{%fd1951, %fd1952}, [%rd398];
	setp.gt.f64 	%p820, %fd1951, %fd388;
	add.f64 	%fd1953, %fd1950, %fd1951;
	selp.f64 	%fd1954, %fd1953, %fd1950, %p820;
	selp.u32 	%r1621, 1, 0, %p820;
	add.s32 	%r1622, %r1620, %r1621;
	setp.gt.f64 	%p821, %fd1952, %fd388;
	add.f64 	%fd1955, %fd1954, %fd1952;
	selp.f64 	%fd1956, %fd1955, %fd1954, %p821;
	selp.u32 	%r1623, 1, 0, %p821;
	add.s32 	%r1624, %r1622, %r1623;
	ld.local.v2.f64 	{%fd1957, %fd1958}, [%rd398+16];
	setp.gt.f64 	%p822, %fd1957, %fd388;
	add.f64 	%fd1959, %fd1956, %fd1957;
	selp.f64 	%fd1960, %fd1959, %fd1956, %p822;
	selp.u32 	%r1625, 1, 0, %p822;
	add.s32 	%r1626, %r1624, %r1625;
	setp.gt.f64 	%p823, %fd1958, %fd388;
	add.f64 	%fd1961, %fd1960, %fd1958;
	selp.f64 	%fd1962, %fd1961, %fd1960, %p823;
	selp.u32 	%r1627, 1, 0, %p823;
	add.s32 	%r1628, %r1626, %r1627;
	ld.local.v2.f64 	{%fd1963, %fd1964}, [%rd398+32];
	setp.gt.f64 	%p824, %fd1963, %fd388;
	add.f64 	%fd1965, %fd1962, %fd1963;
	selp.f64 	%fd1966, %fd1965, %fd1962, %p824;
	selp.u32 	%r1629, 1, 0, %p824;
	add.s32 	%r1630, %r1628, %r1629;
	setp.gt.f64 	%p825, %fd1964, %fd388;
	add.f64 	%fd1967, %fd1966, %fd1964;
	selp.f64 	%fd1968, %fd1967, %fd1966, %p825;
	selp.u32 	%r1631, 1, 0, %p825;
	add.s32 	%r1632, %r1630, %r1631;
	ld.local.v2.f64 	{%fd1969, %fd1970}, [%rd398+48];
	setp.gt.f64 	%p826, %fd1969, %fd388;
	add.f64 	%fd1971, %fd1968, %fd1969;
	selp.f64 	%fd1972, %fd1971, %fd1968, %p826;
	selp.u32 	%r1633, 1, 0, %p826;
	add.s32 	%r1634, %r1632, %r1633;
	setp.gt.f64 	%p827, %fd1970, %fd388;
	add.f64 	%fd1973, %fd1972, %fd1970;
	selp.f64 	%fd2402, %fd1973, %fd1972, %p827;
	selp.u32 	%r1635, 1, 0, %p827;
	add.s32 	%r2087, %r1634, %r1635;
	add.s32 	%r2076, %r2076, 16;
	add.s64 	%rd398, %rd398, 128;
	setp.ne.s32 	%p828, %r2076, 0;
	@%p828 bra 	$L__BB4_396;
$L__BB4_397:
	setp.eq.s32 	%p829, %r556, 0;
	@%p829 bra 	$L__BB4_408;
	and.b32  	%r566, %r2071, 7;
	setp.lt.u32 	%p830, %r556, 8;
	@%p830 bra 	$L__BB4_400;
	mul.wide.u32 	%rd344, %r2082, 8;
	add.s64 	%rd345, %rd4, %rd344;
	ld.local.f64 	%fd1975, [%rd345];
	setp.gt.f64 	%p831, %fd1975, %fd388;
	add.f64 	%fd1976, %fd2402, %fd1975;
	selp.f64 	%fd1977, %fd1976, %fd2402, %p831;
	selp.u32 	%r1637, 1, 0, %p831;
	add.s32 	%r1638, %r2087, %r1637;
	ld.local.f64 	%fd1978, [%rd345+8];
	setp.gt.f64 	%p832, %fd1978, %fd388;
	add.f64 	%fd1979, %fd1977, %fd1978;
	selp.f64 	%fd1980, %fd1979, %fd1977, %p832;
	selp.u32 	%r1639, 1, 0, %p832;
	add.s32 	%r1640, %r1638, %r1639;
	ld.local.f64 	%fd1981, [%rd345+16];
	setp.gt.f64 	%p833, %fd1981, %fd388;
	add.f64 	%fd1982, %fd1980, %fd1981;
	selp.f64 	%fd1983, %fd1982, %fd1980, %p833;
	selp.u32 	%r1641, 1, 0, %p833;
	add.s32 	%r1642, %r1640, %r1641;
	ld.local.f64 	%fd1984, [%rd345+24];
	setp.gt.f64 	%p834, %fd1984, %fd388;
	add.f64 	%fd1985, %fd1983, %fd1984;
	selp.f64 	%fd1986, %fd1985, %fd1983, %p834;
	selp.u32 	%r1643, 1, 0, %p834;
	add.s32 	%r1644, %r1642, %r1643;
	ld.local.f64 	%fd1987, [%rd345+32];
	setp.gt.f64 	%p835, %fd1987, %fd388;
	add.f64 	%fd1988, %fd1986, %fd1987;
	selp.f64 	%fd1989, %fd1988, %fd1986, %p835;
	selp.u32 	%r1645, 1, 0, %p835;
	add.s32 	%r1646, %r1644, %r1645;
	ld.local.f64 	%fd1990, [%rd345+40];
	setp.gt.f64 	%p836, %fd1990, %fd388;
	add.f64 	%fd1991, %fd1989, %fd1990;
	selp.f64 	%fd1992, %fd1991, %fd1989, %p836;
	selp.u32 	%r1647, 1, 0, %p836;
	add.s32 	%r1648, %r1646, %r1647;
	ld.local.f64 	%fd1993, [%rd345+48];
	setp.gt.f64 	%p837, %fd1993, %fd388;
	add.f64 	%fd1994, %fd1992, %fd1993;
	selp.f64 	%fd1995, %fd1994, %fd1992, %p837;
	selp.u32 	%r1649, 1, 0, %p837;
	add.s32 	%r1650, %r1648, %r1649;
	ld.local.f64 	%fd1996, [%rd345+56];
	setp.gt.f64 	%p838, %fd1996, %fd388;
	add.f64 	%fd1997, %fd1995, %fd1996;
	selp.f64 	%fd2402, %fd1997, %fd1995, %p838;
	selp.u32 	%r1651, 1, 0, %p838;
	add.s32 	%r2087, %r1650, %r1651;
	add.s32 	%r2082, %r2082, 8;
$L__BB4_400:
	setp.eq.s32 	%p839, %r566, 0;
	@%p839 bra 	$L__BB4_408;
	and.b32  	%r572, %r2071, 3;
	setp.lt.u32 	%p840, %r566, 4;
	@%p840 bra 	$L__BB4_403;
	mul.wide.u32 	%rd346, %r2082, 8;
	add.s64 	%rd347, %rd4, %rd346;
	ld.local.f64 	%fd1999, [%rd347];
	setp.gt.f64 	%p841, %fd1999, %fd388;
	add.f64 	%fd2000, %fd2402, %fd1999;
	selp.f64 	%fd2001, %fd2000, %fd2402, %p841;
	selp.u32 	%r1653, 1, 0, %p841;
	add.s32 	%r1654, %r2087, %r1653;
	ld.local.f64 	%fd2002, [%rd347+8];
	setp.gt.f64 	%p842, %fd2002, %fd388;
	add.f64 	%fd2003, %fd2001, %fd2002;
	selp.f64 	%fd2004, %fd2003, %fd2001, %p842;
	selp.u32 	%r1655, 1, 0, %p842;
	add.s32 	%r1656, %r1654, %r1655;
	ld.local.f64 	%fd2005, [%rd347+16];
	setp.gt.f64 	%p843, %fd2005, %fd388;
	add.f64 	%fd2006, %fd2004, %fd2005;
	selp.f64 	%fd2007, %fd2006, %fd2004, %p843;
	selp.u32 	%r1657, 1, 0, %p843;
	add.s32 	%r1658, %r1656, %r1657;
	ld.local.f64 	%fd2008, [%rd347+24];
	setp.gt.f64 	%p844, %fd2008, %fd388;
	add.f64 	%fd2009, %fd2007, %fd2008;
	selp.f64 	%fd2402, %fd2009, %fd2007, %p844;
	selp.u32 	%r1659, 1, 0, %p844;
	add.s32 	%r2087, %r1658, %r1659;
	add.s32 	%r2082, %r2082, 4;
$L__BB4_403:
	setp.eq.s32 	%p845, %r572, 0;
	@%p845 bra 	$L__BB4_408;
	mul.wide.u32 	%rd348, %r2082, 8;
	add.s64 	%rd88, %rd4, %rd348;
	ld.local.f64 	%fd2010, [%rd88];
	setp.gt.f64 	%p846, %fd2010, %fd388;
	add.f64 	%fd2011, %fd2402, %fd2010;
	selp.f64 	%fd2402, %fd2011, %fd2402, %p846;
	selp.u32 	%r1660, 1, 0, %p846;
	add.s32 	%r2087, %r2087, %r1660;
	setp.eq.s32 	%p847, %r572, 1;
	@%p847 bra 	$L__BB4_408;
	ld.local.f64 	%fd2012, [%rd88+8];
	setp.gt.f64 	%p848, %fd2012, %fd388;
	add.f64 	%fd2013, %fd2402, %fd2012;
	selp.f64 	%fd2402, %fd2013, %fd2402, %p848;
	selp.u32 	%r1661, 1, 0, %p848;
	add.s32 	%r2087, %r2087, %r1661;
	setp.eq.s32 	%p849, %r572, 2;
	@%p849 bra 	$L__BB4_408;
	ld.local.f64 	%fd401, [%rd88+16];
	setp.leu.f64 	%p850, %fd401, %fd388;
	@%p850 bra 	$L__BB4_408;
	add.f64 	%fd2402, %fd2402, %fd401;
	add.s32 	%r2087, %r2087, 1;
$L__BB4_408:
	setp.lt.s32 	%p851, %r2087, 8;
	@%p851 bra 	$L__BB4_410;
	cvt.rn.f64.u32 	%fd2014, %r2087;
	div.rn.f64 	%fd2015, %fd2402, %fd2014;
	sub.f64 	%fd2016, %fd2015, %fd388;
	setp.ge.f64 	%p852, %fd2016, %fd444;
	mov.b32 	%r2128, 1;
	@%p852 bra 	$L__BB4_464;
$L__BB4_410:
	setp.lt.s32 	%p853, %r3, 1;
	mov.b32 	%r2091, 0;
	@%p853 bra 	$L__BB4_415;
	mul.lo.s32 	%r2088, %r2109, 3;
	mov.b32 	%r2091, 0;
	mov.u32 	%r2089, %r2109;
$L__BB4_412:
	mul.wide.s32 	%rd349, %r2088, 8;
	add.s64 	%rd89, %rd1, %rd349;
	ld.global.f64 	%fd2017, [%rd89];
	ld.global.f64 	%fd2018, [%rd89+8];
	setp.ge.f64 	%p854, %fd2017, %fd180;
	setp.lt.f64 	%p855, %fd2017, %fd181;
	and.pred  	%p856, %p854, %p855;
	setp.ge.f64 	%p857, %fd2018, %fd366;
	setp.lt.f64 	%p858, %fd2018, %fd367;
	and.pred  	%p859, %p857, %p858;
	and.pred  	%p861, %p856, %p859;
	not.pred 	%p862, %p861;
	setp.gt.s32 	%p863, %r2091, 4095;
	or.pred  	%p864, %p862, %p863;
	@%p864 bra 	$L__BB4_414;
	ld.global.f64 	%fd2019, [%rd89+16];
	add.s32 	%r586, %r2091, 1;
	mul.wide.s32 	%rd350, %r2091, 8;
	add.s64 	%rd351, %rd4, %rd350;
	st.local.f64 	[%rd351], %fd2019;
	mov.u32 	%r2091, %r586;
$L__BB4_414:
	add.s32 	%r2089, %r2089, 1;
	add.s32 	%r2088, %r2088, 3;
	setp.lt.s32 	%p865, %r2089, %r501;
	@%p865 bra 	$L__BB4_412;
$L__BB4_415:
	setp.lt.s32 	%p866, %r2091, 12;
	@%p866 bra 	$L__BB4_437;
	mov.b32 	%r2093, 1;
$L__BB4_417:
	mul.wide.u32 	%rd352, %r2093, 8;
	add.s64 	%rd353, %rd4, %rd352;
	ld.local.f64 	%fd404, [%rd353];
	mov.u32 	%r2094, %r2093;
$L__BB4_418:
	add.s32 	%r593, %r2094, -1;
	mul.wide.u32 	%rd354, %r593, 8;
	add.s64 	%rd90, %rd4, %rd354;
	ld.local.f64 	%fd405, [%rd90];
	setp.leu.f64 	%p867, %fd405, %fd404;
	mov.u32 	%r2095, %r2094;
	@%p867 bra 	$L__BB4_420;
	st.local.f64 	[%rd90+8], %fd405;
	setp.gt.s32 	%p868, %r2094, 1;
	mov.b32 	%r2095, 0;
	mov.u32 	%r2094, %r593;
	@%p868 bra 	$L__BB4_418;
$L__BB4_420:
	mul.wide.s32 	%rd355, %r2095, 8;
	add.s64 	%rd356, %rd4, %rd355;
	st.local.f64 	[%rd356], %fd404;
	add.s32 	%r2093, %r2093, 1;
	setp.ne.s32 	%p869, %r2093, %r2091;
	@%p869 bra 	$L__BB4_417;
	shr.u32 	%r1669, %r2091, 1;
	mul.wide.u32 	%rd357, %r1669, 8;
	add.s64 	%rd358, %rd4, %rd357;
	ld.local.f64 	%fd406, [%rd358];
	and.b32  	%r596, %r2091, 15;
	setp.lt.u32 	%p870, %r2091, 16;
	mov.f64 	%fd2410, 0d0000000000000000;
	mov.b32 	%r2102, 0;
	mov.u32 	%r2107, %r2102;
	@%p870 bra 	$L__BB4_424;
	and.b32  	%r2102, %r2091, 2147483632;
	neg.s32 	%r2096, %r2102;
	add.s64 	%rd399, %rd4, 64;
	mov.f64 	%fd2410, 0d0000000000000000;
	mov.b32 	%r2107, 0;
$L__BB4_423:
	.pragma "nounroll";
	ld.local.v2.f64 	{%fd2023, %fd2024}, [%rd399+-64];
	setp.gt.f64 	%p871, %fd2023, %fd406;
	add.f64 	%fd2025, %fd2410, %fd2023;
	selp.f64 	%fd2026, %fd2025, %fd2410, %p871;
	selp.u32 	%r1671, 1, 0, %p871;
	add.s32 	%r1672, %r2107, %r1671;
	setp.gt.f64 	%p872, %fd2024, %fd406;
	add.f64 	%fd2027, %fd2026, %fd2024;
	selp.f64 	%fd2028, %fd2027, %fd2026, %p872;
	selp.u32 	%r1673, 1, 0, %p872;
	add.s32 	%r1674, %r1672, %r1673;
	ld.local.v2.f64 	{%fd2029, %fd2030}, [%rd399+-48];
	setp.gt.f64 	%p873, %fd2029, %fd406;
	add.f64 	%fd2031, %fd2028, %fd2029;
	selp.f64 	%fd2032, %fd2031, %fd2028, %p873;
	selp.u32 	%r1675, 1, 0, %p873;
	add.s32 	%r1676, %r1674, %r1675;
	setp.gt.f64 	%p874, %fd2030, %fd406;
	add.f64 	%fd2033, %fd2032, %fd2030;
	selp.f64 	%fd2034, %fd2033, %fd2032, %p874;
	selp.u32 	%r1677, 1, 0, %p874;
	add.s32 	%r1678, %r1676, %r1677;
	ld.local.v2.f64 	{%fd2035, %fd2036}, [%rd399+-32];
	setp.gt.f64 	%p875, %fd2035, %fd406;
	add.f64 	%fd2037, %fd2034, %fd2035;
	selp.f64 	%fd2038, %fd2037, %fd2034, %p875;
	selp.u32 	%r1679, 1, 0, %p875;
	add.s32 	%r1680, %r1678, %r1679;
	setp.gt.f64 	%p876, %fd2036, %fd406;
	add.f64 	%fd2039, %fd2038, %fd2036;
	selp.f64 	%fd2040, %fd2039, %fd2038, %p876;
	selp.u32 	%r1681, 1, 0, %p876;
	add.s32 	%r1682, %r1680, %r1681;
	ld.local.v2.f64 	{%fd2041, %fd2042}, [%rd399+-16];
	setp.gt.f64 	%p877, %fd2041, %fd406;
	add.f64 	%fd2043, %fd2040, %fd2041;
	selp.f64 	%fd2044, %fd2043, %fd2040, %p877;
	selp.u32 	%r1683, 1, 0, %p877;
	add.s32 	%r1684, %r1682, %r1683;
	setp.gt.f64 	%p878, %fd2042, %fd406;
	add.f64 	%fd2045, %fd2044, %fd2042;
	selp.f64 	%fd2046, %fd2045, %fd2044, %p878;
	selp.u32 	%r1685, 1, 0, %p878;
	add.s32 	%r1686, %r1684, %r1685;
	ld.local.v2.f64 	{%fd2047, %fd2048}, [%rd399];
	setp.gt.f64 	%p879, %fd2047, %fd406;
	add.f64 	%fd2049, %fd2046, %fd2047;
	selp.f64 	%fd2050, %fd2049, %fd2046, %p879;
	selp.u32 	%r1687, 1, 0, %p879;
	add.s32 	%r1688, %r1686, %r1687;
	setp.gt.f64 	%p880, %fd2048, %fd406;
	add.f64 	%fd2051, %fd2050, %fd2048;
	selp.f64 	%fd2052, %fd2051, %fd2050, %p880;
	selp.u32 	%r1689, 1, 0, %p880;
	add.s32 	%r1690, %r1688, %r1689;
	ld.local.v2.f64 	{%fd2053, %fd2054}, [%rd399+16];
	setp.gt.f64 	%p881, %fd2053, %fd406;
	add.f64 	%fd2055, %fd2052, %fd2053;
	selp.f64 	%fd2056, %fd2055, %fd2052, %p881;
	selp.u32 	%r1691, 1, 0, %p881;
	add.s32 	%r1692, %r1690, %r1691;
	setp.gt.f64 	%p882, %fd2054, %fd406;
	add.f64 	%fd2057, %fd2056, %fd2054;
	selp.f64 	%fd2058, %fd2057, %fd2056, %p882;
	selp.u32 	%r1693, 1, 0, %p882;
	add.s32 	%r1694, %r1692, %r1693;
	ld.local.v2.f64 	{%fd2059, %fd2060}, [%rd399+32];
	setp.gt.f64 	%p883, %fd2059, %fd406;
	add.f64 	%fd2061, %fd2058, %fd2059;
	selp.f64 	%fd2062, %fd2061, %fd2058, %p883;
	selp.u32 	%r1695, 1, 0, %p883;
	add.s32 	%r1696, %r1694, %r1695;
	setp.gt.f64 	%p884, %fd2060, %fd406;
	add.f64 	%fd2063, %fd2062, %fd2060;
	selp.f64 	%fd2064, %fd2063, %fd2062, %p884;
	selp.u32 	%r1697, 1, 0, %p884;
	add.s32 	%r1698, %r1696, %r1697;
	ld.local.v2.f64 	{%fd2065, %fd2066}, [%rd399+48];
	setp.gt.f64 	%p885, %fd2065, %fd406;
	add.f64 	%fd2067, %fd2064, %fd2065;
	selp.f64 	%fd2068, %fd2067, %fd2064, %p885;
	selp.u32 	%r1699, 1, 0, %p885;
	add.s32 	%r1700, %r1698, %r1699;
	setp.gt.f64 	%p886, %fd2066, %fd406;
	add.f64 	%fd2069, %fd2068, %fd2066;
	selp.f64 	%fd2410, %fd2069, %fd2068, %p886;
	selp.u32 	%r1701, 1, 0, %p886;
	add.s32 	%r2107, %r1700, %r1701;
	add.s32 	%r2096, %r2096, 16;
	add.s64 	%rd399, %rd399, 128;
	setp.ne.s32 	%p887, %r2096, 0;
	@%p887 bra 	$L__BB4_423;
$L__BB4_424:
	setp.eq.s32 	%p888, %r596, 0;
	@%p888 bra 	$L__BB4_435;
	and.b32  	%r606, %r2091, 7;
	setp.lt.u32 	%p889, %r596, 8;
	@%p889 bra 	$L__BB4_427;
	mul.wide.u32 	%rd359, %r2102, 8;
	add.s64 	%rd360, %rd4, %rd359;
	ld.local.f64 	%fd2071, [%rd360];
	setp.gt.f64 	%p890, %fd2071, %fd406;
	add.f64 	%fd2072, %fd2410, %fd2071;
	selp.f64 	%fd2073, %fd2072, %fd2410, %p890;
	selp.u32 	%r1703, 1, 0, %p890;
	add.s32 	%r1704, %r2107, %r1703;
	ld.local.f64 	%fd2074, [%rd360+8];
	setp.gt.f64 	%p891, %fd2074, %fd406;
	add.f64 	%fd2075, %fd2073, %fd2074;
	selp.f64 	%fd2076, %fd2075, %fd2073, %p891;
	selp.u32 	%r1705, 1, 0, %p891;
	add.s32 	%r1706, %r1704, %r1705;
	ld.local.f64 	%fd2077, [%rd360+16];
	setp.gt.f64 	%p892, %fd2077, %fd406;
	add.f64 	%fd2078, %fd2076, %fd2077;
	selp.f64 	%fd2079, %fd2078, %fd2076, %p892;
	selp.u32 	%r1707, 1, 0, %p892;
	add.s32 	%r1708, %r1706, %r1707;
	ld.local.f64 	%fd2080, [%rd360+24];
	setp.gt.f64 	%p893, %fd2080, %fd406;
	add.f64 	%fd2081, %fd2079, %fd2080;
	selp.f64 	%fd2082, %fd2081, %fd2079, %p893;
	selp.u32 	%r1709, 1, 0, %p893;
	add.s32 	%r1710, %r1708, %r1709;
	ld.local.f64 	%fd2083, [%rd360+32];
	setp.gt.f64 	%p894, %fd2083, %fd406;
	add.f64 	%fd2084, %fd2082, %fd2083;
	selp.f64 	%fd2085, %fd2084, %fd2082, %p894;
	selp.u32 	%r1711, 1, 0, %p894;
	add.s32 	%r1712, %r1710, %r1711;
	ld.local.f64 	%fd2086, [%rd360+40];
	setp.gt.f64 	%p895, %fd2086, %fd406;
	add.f64 	%fd2087, %fd2085, %fd2086;
	selp.f64 	%fd2088, %fd2087, %fd2085, %p895;
	selp.u32 	%r1713, 1, 0, %p895;
	add.s32 	%r1714, %r1712, %r1713;
	ld.local.f64 	%fd2089, [%rd360+48];
	setp.gt.f64 	%p896, %fd2089, %fd406;
	add.f64 	%fd2090, %fd2088, %fd2089;
	selp.f64 	%fd2091, %fd2090, %fd2088, %p896;
	selp.u32 	%r1715, 1, 0, %p896;
	add.s32 	%r1716, %r1714, %r1715;
	ld.local.f64 	%fd2092, [%rd360+56];
	setp.gt.f64 	%p897, %fd2092, %fd406;
	add.f64 	%fd2093, %fd2091, %fd2092;
	selp.f64 	%fd2410, %fd2093, %fd2091, %p897;
	selp.u32 	%r1717, 1, 0, %p897;
	add.s32 	%r2107, %r1716, %r1717;
	add.s32 	%r2102, %r2102, 8;
$L__BB4_427:
	setp.eq.s32 	%p898, %r606, 0;
	@%p898 bra 	$L__BB4_435;
	and.b32  	%r612, %r2091, 3;
	setp.lt.u32 	%p899, %r606, 4;
	@%p899 bra 	$L__BB4_430;
	mul.wide.u32 	%rd361, %r2102, 8;
	add.s64 	%rd362, %rd4, %rd361;
	ld.local.f64 	%fd2095, [%rd362];
	setp.gt.f64 	%p900, %fd2095, %fd406;
	add.f64 	%fd2096, %fd2410, %fd2095;
	selp.f64 	%fd2097, %fd2096, %fd2410, %p900;
	selp.u32 	%r1719, 1, 0, %p900;
	add.s32 	%r1720, %r2107, %r1719;
	ld.local.f64 	%fd2098, [%rd362+8];
	setp.gt.f64 	%p901, %fd2098, %fd406;
	add.f64 	%fd2099, %fd2097, %fd2098;
	selp.f64 	%fd2100, %fd2099, %fd2097, %p901;
	selp.u32 	%r1721, 1, 0, %p901;
	add.s32 	%r1722, %r1720, %r1721;
	ld.local.f64 	%fd2101, [%rd362+16];
	setp.gt.f64 	%p902, %fd2101, %fd406;
	add.f64 	%fd2102, %fd2100, %fd2101;
	selp.f64 	%fd2103, %fd2102, %fd2100, %p902;
	selp.u32 	%r1723, 1, 0, %p902;
	add.s32 	%r1724, %r1722, %r1723;
	ld.local.f64 	%fd2104, [%rd362+24];
	setp.gt.f64 	%p903, %fd2104, %fd406;
	add.f64 	%fd2105, %fd2103, %fd2104;
	selp.f64 	%fd2410, %fd2105, %fd2103, %p903;
	selp.u32 	%r1725, 1, 0, %p903;
	add.s32 	%r2107, %r1724, %r1725;
	add.s32 	%r2102, %r2102, 4;
$L__BB4_430:
	setp.eq.s32 	%p904, %r612, 0;
	@%p904 bra 	$L__BB4_435;
	mul.wide.u32 	%rd363, %r2102, 8;
	add.s64 	%rd94, %rd4, %rd363;
	ld.local.f64 	%fd2106, [%rd94];
	setp.gt.f64 	%p905, %fd2106, %fd406;
	add.f64 	%fd2107, %fd2410, %fd2106;
	selp.f64 	%fd2410, %fd2107, %fd2410, %p905;
	selp.u32 	%r1726, 1, 0, %p905;
	add.s32 	%r2107, %r2107, %r1726;
	setp.eq.s32 	%p906, %r612, 1;
	@%p906 bra 	$L__BB4_435;
	ld.local.f64 	%fd2108, [%rd94+8];
	setp.gt.f64 	%p907, %fd2108, %fd406;
	add.f64 	%fd2109, %fd2410, %fd2108;
	selp.f64 	%fd2410, %fd2109, %fd2410, %p907;
	selp.u32 	%r1727, 1, 0, %p907;
	add.s32 	%r2107, %r2107, %r1727;
	setp.eq.s32 	%p908, %r612, 2;
	@%p908 bra 	$L__BB4_435;
	ld.local.f64 	%fd419, [%rd94+16];
	setp.leu.f64 	%p909, %fd419, %fd406;
	@%p909 bra 	$L__BB4_435;
	add.f64 	%fd2410, %fd2410, %fd419;
	add.s32 	%r2107, %r2107, 1;
$L__BB4_435:
	setp.lt.s32 	%p910, %r2107, 8;
	@%p910 bra 	$L__BB4_437;
	cvt.rn.f64.u32 	%fd2110, %r2107;
	div.rn.f64 	%fd2111, %fd2410, %fd2110;
	sub.f64 	%fd2112, %fd2111, %fd406;
	setp.ge.f64 	%p911, %fd2112, %fd444;
	mov.b32 	%r2128, 1;
	@%p911 bra 	$L__BB4_464;
$L__BB4_437:
	setp.lt.s32 	%p912, %r3, 1;
	mov.b32 	%r2111, 0;
	@%p912 bra 	$L__BB4_442;
	mul.lo.s32 	%r2108, %r2109, 3;
	mov.b32 	%r2111, 0;
$L__BB4_439:
	mul.wide.s32 	%rd364, %r2108, 8;
	add.s64 	%rd95, %rd1, %rd364;
	ld.global.f64 	%fd2113, [%rd95];
	ld.global.f64 	%fd2114, [%rd95+8];
	setp.ge.f64 	%p913, %fd2113, %fd200;
	setp.lt.f64 	%p914, %fd2113, %fd201;
	and.pred  	%p915, %p913, %p914;
	setp.ge.f64 	%p916, %fd2114, %fd366;
	setp.lt.f64 	%p917, %fd2114, %fd367;
	and.pred  	%p918, %p916, %p917;
	and.pred  	%p920, %p915, %p918;
	not.pred 	%p921, %p920;
	setp.gt.s32 	%p922, %r2111, 4095;
	or.pred  	%p923, %p921, %p922;
	@%p923 bra 	$L__BB4_441;
	ld.global.f64 	%fd2115, [%rd95+16];
	add.s32 	%r626, %r2111, 1;
	mul.wide.s32 	%rd365, %r2111, 8;
	add.s64 	%rd366, %rd4, %rd365;
	st.local.f64 	[%rd366], %fd2115;
	mov.u32 	%r2111, %r626;
$L__BB4_441:
	add.s32 	%r2109, %r2109, 1;
	add.s32 	%r2108, %r2108, 3;
	setp.lt.s32 	%p924, %r2109, %r501;
	@%p924 bra 	$L__BB4_439;
$L__BB4_442:
	setp.lt.s32 	%p925, %r2111, 12;
	mov.b32 	%r2128, 0;
	@%p925 bra 	$L__BB4_464;
	mov.b32 	%r2113, 1;
$L__BB4_444:
	mul.wide.u32 	%rd367, %r2113, 8;
	add.s64 	%rd368, %rd4, %rd367;
	ld.local.f64 	%fd422, [%rd368];
	mov.u32 	%r2114, %r2113;
$L__BB4_445:
	add.s32 	%r633, %r2114, -1;
	mul.wide.u32 	%rd369, %r633, 8;
	add.s64 	%rd96, %rd4, %rd369;
	ld.local.f64 	%fd423, [%rd96];
	setp.leu.f64 	%p926, %fd423, %fd422;
	mov.u32 	%r2115, %r2114;
	@%p926 bra 	$L__BB4_447;
	st.local.f64 	[%rd96+8], %fd423;
	setp.gt.s32 	%p927, %r2114, 1;
	mov.b32 	%r2115, 0;
	mov.u32 	%r2114, %r633;
	@%p927 bra 	$L__BB4_445;
$L__BB4_447:
	mul.wide.s32 	%rd370, %r2115, 8;
	add.s64 	%rd371, %rd4, %rd370;
	st.local.f64 	[%rd371], %fd422;
	add.s32 	%r2113, %r2113, 1;
	setp.ne.s32 	%p928, %r2113, %r2111;
	@%p928 bra 	$L__BB4_444;
	shr.u32 	%r1736, %r2111, 1;
	mul.wide.u32 	%rd372, %r1736, 8;
	add.s64 	%rd373, %rd4, %rd372;
	ld.local.f64 	%fd424, [%rd373];
	and.b32  	%r636, %r2111, 15;
	setp.lt.u32 	%p929, %r2111, 16;
	mov.f64 	%fd2418, 0d0000000000000000;
	mov.b32 	%r2122, 0;
	mov.u32 	%r2127, %r2122;
	@%p929 bra 	$L__BB4_451;
	and.b32  	%r2122, %r2111, 2147483632;
	neg.s32 	%r2116, %r2122;
	add.s64 	%rd400, %rd4, 64;
	mov.f64 	%fd2418, 0d0000000000000000;
	mov.b32 	%r2127, 0;
$L__BB4_450:
	.pragma "nounroll";
	ld.local.v2.f64 	{%fd2119, %fd2120}, [%rd400+-64];
	setp.gt.f64 	%p930, %fd2119, %fd424;
	add.f64 	%fd2121, %fd2418, %fd2119;
	selp.f64 	%fd2122, %fd2121, %fd2418, %p930;
	selp.u32 	%r1738, 1, 0, %p930;
	add.s32 	%r1739, %r2127, %r1738;
	setp.gt.f64 	%p931, %fd2120, %fd424;
	add.f64 	%fd2123, %fd2122, %fd2120;
	selp.f64 	%fd2124, %fd2123, %fd2122, %p931;
	selp.u32 	%r1740, 1, 0, %p931;
	add.s32 	%r1741, %r1739, %r1740;
	ld.local.v2.f64 	{%fd2125, %fd2126}, [%rd400+-48];
	setp.gt.f64 	%p932, %fd2125, %fd424;
	add.f64 	%fd2127, %fd2124, %fd2125;
	selp.f64 	%fd2128, %fd2127, %fd2124, %p932;
	selp.u32 	%r1742, 1, 0, %p932;
	add.s32 	%r1743, %r1741, %r1742;
	setp.gt.f64 	%p933, %fd2126, %fd424;
	add.f64 	%fd2129, %fd2128, %fd2126;
	selp.f64 	%fd2130, %fd2129, %fd2128, %p933;
	selp.u32 	%r1744, 1, 0, %p933;
	add.s32 	%r1745, %r1743, %r1744;
	ld.local.v2.f64 	{%fd2131, %fd2132}, [%rd400+-32];
	setp.gt.f64 	%p934, %fd2131, %fd424;
	add.f64 	%fd2133, %fd2130, %fd2131;
	selp.f64 	%fd2134, %fd2133, %fd2130, %p934;
	selp.u32 	%r1746, 1, 0, %p934;
	add.s32 	%r1747, %r1745, %r1746;
	setp.gt.f64 	%p935, %fd2132, %fd424;
	add.f64 	%fd2135, %fd2134, %fd2132;
	selp.f64 	%fd2136, %fd2135, %fd2134, %p935;
	selp.u32 	%r1748, 1, 0, %p935;
	add.s32 	%r1749, %r1747, %r1748;
	ld.local.v2.f64 	{%fd2137, %fd2138}, [%rd400+-16];
	setp.gt.f64 	%p936, %fd2137, %fd424;
	add.f64 	%fd2139, %fd2136, %fd2137;
	selp.f64 	%fd2140, %fd2139, %fd2136, %p936;
	selp.u32 	%r1750, 1, 0, %p936;
	add.s32 	%r1751, %r1749, %r1750;
	setp.gt.f64 	%p937, %fd2138, %fd424;
	add.f64 	%fd2141, %fd2140, %fd2138;
	selp.f64 	%fd2142, %fd2141, %fd2140, %p937;
	selp.u32 	%r1752, 1, 0, %p937;
	add.s32 	%r1753, %r1751, %r1752;
	ld.local.v2.f64 	{%fd2143, %fd2144}, [%rd400];
	setp.gt.f64 	%p938, %fd2143, %fd424;
	add.f64 	%fd2145, %fd2142, %fd2143;
	selp.f64 	%fd2146, %fd2145, %fd2142, %p938;
	selp.u32 	%r1754, 1, 0, %p938;
	add.s32 	%r1755, %r1753, %r1754;
	setp.gt.f64 	%p939, %fd2144, %fd424;
	add.f64 	%fd2147, %fd2146, %fd2144;
	selp.f64 	%fd2148, %fd2147, %fd2146, %p939;
	selp.u32 	%r1756, 1, 0, %p939;
	add.s32 	%r1757, %r1755, %r1756;
	ld.local.v2.f64 	{%fd2149, %fd2150}, [%rd400+16];
	setp.gt.f64 	%p940, %fd2149, %fd424;
	add.f64 	%fd2151, %fd2148, %fd2149;
	selp.f64 	%fd2152, %fd2151, %fd2148, %p940;
	selp.u32 	%r1758, 1, 0, %p940;
	add.s32 	%r1759, %r1757, %r1758;
	setp.gt.f64 	%p941, %fd2150, %fd424;
	add.f64 	%fd2153, %fd2152, %fd2150;
	selp.f64 	%fd2154, %fd2153, %fd2152, %p941;
	selp.u32 	%r1760, 1, 0, %p941;
	add.s32 	%r1761, %r1759, %r1760;
	ld.local.v2.f64 	{%fd2155, %fd2156}, [%rd400+32];
	setp.gt.f64 	%p942, %fd2155, %fd424;
	add.f64 	%fd2157, %fd2154, %fd2155;
	selp.f64 	%fd2158, %fd2157, %fd2154, %p942;
	selp.u32 	%r1762, 1, 0, %p942;
	add.s32 	%r1763, %r1761, %r1762;
	setp.gt.f64 	%p943, %fd2156, %fd424;
	add.f64 	%fd2159, %fd2158, %fd2156;
	selp.f64 	%fd2160, %fd2159, %fd2158, %p943;
	selp.u32 	%r1764, 1, 0, %p943;
	add.s32 	%r1765, %r1763, %r1764;
	ld.local.v2.f64 	{%fd2161, %fd2162}, [%rd400+48];
	setp.gt.f64 	%p944, %fd2161, %fd424;
	add.f64 	%fd2163, %fd2160, %fd2161;
	selp.f64 	%fd2164, %fd2163, %fd2160, %p944;
	selp.u32 	%r1766, 1, 0, %p944;
	add.s32 	%r1767, %r1765, %r1766;
	setp.gt.f64 	%p945, %fd2162, %fd424;
	add.f64 	%fd2165, %fd2164, %fd2162;
	selp.f64 	%fd2418, %fd2165, %fd2164, %p945;
	selp.u32 	%r1768, 1, 0, %p945;
	add.s32 	%r2127, %r1767, %r1768;
	add.s32 	%r2116, %r2116, 16;
	add.s64 	%rd400, %rd400, 128;
	setp.ne.s32 	%p946, %r2116, 0;
	@%p946 bra 	$L__BB4_450;
$L__BB4_451:
	setp.eq.s32 	%p947, %r636, 0;
	@%p947 bra 	$L__BB4_462;
	and.b32  	%r646, %r2111, 7;
	setp.lt.u32 	%p948, %r636, 8;
	@%p948 bra 	$L__BB4_454;
	mul.wide.u32 	%rd374, %r2122, 8;
	add.s64 	%rd375, %rd4, %rd374;
	ld.local.f64 	%fd2167, [%rd375];
	setp.gt.f64 	%p949, %fd2167, %fd424;
	add.f64 	%fd2168, %fd2418, %fd2167;
	selp.f64 	%fd2169, %fd2168, %fd2418, %p949;
	selp.u32 	%r1770, 1, 0, %p949;
	add.s32 	%r1771, %r2127, %r1770;
	ld.local.f64 	%fd2170, [%rd375+8];
	setp.gt.f64 	%p950, %fd2170, %fd424;
	add.f64 	%fd2171, %fd2169, %fd2170;
	selp.f64 	%fd2172, %fd2171, %fd2169, %p950;
	selp.u32 	%r1772, 1, 0, %p950;
	add.s32 	%r1773, %r1771, %r1772;
	ld.local.f64 	%fd2173, [%rd375+16];
	setp.gt.f64 	%p951, %fd2173, %fd424;
	add.f64 	%fd2174, %fd2172, %fd2173;
	selp.f64 	%fd2175, %fd2174, %fd2172, %p951;
	selp.u32 	%r1774, 1, 0, %p951;
	add.s32 	%r1775, %r1773, %r1774;
	ld.local.f64 	%fd2176, [%rd375+24];
	setp.gt.f64 	%p952, %fd2176, %fd424;
	add.f64 	%fd2177, %fd2175, %fd2176;
	selp.f64 	%fd2178, %fd2177, %fd2175, %p952;
	selp.u32 	%r1776, 1, 0, %p952;
	add.s32 	%r1777, %r1775, %r1776;
	ld.local.f64 	%fd2179, [%rd375+32];
	setp.gt.f64 	%p953, %fd2179, %fd424;
	add.f64 	%fd2180, %fd2178, %fd2179;
	selp.f64 	%fd2181, %fd2180, %fd2178, %p953;
	selp.u32 	%r1778, 1, 0, %p953;
	add.s32 	%r1779, %r1777, %r1778;
	ld.local.f64 	%fd2182, [%rd375+40];
	setp.gt.f64 	%p954, %fd2182, %fd424;
	add.f64 	%fd2183, %fd2181, %fd2182;
	selp.f64 	%fd2184, %fd2183, %fd2181, %p954;
	selp.u32 	%r1780, 1, 0, %p954;
	add.s32 	%r1781, %r1779, %r1780;
	ld.local.f64 	%fd2185, [%rd375+48];
	setp.gt.f64 	%p955, %fd2185, %fd424;
	add.f64 	%fd2186, %fd2184, %fd2185;
	selp.f64 	%fd2187, %fd2186, %fd2184, %p955;
	selp.u32 	%r1782, 1, 0, %p955;
	add.s32 	%r1783, %r1781, %r1782;
	ld.local.f64 	%fd2188, [%rd375+56];
	setp.gt.f64 	%p956, %fd2188, %fd424;
	add.f64 	%fd2189, %fd2187, %fd2188;
	selp.f64 	%fd2418, %fd2189, %fd2187, %p956;
	selp.u32 	%r1784, 1, 0, %p956;
	add.s32 	%r2127, %r1783, %r1784;
	add.s32 	%r2122, %r2122, 8;
$L__BB4_454:
	setp.eq.s32 	%p957, %r646, 0;
	@%p957 bra 	$L__BB4_462;
	and.b32  	%r652, %r2111, 3;
	setp.lt.u32 	%p958, %r646, 4;
	@%p958 bra 	$L__BB4_457;
	mul.wide.u32 	%rd376, %r2122, 8;
	add.s64 	%rd377, %rd4, %rd376;
	ld.local.f64 	%fd2191, [%rd377];
	setp.gt.f64 	%p959, %fd2191, %fd424;
	add.f64 	%fd2192, %fd2418, %fd2191;
	selp.f64 	%fd2193, %fd2192, %fd2418, %p959;
	selp.u32 	%r1786, 1, 0, %p959;
	add.s32 	%r1787, %r2127, %r1786;
	ld.local.f64 	%fd2194, [%rd377+8];
	setp.gt.f64 	%p960, %fd2194, %fd424;
	add.f64 	%fd2195, %fd2193, %fd2194;
	selp.f64 	%fd2196, %fd2195, %fd2193, %p960;
	selp.u32 	%r1788, 1, 0, %p960;
	add.s32 	%r1789, %r1787, %r1788;
	ld.local.f64 	%fd2197, [%rd377+16];
	setp.gt.f64 	%p961, %fd2197, %fd424;
	add.f64 	%fd2198, %fd2196, %fd2197;
	selp.f64 	%fd2199, %fd2198, %fd2196, %p961;
	selp.u32 	%r1790, 1, 0, %p961;
	add.s32 	%r1791, %r1789, %r1790;
	ld.local.f64 	%fd2200, [%rd377+24];
	setp.gt.f64 	%p962, %fd2200, %fd424;
	add.f64 	%fd2201, %fd2199, %fd2200;
	selp.f64 	%fd2418, %fd2201, %fd2199, %p962;
	selp.u32 	%r1792, 1, 0, %p962;
	add.s32 	%r2127, %r1791, %r1792;
	add.s32 	%r2122, %r2122, 4;
$L__BB4_457:
	setp.eq.s32 	%p963, %r652, 0;
	@%p963 bra 	$L__BB4_462;
	mul.wide.u32 	%rd378, %r2122, 8;
	add.s64 	%rd100, %rd4, %rd378;
	ld.local.f64 	%fd2202, [%rd100];
	setp.gt.f64 	%p964, %fd2202, %fd424;
	add.f64 	%fd2203, %fd2418, %fd2202;
	selp.f64 	%fd2418, %fd2203, %fd2418, %p964;
	selp.u32 	%r1793, 1, 0, %p964;
	add.s32 	%r2127, %r2127, %r1793;
	setp.eq.s32 	%p965, %r652, 1;
	@%p965 bra 	$L__BB4_462;
	ld.local.f64 	%fd2204, [%rd100+8];
	setp.gt.f64 	%p966, %fd2204, %fd424;
	add.f64 	%fd2205, %fd2418, %fd2204;
	selp.f64 	%fd2418, %fd2205, %fd2418, %p966;
	selp.u32 	%r1794, 1, 0, %p966;
	add.s32 	%r2127, %r2127, %r1794;
	setp.eq.s32 	%p967, %r652, 2;
	@%p967 bra 	$L__BB4_462;
	ld.local.f64 	%fd437, [%rd100+16];
	setp.leu.f64 	%p968, %fd437, %fd424;
	@%p968 bra 	$L__BB4_462;
	add.f64 	%fd2418, %fd2418, %fd437;
	add.s32 	%r2127, %r2127, 1;
$L__BB4_462:
	setp.lt.s32 	%p969, %r2127, 8;
	mov.b32 	%r2128, 0;
	@%p969 bra 	$L__BB4_464;
	cvt.rn.f64.u32 	%fd2206, %r2127;
	div.rn.f64 	%fd2207, %fd2418, %fd2206;
	sub.f64 	%fd2208, %fd2207, %fd424;
	setp.ge.f64 	%p970, %fd2208, %fd444;
	selp.u32 	%r2128, 1, 0, %p970;
$L__BB4_464:
	ld.param.u64 	%rd384, [_Z15per_cell_kernelPKdPKiS2_S2_iddddidPdPi_param_12];
	cvta.to.global.u64 	%rd379, %rd384;
	mul.wide.s32 	%rd380, %r1, 4;
	add.s64 	%rd381, %rd379, %rd380;
	st.global.u32 	[%rd381], %r2128;
$L__BB4_465:
	ret;

}
	// .globl	_Z32compute_sampling_fraction_kernelPKdPKiidddddddPd
.visible .entry _Z32compute_sampling_fraction_kernelPKdPKiidddddddPd(
	.param .u64 .ptr .align 1 _Z32compute_sampling_fraction_kernelPKdPKiidddddddPd_param_0,
	.param .u64 .ptr .align 1 _Z32compute_sampling_fraction_kernelPKdPKiidddddddPd_param_1,
	.param .u32 _Z32compute_sampling_fraction_kernelPKdPKiidddddddPd_param_2,
	.param .f64 _Z32compute_sampling_fraction_kernelPKdPKiidddddddPd_param_3,
	.param .f64 _Z32compute_sampling_fraction_kernelPKdPKiidddddddPd_param_4,
	.param .f64 _Z32compute_sampling_fraction_kernelPKdPKiidddddddPd_param_5,
	.param .f64 _Z32compute_sampling_fraction_kernelPKdPKiidddddddPd_param_6,
	.param .f64 _Z32compute_sampling_fraction_kernelPKdPKiidddddddPd_param_7,
	.param .f64 _Z32compute_sampling_fraction_kernelPKdPKiidddddddPd_param_8,
	.param .f64 _Z32compute_sampling_fraction_kernelPKdPKiidddddddPd_param_9,
	.param .u64 .ptr .align 1 _Z32compute_sampling_fraction_kernelPKdPKiidddddddPd_param_10
)
{
	.reg .pred 	%p<28>;
	.reg .b32 	%r<30>;
	.reg .b64 	%rd<15>;
	.reg .b64 	%fd<41>;

	ld.param.u64 	%rd2, [_Z32compute_sampling_fraction_kernelPKdPKiidddddddPd_param_0];
	ld.param.u64 	%rd3, [_Z32compute_sampling_fraction_kernelPKdPKiidddddddPd_param_1];
	ld.param.u32 	%r4, [_Z32compute_sampling_fraction_kernelPKdPKiidddddddPd_param_2];
	ld.param.f64 	%fd13, [_Z32compute_sampling_fraction_kernelPKdPKiidddddddPd_param_3];
	ld.param.f64 	%fd14, [_Z32compute_sampling_fraction_kernelPKdPKiidddddddPd_param_4];
	ld.param.f64 	%fd15, [_Z32compute_sampling_fraction_kernelPKdPKiidddddddPd_param_5];
	ld.param.f64 	%fd16, [_Z32compute_sampling_fraction_kernelPKdPKiidddddddPd_param_6];
	ld.param.f64 	%fd40, [_Z32compute_sampling_fraction_kernelPKdPKiidddddddPd_param_7];
	ld.param.f64 	%fd18, [_Z32compute_sampling_fraction_kernelPKdPKiidddddddPd_param_8];
	ld.param.f64 	%fd19, [_Z32compute_sampling_fraction_kernelPKdPKiidddddddPd_param_9];
	ld.param.u64 	%rd4, [_Z32compute_sampling_fraction_kernelPKdPKiidddddddPd_param_10];
	mov.u32 	%r5, %ctaid.x;
	mov.u32 	%r6, %ntid.x;
	mov.u32 	%r7, %tid.x;
	mad.lo.s32 	%r1, %r5, %r6, %r7;
	setp.ge.s32 	%p4, %r1, %r4;
	@%p4 bra 	$L__BB5_14;
	cvta.to.global.u64 	%rd5, %rd2;
	mul.wide.s32 	%rd6, %r1, 8;
	add.s64 	%rd7, %rd5, %rd6;
	ld.global.f64 	%fd1, [%rd7];
	setp.lt.f64 	%p5, %fd1, %fd16;
	@%p5 bra 	$L__BB5_13;
	sub.f64 	%fd20, %fd1, %fd18;
	sub.f64 	%fd21, %fd19, %fd18;
	div.rn.f64 	%fd2, %fd20, %fd21;
	{
	.reg .b32 %temp; 
	mov.b64 	{%temp, %r2}, %fd2;
	}
	{
	.reg .b32 %temp; 
	mov.b64 	{%temp, %r3}, %fd15;
	}
	shr.u32 	%r8, %r3, 20;
	and.b32  	%r9, %r8, 2047;
	add.s32 	%r10, %r9, -1012;
	mov.b64 	%rd8, %fd15;
	shl.b64 	%rd1, %rd8, %r10;
	setp.eq.s64 	%p3, %rd1, -9223372036854775808;
	abs.f64 	%fd3, %fd2;
	setp.neu.f64 	%p6, %fd2, 0d0000000000000000;
	@%p6 bra 	$L__BB5_4;
	setp.eq.s64 	%p9, %rd1, -9223372036854775808;
	abs.f64 	%fd29, %fd15;
	setp.neu.f64 	%p10, %fd29, 0d3FE0000000000000;
	and.pred  	%p3, %p10, %p9;
	selp.b32 	%r11, %r2, 0, %p3;
	setp.lt.s32 	%p11, %r3, 0;
	or.b32  	%r12, %r11, 2146435072;
	selp.b32 	%r13, %r12, %r11, %p11;
	mov.b32 	%r14, 0;
	mov.b64 	%fd39, {%r14, %r13};
	bra.uni 	$L__BB5_5;
$L__BB5_4:
	{ // callseq 1, 0
	.param .b64 param0;
	st.param.f64 	[param0], %fd3;
	.param .b64 param1;
	st.param.f64 	[param1], %fd15;
	.param .b64 retval0;
	call.uni (retval0), 
	__internal_accurate_pow, 
	(
	param0, 
	param1
	);
	ld.param.f64 	%fd22, [retval0];
	} // callseq 1
	setp.lt.s32 	%p7, %r2, 0;
	cvt.rzi.f64.f64 	%fd24, %fd15;
	setp.neu.f64 	%p8, %fd15, %fd24;
	neg.f64 	%fd25, %fd22;
	selp.f64 	%fd26, %fd25, %fd22, %p3;
	selp.f64 	%fd27, %fd26, %fd22, %p7;
	selp.f64 	%fd28, 0dFFF8000000000000, %fd27, %p7;
	selp.f64 	%fd39, %fd28, %fd27, %p8;
$L__BB5_5:
	add.f64 	%fd30, %fd15, %fd2;
	{
	.reg .b32 %temp; 
	mov.b64 	{%temp, %r15}, %fd30;
	}
	and.b32  	%r16, %r15, 2146435072;
	setp.ne.s32 	%p12, %r16, 2146435072;
	@%p12 bra 	$L__BB5_12;
	setp.num.f64 	%p13, %fd2, %fd15;
	@%p13 bra 	$L__BB5_8;
	add.rn.f64 	%fd39, %fd2, %fd15;
	bra.uni 	$L__BB5_12;
$L__BB5_8:
	abs.f64 	%fd31, %fd15;
	setp.neu.f64 	%p14, %fd31, 0d7FF0000000000000;
	@%p14 bra 	$L__BB5_10;
	setp.gt.f64 	%p19, %fd3, 0d3FF0000000000000;
	selp.b32 	%r24, 2146435072, 0, %p19;
	setp.lt.s32 	%p20, %r3, 0;
	xor.b32  	%r25, %r24, 2146435072;
	selp.b32 	%r26, %r25, %r24, %p20;
	setp.eq.f64 	%p21, %fd2, 0dBFF0000000000000;
	selp.b32 	%r27, 1072693248, %r26, %p21;
	mov.b32 	%r28, 0;
	mov.b64 	%fd39, {%r28, %r27};
	bra.uni 	$L__BB5_12;
$L__BB5_10:
	setp.neu.f64 	%p15, %fd3, 0d7FF0000000000000;
	@%p15 bra 	$L__BB5_12;
	setp.lt.s32 	%p16, %r2, 0;
	setp.lt.s32 	%p17, %r3, 0;
	selp.b32 	%r17, 0, 2146435072, %p17;
	and.b32  	%r18, %r3, 2147483647;
	setp.ne.s32 	%p18, %r18, 1071644672;
	or.b32  	%r19, %r17, -2147483648;
	selp.b32 	%r20, %r19, %r17, %p18;
	selp.b32 	%r21, %r20, %r17, %p3;
	selp.b32 	%r22, %r21, %r17, %p16;
	mov.b32 	%r23, 0;
	mov.b64 	%fd39, {%r23, %r22};
$L__BB5_12:
	setp.eq.f64 	%p22, %fd2, 0d3FF0000000000000;
	setp.eq.f64 	%p23, %fd15, 0d0000000000000000;
	selp.f64 	%fd32, 0d3FF0000000000000, %fd39, %p22;
	selp.f64 	%fd33, 0d3FF0000000000000, %fd32, %p23;
	sub.f64 	%fd34, %fd14, %fd13;
	fma.rn.f64 	%fd40, %fd34, %fd33, %fd13;
$L__BB5_13:
	cvta.to.global.u64 	%rd9, %rd3;
	mul.wide.s32 	%rd10, %r1, 4;
	add.s64 	%rd11, %rd9, %rd10;
	ld.global.u32 	%r29, [%rd11];
	setp.eq.s32 	%p24, %r29, 0;
	selp.f64 	%fd35, %fd40, 0d3FF0000000000000, %p24;
	setp.lt.f64 	%p25, %fd35, %fd13;
	selp.f64 	%fd36, %fd13, %fd35, %p25;
	setp.gt.f64 	%p26, %fd36, %fd14;
	selp.f64 	%fd37, %fd14, %fd36, %p26;
	cvta.to.global.u64 	%rd12, %rd4;
	add.s64 	%rd14, %rd12, %rd6;
	st.global.f64 	[%rd14], %fd37;
$L__BB5_14:
	ret;

}
	// .globl	_Z23scatter_sampling_kernelPKiPKdiiPd
.visible .entry _Z23scatter_sampling_kernelPKiPKdiiPd(
	.param .u64 .ptr .align 1 _Z23scatter_sampling_kernelPKiPKdiiPd_param_0,
	.param .u64 .ptr .align 1 _Z23scatter_sampling_kernelPKiPKdiiPd_param_1,
	.param .u32 _Z23scatter_sampling_kernelPKiPKdiiPd_param_2,
	.param .u32 _Z23scatter_sampling_kernelPKiPKdiiPd_param_3,
	.param .u64 .ptr .align 1 _Z23scatter_sampling_kernelPKiPKdiiPd_param_4
)
{
	.reg .pred 	%p<3>;
	.reg .b32 	%r<8>;
	.reg .b64 	%rd<13>;
	.reg .b64 	%fd<2>;

	ld.param.u64 	%rd1, [_Z23scatter_sampling_kernelPKiPKdiiPd_param_0];
	ld.param.u64 	%rd2, [_Z23scatter_sampling_kernelPKiPKdiiPd_param_1];
	ld.param.u32 	%r4, [_Z23scatter_sampling_kernelPKiPKdiiPd_param_2];
	ld.param.u32 	%r3, [_Z23scatter_sampling_kernelPKiPKdiiPd_param_3];
	ld.param.u64 	%rd3, [_Z23scatter_sampling_kernelPKiPKdiiPd_param_4];
	mov.u32 	%r5, %ctaid.x;
	mov.u32 	%r6, %ntid.x;
	mov.u32 	%r7, %tid.x;
	mad.lo.s32 	%r1, %r5, %r6, %r7;
	setp.ge.s32 	%p1, %r1, %r4;
	@%p1 bra 	$L__BB6_3;
	cvta.to.global.u64 	%rd4, %rd1;
	mul.wide.s32 	%rd5, %r1, 4;
	add.s64 	%rd6, %rd4, %rd5;
	ld.global.u32 	%r2, [%rd6];
	setp.ge.s32 	%p2, %r2, %r3;
	@%p2 bra 	$L__BB6_3;
	cvta.to.global.u64 	%rd7, %rd2;
	mul.wide.s32 	%rd8, %r1, 8;
	add.s64 	%rd9, %rd7, %rd8;
	ld.global.f64 	%fd1, [%rd9];
	cvta.to.global.u64 	%rd10, %rd3;
	mul.wide.s32 	%rd11, %r2, 8;
	add.s64 	%rd12, %rd10, %rd11;
	st.global.f64 	[%rd12], %fd1;
$L__BB6_3:
	ret;

}
	// .globl	_ZN6thrust24THRUST_300001_SM_1000_NS8cuda_cub4core6detail13_kernel_agentINS1_15__reduce_by_key9InitAgentIN3cub18CUB_300001_SM_100024ReduceByKeyScanTileStateIiiLb1EEEiPiEEJSA_iSB_EEEvDpT0_
.visible .entry _ZN6thrust24THRUST_300001_SM_1000_NS8cuda_cub4core6detail13_kernel_agentINS1_15__reduce_by_key9InitAgentIN3cub18CUB_300001_SM_100024ReduceByKeyScanTileStateIiiLb1EEEiPiEEJSA_iSB_EEEvDpT0_(
	.param .align 8 .b8 _ZN6thrust24THRUST_300001_SM_1000_NS8cuda_cub4core6detail13_kernel_agentINS1_15__reduce_by_key9InitAgentIN3cub18CUB_300001_SM_100024ReduceByKeyScanTileStateIiiLb1EEEiPiEEJSA_iSB_EEEvDpT0__param_0[8],
	.param .u32 _ZN6thrust24THRUST_300001_SM_1000_NS8cuda_cub4core6detail13_kernel_agentINS1_15__reduce_by_key9InitAgentIN3cub18CUB_300001_SM_100024ReduceByKeyScanTileStateIiiLb1EEEiPiEEJSA_iSB_EEEvDpT0__param_1,
	.param .u64 .ptr .align 1 _ZN6thrust24THRUST_300001_SM_1000_NS8cuda_cub4core6detail13_kernel_agentINS1_15__reduce_by_key9InitAgentIN3cub18CUB_300001_SM_100024ReduceByKeyScanTileStateIiiLb1EEEiPiEEJSA_iSB_EEEvDpT0__param_2
)
.maxntid 128
{
	.reg .pred 	%p<6>;
	.reg .b32 	%r<9>;
	.reg .b64 	%rd<12>;

	ld.param.u64 	%rd3, [_ZN6thrust24THRUST_300001_SM_1000_NS8cuda_cub4core6detail13_kernel_agentINS1_15__reduce_by_key9InitAgentIN3cub18CUB_300001_SM_100024ReduceByKeyScanTileStateIiiLb1EEEiPiEEJSA_iSB_EEEvDpT0__param_0];
	ld.param.u32 	%r4, [_ZN6thrust24THRUST_300001_SM_1000_NS8cuda_cub4core6detail13_kernel_agentINS1_15__reduce_by_key9InitAgentIN3cub18CUB_300001_SM_100024ReduceByKeyScanTileStateIiiLb1EEEiPiEEJSA_iSB_EEEvDpT0__param_1];
	ld.param.u64 	%rd2, [_ZN6thrust24THRUST_300001_SM_1000_NS8cuda_cub4core6detail13_kernel_agentINS1_15__reduce_by_key9InitAgentIN3cub18CUB_300001_SM_100024ReduceByKeyScanTileStateIiiLb1EEEiPiEEJSA_iSB_EEEvDpT0__param_2];
	cvta.to.global.u64 	%rd1, %rd3;
	mov.u32 	%r1, %ctaid.x;
	mov.u32 	%r5, %ntid.x;
	mov.u32 	%r2, %tid.x;
	mad.lo.s32 	%r3, %r1, %r5, %r2;
	setp.ge.s32 	%p1, %r3, %r4;
	@%p1 bra 	$L__BB7_2;
	mul.wide.s32 	%rd4, %r3, 16;
	add.s64 	%rd5, %rd1, %rd4;
	mov.b64 	%rd6, 99;
	mov.b64 	%rd7, 0;
	st.global.v2.u64 	[%rd5+512], {%rd7, %rd6};
$L__BB7_2:
	setp.ne.s32 	%p2, %r1, 0;
	setp.gt.u32 	%p3, %r2, 31;
	or.pred  	%p4, %p2, %p3;
	@%p4 bra 	$L__BB7_4;
	mul.wide.u32 	%rd8, %r2, 16;
	add.s64 	%rd9, %rd1, %rd8;
	mov.b64 	%rd10, 0;
	st.global.v2.u64 	[%rd9], {%rd10, %rd10};
$L__BB7_4:
	or.b32  	%r7, %r1, %r2;
	setp.ne.s32 	%p5, %r7, 0;
	@%p5 bra 	$L__BB7_6;
	cvta.to.global.u64 	%rd11, %rd2;
	mov.b32 	%r8, 0;
	st.global.u32 	[%rd11], %r8;
$L__BB7_6:
	ret;

}
	// .globl	_ZN6thrust24THRUST_300001_SM_1000_NS8cuda_cub4core6detail13_kernel_agentINS1_15__reduce_by_key16ReduceByKeyAgentINS0_6detail15normal_iteratorINS0_10device_ptrIiEEEENS0_17constant_iteratorIiNS0_11use_defaultESD_EESB_SB_N4cuda3std3__48equal_toIiEENSH_4plusIiEEPiiEEJSB_SE_SB_SB_SM_N3cub18CUB_300001_SM_100024ReduceByKeyScanTileStateIiiLb1EEESJ_SL_iiEEEvDpT0_
.visible .entry _ZN6thrust24THRUST_300001_SM_1000_NS8cuda_cub4core6detail13_kernel_agentINS1_15__reduce_by_key16ReduceByKeyAgentINS0_6detail15normal_iteratorINS0_10device_ptrIiEEEENS0_17constant_iteratorIiNS0_11use_defaultESD_EESB_SB_N4cuda3std3__48equal_toIiEENSH_4plusIiEEPiiEEJSB_SE_SB_SB_SM_N3cub18CUB_300001_SM_100024ReduceByKeyScanTileStateIiiLb1EEESJ_SL_iiEEEvDpT0_(
	.param .align 8 .b8 _ZN6thrust24THRUST_300001_SM_1000_NS8cuda_cub4core6detail13_kernel_agentINS1_15__reduce_by_key16ReduceByKeyAgentINS0_6detail15normal_iteratorINS0_10device_ptrIiEEEENS0_17constant_iteratorIiNS0_11use_defaultESD_EESB_SB_N4cuda3std3__48equal_toIiEENSH_4plusIiEEPiiEEJSB_SE_SB_SB_SM_N3cub18CUB_300001_SM_100024ReduceByKeyScanTileStateIiiLb1EEESJ_SL_iiEEEvDpT0__param_0[8],
	.param .align 8 .b8 _ZN6thrust24THRUST_300001_SM_1000_NS8cuda_cub4core6detail13_kernel_agentINS1_15__reduce_by_key16ReduceByKeyAgentINS0_6detail15normal_iteratorINS0_10device_ptrIiEEEENS0_17constant_iteratorIiNS0_11use_defaultESD_EESB_SB_N4cuda3std3__48equal_toIiEENSH_4plusIiEEPiiEEJSB_SE_SB_SB_SM_N3cub18CUB_300001_SM_100024ReduceByKeyScanTileStateIiiLb1EEESJ_SL_iiEEEvDpT0__param_1[16],
	.param .align 8 .b8 _ZN6thrust24THRUST_300001_SM_1000_NS8cuda_cub4core6detail13_kernel_agentINS1_15__reduce_by_key16ReduceByKeyAgentINS0_6detail15normal_iteratorINS0_10device_ptrIiEEEENS0_17constant_iteratorIiNS0_11use_defaultESD_EESB_SB_N4cuda3std3__48equal_toIiEENSH_4plusIiEEPiiEEJSB_SE_SB_SB_SM_N3cub18CUB_300001_SM_100024ReduceByKeyScanTileStateIiiLb1EEESJ_SL_iiEEEvDpT0__param_2[8],
	.param .align 8 .b8 _ZN6thrust24THRUST_300001_SM_1000_NS8cuda_cub4core6detail13_kernel_agentINS1_15__reduce_by_key16ReduceByKeyAgentINS0_6detail15normal_iteratorINS0_10device_ptrIiEEEENS0_17constant_iteratorIiNS0_11use_defaultESD_EESB_SB_N4cuda3std3__48equal_toIiEENSH_4plusIiEEPiiEEJSB_SE_SB_SB_SM_N3cub18CUB_300001_SM_100024ReduceByKeyScanTileStateIiiLb1EEESJ_SL_iiEEEvDpT0__param_3[8],
	.param .u64 .ptr .align 1 _ZN6thrust24THRUST_300001_SM_1000_NS8cuda_cub4core6detail13_kernel_agentINS1_15__reduce_by_key16ReduceByKeyAgentINS0_6detail15normal_iteratorINS0_10device_ptrIiEEEENS0_17constant_iteratorIiNS0_11use_defaultESD_EESB_SB_N4cuda3std3__48equal_toIiEENSH_4plusIiEEPiiEEJSB_SE_SB_SB_SM_N3cub18CUB_300001_SM_100024ReduceByKeyScanTileStateIiiLb1EEESJ_SL_iiEEEvDpT0__param_4,
	.param .align 8 .b8 _ZN6thrust24THRUST_300001_SM_1000_NS8cuda_cub4core6detail13_kernel_agentINS1_15__reduce_by_key16ReduceByKeyAgentINS0_6detail15normal_iteratorINS0_10device_ptrIiEEEENS0_17constant_iteratorIiNS0_11use_defaultESD_EESB_SB_N4cuda3std3__48equal_toIiEENSH_4plusIiEEPiiEEJSB_SE_SB_SB_SM_N3cub18CUB_300001_SM_100024ReduceByKeyScanTileStateIiiLb1EEESJ_SL_iiEEEvDpT0__param_5[8],
	.param .align 1 .b8 _ZN6thrust24THRUST_300001_SM_1000_NS8cuda_cub4core6detail13_kernel_agentINS1_15__reduce_by_key16ReduceByKeyAgentINS0_6detail15normal_iteratorINS0_10device_ptrIiEEEENS0_17constant_iteratorIiNS0_11use_defaultESD_EESB_SB_N4cuda3std3__48equal_toIiEENSH_4plusIiEEPiiEEJSB_SE_SB_SB_SM_N3cub18CUB_300001_SM_100024ReduceByKeyScanTileStateIiiLb1EEESJ_SL_iiEEEvDpT0__param_6[1],
	.param .align 1 .b8 _ZN6thrust24THRUST_300001_SM_1000_NS8cuda_cub4core6detail13_kernel_agentINS1_15__reduce_by_key16ReduceByKeyAgentINS0_6detail15normal_iteratorINS0_10device_ptrIiEEEENS0_17constant_iteratorIiNS0_11use_defaultESD_EESB_SB_N4cuda3std3__48equal_toIiEENSH_4plusIiEEPiiEEJSB_SE_SB_SB_SM_N3cub18CUB_300001_SM_100024ReduceByKeyScanTileStateIiiLb1EEESJ_SL_iiEEEvDpT0__param_7[1],
	.param .u32 _ZN6thrust24THRUST_300001_SM_1000_NS8cuda_cub4core6detail13_kernel_agentINS1_15__reduce_by_key16ReduceByKeyAgentINS0_6detail15normal_iteratorINS0_10device_ptrIiEEEENS0_17constant_iteratorIiNS0_11use_defaultESD_EESB_SB_N4cuda3std3__48equal_toIiEENSH_4plusIiEEPiiEEJSB_SE_SB_SB_SM_N3cub18CUB_300001_SM_100024ReduceByKeyScanTileStateIiiLb1EEESJ_SL_iiEEEvDpT0__param_8,
	.param .u32 _ZN6thrust24THRUST_300001_SM_1000_NS8cuda_cub4core6detail13_kernel_agentINS1_15__reduce_by_key16ReduceByKeyAgentINS0_6detail15normal_iteratorINS0_10device_ptrIiEEEENS0_17constant_iteratorIiNS0_11use_defaultESD_EESB_SB_N4cuda3std3__48equal_toIiEENSH_4plusIiEEPiiEEJSB_SE_SB_SB_SM_N3cub18CUB_300001_SM_100024ReduceByKeyScanTileStateIiiLb1EEESJ_SL_iiEEEvDpT0__param_9
)
.maxntid 256
{
	.reg .pred 	%p<450>;
	.reg .b32 	%r<1859>;
	.reg .b64 	%rd<290>;

	ld.param.u64 	%rd1, [_ZN6thrust24THRUST_300001_SM_1000_NS8cuda_cub4core6detail13_kernel_agentINS1_15__reduce_by_key16ReduceByKeyAgentINS0_6detail15normal_iteratorINS0_10device_ptrIiEEEENS0_17constant_iteratorIiNS0_11use_defaultESD_EESB_SB_N4cuda3std3__48equal_toIiEENSH_4plusIiEEPiiEEJSB_SE_SB_SB_SM_N3cub18CUB_300001_SM_100024ReduceByKeyScanTileStateIiiLb1EEESJ_SL_iiEEEvDpT0__param_5];
	ld.param.u64 	%rd2, [_ZN6thrust24THRUST_300001_SM_1000_NS8cuda_cub4core6detail13_kernel_agentINS1_15__reduce_by_key16ReduceByKeyAgentINS0_6detail15normal_iteratorINS0_10device_ptrIiEEEENS0_17constant_iteratorIiNS0_11use_defaultESD_EESB_SB_N4cuda3std3__48equal_toIiEENSH_4plusIiEEPiiEEJSB_SE_SB_SB_SM_N3cub18CUB_300001_SM_100024ReduceByKeyScanTileStateIiiLb1EEESJ_SL_iiEEEvDpT0__param_0];
	ld.param.u32 	%r1, [_ZN6thrust24THRUST_300001_SM_1000_NS8cuda_cub4core6detail13_kernel_agentINS1_15__reduce_by_key16ReduceByKeyAgentINS0_6detail15normal_iteratorINS0_10device_ptrIiEEEENS0_17constant_iteratorIiNS0_11use_defaultESD_EESB_SB_N4cuda3std3__48equal_toIiEENSH_4plusIiEEPiiEEJSB_SE_SB_SB_SM_N3cub18CUB_300001_SM_100024ReduceByKeyScanTileStateIiiLb1EEESJ_SL_iiEEEvDpT0__param_1+8];
	ld.param.u64 	%rd53, [_ZN6thrust24THRUST_300001_SM_1000_NS8cuda_cub4core6detail13_kernel_agentINS1_15__reduce_by_key16ReduceByKeyAgentINS0_6detail15normal_iteratorINS0_10device_ptrIiEEEENS0_17constant_iteratorIiNS0_11use_defaultESD_EESB_SB_N4cuda3std3__48equal_toIiEENSH_4plusIiEEPiiEEJSB_SE_SB_SB_SM_N3cub18CUB_300001_SM_100024ReduceByKeyScanTileStateIiiLb1EEESJ_SL_iiEEEvDpT0__param_3];
	ld.param.u64 	%rd54, [_ZN6thrust24THRUST_300001_SM_1000_NS8cuda_cub4core6detail13_kernel_agentINS1_15__reduce_by_key16ReduceByKeyAgentINS0_6detail15normal_iteratorINS0_10device_ptrIiEEEENS0_17constant_iteratorIiNS0_11use_defaultESD_EESB_SB_N4cuda3std3__48equal_toIiEENSH_4plusIiEEPiiEEJSB_SE_SB_SB_SM_N3cub18CUB_300001_SM_100024ReduceByKeyScanTileStateIiiLb1EEESJ_SL_iiEEEvDpT0__param_2];
	ld.param.u32 	%r385, [_ZN6thrust24THRUST_300001_SM_1000_NS8cuda_cub4core6detail13_kernel_agentINS1_15__reduce_by_key16ReduceByKeyAgentINS0_6detail15normal_iteratorINS0_10device_ptrIiEEEENS0_17constant_iteratorIiNS0_11use_defaultESD_EESB_SB_N4cuda3std3__48equal_toIiEENSH_4plusIiEEPiiEEJSB_SE_SB_SB_SM_N3cub18CUB_300001_SM_100024ReduceByKeyScanTileStateIiiLb1EEESJ_SL_iiEEEvDpT0__param_8];
	cvta.to.global.u64 	%rd3, %rd54;
	cvta.to.global.u64 	%rd4, %rd53;
	mov.u32 	%r2, %ctaid.x;
	mul.lo.s32 	%r3, %r2, 2304;
	sub.s32 	%r4, %r385, %r3;
	setp.lt.s32 	%p12, %r4, 2305;
	@%p12 bra 	$L__BB8_122;
	setp.ne.s32 	%p270, %r2, 0;
	@%p270 bra 	$L__BB8_52;
	mov.u32 	%r1799, %tid.x;
	and.b32  	%r1551, %r1799, 31;
	and.b32  	%r1552, %r1799, 992;
	add.s32 	%r1553, %r3, %r1551;
	mad.lo.s32 	%r1554, %r1552, 9, %r1553;
	mul.wide.u32 	%rd244, %r1554, 4;
	add.s64 	%rd235, %rd2, %rd244;
	// begin inline asm
	ld.global.nc.u32 %r1539, [%rd235];
	// end inline asm
	add.s64 	%rd236, %rd235, 128;
	// begin inline asm
	ld.global.nc.u32 %r1540, [%rd236];
	// end inline asm
	add.s64 	%rd237, %rd235, 256;
	// begin inline asm
	ld.global.nc.u32 %r1541, [%rd237];
	// end inline asm
	add.s64 	%rd238, %rd235, 384;
	// begin inline asm
	ld.global.nc.u32 %r1542, [%rd238];
	// end inline asm
	add.s64 	%rd239, %rd235, 512;
	// begin inline asm
	ld.global.nc.u32 %r1543, [%rd239];
	// end inline asm
	add.s64 	%rd240, %rd235, 640;
	// begin inline asm
	ld.global.nc.u32 %r1544, [%rd240];
	// end inline asm
	add.s64 	%rd241, %rd235, 768;
	// begin inline asm
	ld.global.nc.u32 %r1545, [%rd241];
	// end inline asm
	add.s64 	%rd242, %rd235, 896;
	// begin inline asm
	ld.global.nc.u32 %r1546, [%rd242];
	// end inline asm
	add.s64 	%rd243, %rd235, 1024;
	// begin inline asm
	ld.global.nc.u32 %r1547, [%rd243];
	// end inline asm
	// begin inline asm
	mov.u32 %r1548, %laneid;
	// end inline asm
	shr.u32 	%r7, %r1799, 5;
	mad.lo.s32 	%r1555, %r7, 288, %r1548;
	shl.b32 	%r1556, %r1555, 2;
	mov.u32 	%r1557, _ZN6thrust24THRUST_300001_SM_1000_NS8cuda_cub4core6detail5shmemE;
	add.s32 	%r1558, %r1557, %r1556;
	st.shared.u32 	[%r1558], %r1539;
	st.shared.u32 	[%r1558+128], %r1540;
	st.shared.u32 	[%r1558+256], %r1541;
	st.shared.u32 	[%r1558+384], %r1542;
	st.shared.u32 	[%r1558+512], %r1543;
	st.shared.u32 	[%r1558+640], %r1544;
	st.shared.u32 	[%r1558+768], %r1545;
	st.shared.u32 	[%r1558+896], %r1546;
	st.shared.u32 	[%r1558+1024], %r1547;
	bar.warp.sync 	-1;
	shl.b32 	%r1559, %r1548, 5;
	add.s32 	%r1560, %r1558, %r1559;
	ld.shared.u32 	%r8, [%r1560];
	ld.shared.u32 	%r9, [%r1560+4];
	ld.shared.u32 	%r10, [%r1560+8];
	ld.shared.u32 	%r11, [%r1560+12];
	ld.shared.u32 	%r12, [%r1560+16];
	ld.shared.u32 	%r13, [%r1560+20];
	ld.shared.u32 	%r14, [%r1560+24];
	ld.shared.u32 	%r15, [%r1560+28];
	ld.shared.u32 	%r16, [%r1560+32];
	bar.sync 	0;
	st.shared.u32 	[%r1558], %r1;
	st.shared.u32 	[%r1558+128], %r1;
	st.shared.u32 	[%r1558+256], %r1;
	st.shared.u32 	[%r1558+384], %r1;
	st.shared.u32 	[%r1558+512], %r1;
	st.shared.u32 	[%r1558+640], %r1;
	st.shared.u32 	[%r1558+768], %r1;
	st.shared.u32 	[%r1558+896], %r1;
	st.shared.u32 	[%r1558+1024], %r1;
	bar.warp.sync 	-1;
	ld.shared.u32 	%r17, [%r1560];
	ld.shared.u32 	%r18, [%r1560+4];
	ld.shared.u32 	%r19, [%r1560+8];
	ld.shared.u32 	%r20, [%r1560+12];
	ld.shared.u32 	%r21, [%r1560+16];
	ld.shared.u32 	%r22, [%r1560+20];
	ld.shared.u32 	%r23, [%r1560+24];
	ld.shared.u32 	%r24, [%r1560+28];
	ld.shared.u32 	%r25, [%r1560+32];
	bar.sync 	0;
	shl.b32 	%r1561, %r1799, 2;
	add.s32 	%r1562, %r1557, %r1561;
	add.s32 	%r26, %r1562, 1148;
	st.shared.u32 	[%r1562+1148], %r16;
	bar.sync 	0;
	setp.eq.s32 	%p380, %r1799, 0;
	mov.b32 	%r1793, 0;
	@%p380 bra 	$L__BB8_4;
	ld.shared.u32 	%r1794, [%r26+-4];
	setp.ne.s32 	%p381, %r1794, %r8;
	selp.u32 	%r1793, 1, 0, %p381;
$L__BB8_4:
	setp.ne.s32 	%p382, %r8, %r9;
	selp.u32 	%r1623, 1, 0, %p382;
	setp.ne.s32 	%p383, %r9, %r10;
	selp.u32 	%r1624, 1, 0, %p383;
	setp.ne.s32 	%p384, %r10, %r11;
	selp.u32 	%r1625, 1, 0, %p384;
	setp.ne.s32 	%p385, %r11, %r12;
	selp.u32 	%r1626, 1, 0, %p385;
	setp.ne.s32 	%p386, %r12, %r13;
	selp.u32 	%r1627, 1, 0, %p386;
	setp.ne.s32 	%p387, %r13, %r14;
	selp.u32 	%r1628, 1, 0, %p387;
	setp.ne.s32 	%p388, %r14, %r15;
	selp.u32 	%r1629, 1, 0, %p388;
	setp.ne.s32 	%p389, %r15, %r16;
	selp.u32 	%r1630, 1, 0, %p389;
	add.s32 	%r1631, %r1793, %r1623;
	selp.b32 	%r1632, 0, %r17, %p382;
	add.s32 	%r1633, %r18, %r1632;
	add.s32 	%r31, %r1631, %r1624;
	selp.b32 	%r1634, 0, %r1633, %p383;
	add.s32 	%r1635, %r19, %r1634;
	add.s32 	%r32, %r31, %r1625;
	selp.b32 	%r1636, 0, %r1635, %p384;
	add.s32 	%r1637, %r20, %r1636;
	add.s32 	%r1638, %r32, %r1626;
	selp.b32 	%r1639, 0, %r1637, %p385;
	add.s32 	%r1640, %r21, %r1639;
	add.s32 	%r1641, %r1638, %r1627;
	selp.b32 	%r1642, 0, %r1640, %p386;
	add.s32 	%r1643, %r22, %r1642;
	add.s32 	%r33, %r1641, %r1628;
	selp.b32 	%r1644, 0, %r1643, %p387;
	add.s32 	%r1645, %r23, %r1644;
	add.s32 	%r34, %r33, %r1629;
	selp.b32 	%r1646, 0, %r1645, %p388;
	add.s32 	%r1647, %r24, %r1646;
	add.s32 	%r1564, %r34, %r1630;
	selp.b32 	%r1648, 0, %r1647, %p389;
	add.s32 	%r1569, %r25, %r1648;
	mov.b32 	%r1620, 1;
	mov.b32 	%r1621, 0;
	mov.b32 	%r1622, -1;
	// begin inline asm
	shfl.sync.up.b32 %r1563, %r1564, %r1620, %r1621, %r1622;
	// end inline asm
	// begin inline asm
	shfl.sync.up.b32 %r1568, %r1569, %r1620, %r1621, %r1622;
	// end inline asm
	setp.eq.s32 	%p390, %r1564, 0;
	selp.b32 	%r1649, %r1568, 0, %p390;
	setp.lt.s32 	%p391, %r1548, 1;
	selp.b32 	%r1650, 0, %r1649, %p391;
	add.s32 	%r1579, %r1650, %r1569;
	selp.b32 	%r1651, 0, %r1563, %p391;
	add.s32 	%r1574, %r1651, %r1564;
	mov.b32 	%r1580, 2;
	// begin inline asm
	shfl.sync.up.b32 %r1573, %r1574, %r1580, %r1621, %r1622;
	// end inline asm
	// begin inline asm
	shfl.sync.up.b32 %r1578, %r1579, %r1580, %r1621, %r1622;
	// end inline asm
	setp.eq.s32 	%p392, %r1574, 0;
	selp.b32 	%r1652, %r1578, 0, %p392;
	setp.lt.s32 	%p393, %r1548, 2;
	selp.b32 	%r1653, 0, %r1652, %p393;
	add.s32 	%r1589, %r1653, %r1579;
	selp.b32 	%r1654, 0, %r1573, %p393;
	add.s32 	%r1584, %r1654, %r1574;
	mov.b32 	%r1590, 4;
	// begin inline asm
	shfl.sync.up.b32 %r1583, %r1584, %r1590, %r1621, %r1622;
	// end inline asm
	// begin inline asm
	shfl.sync.up.b32 %r1588, %r1589, %r1590, %r1621, %r1622;
	// end inline asm
	setp.eq.s32 	%p394, %r1584, 0;
	selp.b32 	%r1655, %r1588, 0, %p394;
	setp.lt.s32 	%p395, %r1548, 4;
	selp.b32 	%r1656, 0, %r1655, %p395;
	add.s32 	%r1599, %r1656, %r1589;
	selp.b32 	%r1657, 0, %r1583, %p395;
	add.s32 	%r1594, %r1657, %r1584;
	mov.b32 	%r1600, 8;
	// begin inline asm
	shfl.sync.up.b32 %r1593, %r1594, %r1600, %r1621, %r1622;
	// end inline asm
	// begin inline asm
	shfl.sync.up.b32 %r1598, %r1599, %r1600, %r1621, %r1622;
	// end inline asm
	setp.eq.s32 	%p396, %r1594, 0;
	selp.b32 	%r1658, %r1598, 0, %p396;
	setp.lt.s32 	%p397, %r1548, 8;
	selp.b32 	%r1659, 0, %r1658, %p397;
	add.s32 	%r1609, %r1659, %r1599;
	selp.b32 	%r1660, 0, %r1593, %p397;
	add.s32 	%r1604, %r1660, %r1594;
	mov.b32 	%r1610, 16;
	// begin inline asm
	shfl.sync.up.b32 %r1603, %r1604, %r1610, %r1621, %r1622;
	// end inline asm
	// begin inline asm
	shfl.sync.up.b32 %r1608, %r1609, %r1610, %r1621, %r1622;
	// end inline asm
	setp.eq.s32 	%p398, %r1604, 0;
	selp.b32 	%r1661, %r1608, 0, %p398;
	setp.lt.s32 	%p399, %r1548, 16;
	selp.b32 	%r1662, 0, %r1661, %p399;
	add.s32 	%r1619, %r1662, %r1609;
	selp.b32 	%r1663, 0, %r1603, %p399;
	add.s32 	%r1614, %r1663, %r1604;
	// begin inline asm
	shfl.sync.up.b32 %r1613, %r1614, %r1620, %r1621, %r1622;
	// end inline asm
	// begin inline asm
	shfl.sync.up.b32 %r1618, %r1619, %r1620, %r1621, %r1622;
	// end inline asm
	setp.ne.s32 	%p400, %r1548, 31;
	@%p400 bra 	$L__BB8_6;
	shl.b32 	%r1664, %r7, 3;
	mov.u32 	%r1665, _ZN6thrust24THRUST_300001_SM_1000_NS8cuda_cub4core6detail5shmemE;
	add.s32 	%r1666, %r1665, %r1664;
	st.shared.v2.u32 	[%r1666], {%r1614, %r1619};
$L__BB8_6:
	setp.ne.s32 	%p401, %r14, %r15;
	setp.ne.s32 	%p402, %r13, %r14;
	setp.ne.s32 	%p403, %r12, %r13;
	setp.ne.s32 	%p404, %r11, %r12;
	setp.ne.s32 	%p405, %r10, %r11;
	setp.ne.s32 	%p406, %r9, %r10;
	setp.ne.s32 	%p407, %r8, %r9;
	setp.ne.s32 	%p408, %r1799, 0;
	bar.sync 	0;
	ld.shared.v4.u32 	{%r39, %r1667, %r40, %r1668}, [_ZN6thrust24THRUST_300001_SM_1000_NS8cuda_cub4core6detail5shmemE];
	shr.u32 	%r1669, %r1799, 5;
	add.s32 	%r1670, %r40, %r39;
	setp.eq.s32 	%p409, %r40, 0;
	selp.b32 	%r1671, %r1667, 0, %p409;
	add.s32 	%r1672, %r1671, %r1668;
	setp.eq.s32 	%p410, %r1669, 2;
	selp.b32 	%r1673, %r1672, %r1667, %p410;
	selp.b32 	%r1674, %r1670, %r39, %p410;
	ld.shared.v4.u32 	{%r41, %r1675, %r42, %r1676}, [_ZN6thrust24THRUST_300001_SM_1000_NS8cuda_cub4core6detail5shmemE+16];
	add.s32 	%r1677, %r41, %r1670;
	setp.eq.s32 	%p411, %r41, 0;
	selp.b32 	%r1678, %r1672, 0, %p411;
	add.s32 	%r1679, %r1678, %r1675;
	setp.eq.s32 	%p412, %r1669, 3;
	selp.b32 	%r1680, %r1679, %r1673, %p412;
	selp.b32 	%r1681, %r1677, %r1674, %p412;
	add.s32 	%r1682, %r42, %r1677;
	setp.eq.s32 	%p413, %r42, 0;
	selp.b32 	%r1683, %r1679, 0, %p413;
	add.s32 	%r1684, %r1683, %r1676;
	setp.eq.s32 	%p414, %r1669, 4;
	selp.b32 	%r1685, %r1684, %r1680, %p414;
	selp.b32 	%r1686, %r1682, %r1681, %p414;
	ld.shared.v4.u32 	{%r43, %r1687, %r44, %r1688}, [_ZN6thrust24THRUST_300001_SM_1000_NS8cuda_cub4core6detail5shmemE+32];
	add.s32 	%r1689, %r43, %r1682;
	setp.eq.s32 	%p415, %r43, 0;
	selp.b32 	%r1690, %r1684, 0, %p415;
	add.s32 	%r1691, %r1690, %r1687;
	setp.eq.s32 	%p416, %r1669, 5;
	selp.b32 	%r1692, %r1691, %r1685, %p416;
	selp.b32 	%r1693, %r1689, %r1686, %p416;
	add.s32 	%r1694, %r44, %r1689;
	setp.eq.s32 	%p417, %r44, 0;
	selp.b32 	%r1695, %r1691, 0, %p417;
	add.s32 	%r1696, %r1695, %r1688;
	setp.eq.s32 	%p418, %r1669, 6;
	selp.b32 	%r1697, %r1696, %r1692, %p418;
	selp.b32 	%r1698, %r1694, %r1693, %p418;
	ld.shared.v4.u32 	{%r45, %r1699, %r46, %r1700}, [_ZN6thrust24THRUST_300001_SM_1000_NS8cuda_cub4core6detail5shmemE+48];
	add.s32 	%r1701, %r45, %r1694;
	setp.eq.s32 	%p419, %r45, 0;
	selp.b32 	%r1702, %r1696, 0, %p419;
	add.s32 	%r1703, %r1702, %r1699;
	setp.eq.s32 	%p420, %r1669, 7;
	selp.b32 	%r1704, %r1703, %r1697, %p420;
	selp.b32 	%r1705, %r1701, %r1698, %p420;
	setp.eq.s32 	%p421, %r46, 0;
	selp.b32 	%r1706, %r1703, 0, %p421;
	add.s32 	%r47, %r1706, %r1700;
	setp.lt.u32 	%p422, %r1799, 32;
	selp.b32 	%r1707, 0, %r1704, %p422;
	selp.b32 	%r1708, 0, %r1705, %p422;
	setp.eq.s32 	%p423, %r1613, 0;
	selp.b32 	%r1709, %r1707, 0, %p423;
	add.s32 	%r1710, %r1709, %r1618;
	setp.eq.s32 	%p424, %r1548, 0;
	selp.b32 	%r48, %r1707, %r1710, %p424;
	selp.b32 	%r1711, 0, %r1613, %p424;
	add.s32 	%r49, %r1708, %r1711;
	add.s32 	%r50, %r49, %r1793;
	setp.eq.s32 	%p425, %r1793, 0;
	selp.b32 	%r1712, %r48, 0, %p425;
	add.s32 	%r51, %r1712, %r17;
	selp.u32 	%r1713, 1, 0, %p407;
	add.s32 	%r1714, %r1793, %r1713;
	add.s32 	%r52, %r1714, %r49;
	selp.b32 	%r1715, 0, %r51, %p407;
	add.s32 	%r53, %r18, %r1715;
	add.s32 	%r54, %r31, %r49;
	selp.b32 	%r1716, 0, %r53, %p406;
	add.s32 	%r55, %r19, %r1716;
	add.s32 	%r56, %r32, %r49;
	selp.b32 	%r1717, 0, %r55, %p405;
	add.s32 	%r57, %r20, %r1717;
	selp.u32 	%r1718, 1, 0, %p404;
	add.s32 	%r58, %r56, %r1718;
	selp.b32 	%r1719, 0, %r57, %p404;
	add.s32 	%r59, %r21, %r1719;
	selp.u32 	%r1720, 1, 0, %p403;
	add.s32 	%r60, %r58, %r1720;
	selp.b32 	%r1721, 0, %r59, %p403;
	add.s32 	%r61, %r22, %r1721;
	add.s32 	%r62, %r33, %r49;
	selp.b32 	%r1722, 0, %r61, %p402;
	add.s32 	%r63, %r23, %r1722;
	add.s32 	%r64, %r34, %r49;
	selp.b32 	%r1723, 0, %r63, %p401;
	add.s32 	%r65, %r24, %r1723;
	@%p408 bra 	$L__BB8_8;
	add.s32 	%r1724, %r40, %r39;
	add.s32 	%r1725, %r41, %r1724;
	add.s32 	%r1726, %r42, %r1725;
	add.s32 	%r1727, %r43, %r1726;
	add.s32 	%r1728, %r44, %r1727;
	add.s32 	%r1729, %r45, %r1728;
	add.s32 	%r1730, %r46, %r1729;
	mov.b64 	%rd246, {%r1730, %r47};
	add.s64 	%rd245, %rd1, 512;
	mov.b64 	%rd247, 101;
	// begin inline asm
	st.relaxed.gpu.v2.u64 [%rd245], {%rd246, %rd247};
	// end inline asm
$L__BB8_8:
	add.s32 	%r1731, %r40, %r39;
	add.s32 	%r1732, %r41, %r1731;
	add.s32 	%r1733, %r42, %r1732;
	add.s32 	%r1734, %r43, %r1733;
	add.s32 	%r1735, %r44, %r1734;
	add.s32 	%r1736, %r45, %r1735;
	add.s32 	%r66, %r46, %r1736;
	setp.lt.s32 	%p426, %r66, 257;
	@%p426 bra 	$L__BB8_34;
	bar.sync 	0;
	@%p425 bra 	$L__BB8_11;
	shl.b32 	%r1737, %r49, 3;
	mov.u32 	%r1738, _ZN6thrust24THRUST_300001_SM_1000_NS8cuda_cub4core6detail5shmemE;
	add.s32 	%r1739, %r1738, %r1737;
	st.shared.v2.u32 	[%r1739], {%r1794, %r48};
$L__BB8_11:
	setp.eq.s32 	%p437, %r8, %r9;
	@%p437 bra 	$L__BB8_13;
	shl.b32 	%r1740, %r50, 3;
	mov.u32 	%r1741, _ZN6thrust24THRUST_300001_SM_1000_NS8cuda_cub4core6detail5shmemE;
	add.s32 	%r1742, %r1741, %r1740;
	st.shared.v2.u32 	[%r1742], {%r8, %r51};
$L__BB8_13:
	setp.eq.s32 	%p438, %r9, %r10;
	@%p438 bra 	$L__BB8_15;
	shl.b32 	%r1743, %r52, 3;
	mov.u32 	%r1744, _ZN6thrust24THRUST_300001_SM_1000_NS8cuda_cub4core6detail5shmemE;
	add.s32 	%r1745, %r1744, %r1743;
	st.shared.v2.u32 	[%r1745], {%r9, %r53};
$L__BB8_15:
	setp.eq.s32 	%p439, %r10, %r11;
	@%p439 bra 	$L__BB8_17;
	shl.b32 	%r1746, %r54, 3;
	mov.u32 	%r1747, _ZN6thrust24THRUST_300001_SM_1000_NS8cuda_cub4core6detail5shmemE;
	add.s32 	%r1748, %r1747, %r1746;
	st.shared.v2.u32 	[%r1748], {%r10, %r55};
$L__BB8_17:
	setp.eq.s32 	%p440, %r11, %r12;
	@%p440 bra 	$L__BB8_19;
	shl.b32 	%r1749, %r56, 3;
	mov.u32 	%r1750, _ZN6thrust24THRUST_300001_SM_1000_NS8cuda_cub4core6detail5shmemE;
	add.s32 	%r1751, %r1750, %r1749;
	st.shared.v2.u32 	[%r1751], {%r11, %r57};
$L__BB8_19:
	setp.eq.s32 	%p441, %r12, %r13;
	@%p441 bra 	$L__BB8_21;
	shl.b32 	%r1752, %r58, 3;
	mov.u32 	%r1753, _ZN6thrust24THRUST_300001_SM_1000_NS8cuda_cub4core6detail5shmemE;
	add.s32 	%r1754, %r1753, %r1752;
	st.shared.v2.u32 	[%r1754], {%r12, %r59};
$L__BB8_21:
	setp.eq.s32 	%p442, %r13, %r14;
	@%p442 bra 	$L__BB8_23;
	shl.b32 	%r1755, %r60, 3;
	mov.u32 	%r1756, _ZN6thrust24THRUST_300001_SM_1000_NS8cuda_cub4core6detail5shmemE;
	add.s32 	%r1757, %r1756, %r1755;
	st.shared.v2.u32 	[%r1757], {%r13, %r61};
$L__BB8_23:
	setp.eq.s32 	%p443, %r14, %r15;
	@%p443 bra 	$L__BB8_25;
	shl.b32 	%r1758, %r62, 3;
	mov.u32 	%r1759, _ZN6thrust24THRUST_300001_SM_1000_NS8cuda_cub4core6detail5shmemE;
	add.s32 	%r1760, %r1759, %r1758;
	st.shared.v2.u32 	[%r1760], {%r14, %r63};
$L__BB8_25:
	setp.eq.s32 	%p444, %r15, %r16;
	@%p444 bra 	$L__BB8_27;
	shl.b32 	%r1761, %r64, 3;
	mov.u32 	%r1762, _ZN6thrust24THRUST_300001_SM_1000_NS8cuda_cub4core6detail5shmemE;
	add.s32 	%r1763, %r1762, %r1761;
	st.shared.v2.u32 	[%r1763], {%r15, %r65};
$L__BB8_27:
	bar.sync 	0;
	setp.ge.u32 	%p445, %r1799, %r66;
	@%p445 bra 	$L__BB8_286;
	add.s32 	%r1764, %r40, %r41;
	add.s32 	%r1765, %r1764, %r42;
	add.s32 	%r1766, %r1765, %r43;
	add.s32 	%r1767, %r1766, %r44;
	add.s32 	%r1768, %r1767, %r45;
	add.s32 	%r1769, %r1768, %r46;
	add.s32 	%r1770, %r1769, %r39;
	not.b32 	%r1771, %r1799;
	add.s32 	%r67, %r1770, %r1771;
	and.b32  	%r1772, %r67, 768;
	setp.eq.s32 	%p446, %r1772, 768;
	@%p446 bra 	$L__BB8_31;
	shr.u32 	%r1773, %r67, 8;
	add.s32 	%r1774, %r1773, 1;
	and.b32  	%r1775, %r1774, 3;
	mul.wide.u32 	%rd275, %r1799, 4;
	add.s64 	%rd281, %rd4, %rd275;
	add.s64 	%rd280, %rd3, %rd275;
	shl.b32 	%r1776, %r1799, 3;
	mov.u32 	%r1777, _ZN6thrust24THRUST_300001_SM_1000_NS8cuda_cub4core6detail5shmemE;
	add.s32 	%r1796, %r1777, %r1776;
	neg.s32 	%r1795, %r1775;
	shl.b32 	%r1778, %r1774, 8;
	and.b32  	%r1779, %r1778, 768;
	add.s32 	%r1799, %r1799, %r1779;
$L__BB8_30:
	.pragma "nounroll";
	ld.shared.v2.u32 	{%r1780, %r1781}, [%r1796];
	st.global.u32 	[%rd280], %r1780;
	st.global.u32 	[%rd281], %r1781;
	add.s64 	%rd281, %rd281, 1024;
	add.s64 	%rd280, %rd280, 1024;
	add.s32 	%r1796, %r1796, 2048;
	add.s32 	%r1795, %r1795, 1;
	setp.ne.s32 	%p447, %r1795, 0;
	@%p447 bra 	$L__BB8_30;
$L__BB8_31:
	setp.lt.u32 	%p448, %r67, 768;
	@%p448 bra 	$L__BB8_286;
	mul.wide.u32 	%rd276, %r1799, 4;
	add.s64 	%rd277, %rd276, 2048;
	add.s64 	%rd283, %rd3, %rd277;
	add.s64 	%rd282, %rd4, %rd277;
	shl.b32 	%r1782, %r1799, 3;
	mov.u32 	%r1783, _ZN6thrust24THRUST_300001_SM_1000_NS8cuda_cub4core6detail5shmemE;
	add.s32 	%r1784, %r1782, %r1783;
	add.s32 	%r1798, %r1784, 4096;
$L__BB8_33:
	ld.shared.v2.u32 	{%r1785, %r1786}, [%r1798+-4096];
	st.global.u32 	[%rd283+-2048], %r1785;
	st.global.u32 	[%rd282+-2048], %r1786;
	ld.shared.v2.u32 	{%r1787, %r1788}, [%r1798+-2048];
	st.global.u32 	[%rd283+-1024], %r1787;
	st.global.u32 	[%rd282+-1024], %r1788;
	ld.shared.v2.u32 	{%r1789, %r1790}, [%r1798];
	st.global.u32 	[%rd283], %r1789;
	st.global.u32 	[%rd282], %r1790;
	ld.shared.v2.u32 	{%r1791, %r1792}, [%r1798+2048];
	st.global.u32 	[%rd283+1024], %r1791;
	st.global.u32 	[%rd282+1024], %r1792;
	add.s32 	%r1799, %r1799, 1024;
	add.s64 	%rd283, %rd283, 4096;
	add.s64 	%rd282, %rd282, 4096;
	add.s32 	%r1798, %r1798, 8192;
	setp.lt.s32 	%p449, %r1799, %r66;
	@%p449 bra 	$L__BB8_33;
	bra.uni 	$L__BB8_286;
$L__BB8_34:
	@%p425 bra 	$L__BB8_36;
	mul.wide.s32 	%rd248, %r49, 4;
	add.s64 	%rd249, %rd3, %rd248;
	st.global.u32 	[%rd249], %r1794;
	add.s64 	%rd250, %rd4, %rd248;
	st.global.u32 	[%rd250], %r48;
$L__BB8_36:
	setp.eq.s32 	%p428, %r8, %r9;
	@%p428 bra 	$L__BB8_38;
	mul.wide.s32 	%rd251, %r50, 4;
	add.s64 	%rd252, %rd3, %rd251;
	st.global.u32 	[%rd252], %r8;
	add.s64 	%rd253, %rd4, %rd251;
	st.global.u32 	[%rd253], %r51;
$L__BB8_38:
	setp.eq.s32 	%p429, %r9, %r10;
	@%p429 bra 	$L__BB8_40;
	mul.wide.s32 	%rd254, %r52, 4;
	add.s64 	%rd255, %rd3, %rd254;
	st.global.u32 	[%rd255], %r9;
	add.s64 	%rd256, %rd4, %rd254;
	st.global.u32 	[%rd256], %r53;
$L__BB8_40:
	setp.eq.s32 	%p430, %r10, %r11;
	@%p430 bra 	$L__BB8_42;
	mul.wide.s32 	%rd257, %r54, 4;
	add.s64 	%rd258, %rd3, %rd257;
	st.global.u32 	[%rd258], %r10;
	add.s64 	%rd259, %rd4, %rd257;
	st.global.u32 	[%rd259], %r55;
$L__BB8_42:
	setp.eq.s32 	%p431, %r11, %r12;
	@%p431 bra 	$L__BB8_44;
	mul.wide.s32 	%rd260, %r56, 4;
	add.s64 	%rd261, %rd3, %rd260;
	st.global.u32 	[%rd261], %r11;
	add.s64 	%rd262, %rd4, %rd260;
	st.global.u32 	[%rd262], %r57;
$L__BB8_44:
	setp.eq.s32 	%p432, %r12, %r13;
	@%p432 bra 	$L__BB8_46;
	mul.wide.s32 	%rd263, %r58, 4;
	add.s64 	%rd264, %rd3, %rd263;
	st.global.u32 	[%rd264], %r12;
	add.s64 	%rd265, %rd4, %rd263;
	st.global.u32 	[%rd265], %r59;
$L__BB8_46:
	setp.eq.s32 	%p433, %r13, %r14;
	@%p433 bra 	$L__BB8_48;
	mul.wide.s32 	%rd266, %r60, 4;
	add.s64 	%rd267, %rd3, %rd266;
	st.global.u32 	[%rd267], %r13;
	add.s64 	%rd268, %rd4, %rd266;
	st.global.u32 	[%rd268], %r61;
$L__BB8_48:
	setp.eq.s32 	%p434, %r14, %r15;
	@%p434 bra 	$L__BB8_50;
	mul.wide.s32 	%rd269, %r62, 4;
	add.s64 	%rd270, %rd3, %rd269;
	st.global.u32 	[%rd270], %r14;
	add.s64 	%rd271, %rd4, %rd269;
	st.global.u32 	[%rd271], %r63;
$L__BB8_50:
	setp.eq.s32 	%p435, %r15, %r16;
	@%p435 bra 	$L__BB8_286;
	mul.wide.s32 	%rd272, %r64, 4;
	add.s64 	%rd273, %rd3, %rd272;
	st.global.u32 	[%rd273], %r15;
	add.s64 	%rd274, %rd4, %rd272;
	st.global.u32 	[%rd274], %r65;
	bra.uni 	$L__BB8_286;
$L__BB8_52:
	mov.u32 	%r1815, %tid.x;
	and.b32  	%r1126, %r1815, 31;
	and.b32  	%r1127, %r1815, 992;
	add.s32 	%r1128, %r3, %r1126;
	mad.lo.s32 	%r1129, %r1127, 9, %r1128;
	mul.wide.u32 	%rd180, %r1129, 4;
	add.s64 	%rd171, %rd2, %rd180;
	// begin inline asm
	ld.global.nc.u32 %r1115, [%rd171];
	// end inline asm
	add.s64 	%rd172, %rd171, 128;
	// begin inline asm
	ld.global.nc.u32 %r1116, [%rd172];
	// end inline asm
	add.s64 	%rd173, %rd171, 256;
	// begin inline asm
	ld.global.nc.u32 %r1117, [%rd173];
	// end inline asm
	add.s64 	%rd174, %rd171, 384;
	// begin inline asm
	ld.global.nc.u32 %r1118, [%rd174];
	// end inline asm
	add.s64 	%rd175, %rd171, 512;
	// begin inline asm
	ld.global.nc.u32 %r1119, [%rd175];
	// end inline asm
	add.s64 	%rd176, %rd171, 640;
	// begin inline asm
	ld.global.nc.u32 %r1120, [%rd176];
	// end inline asm
	add.s64 	%rd177, %rd171, 768;
	// begin inline asm
	ld.global.nc.u32 %r1121, [%rd177];
	// end inline asm
	add.s64 	%rd178, %rd171, 896;
	// begin inline asm
	ld.global.nc.u32 %r1122, [%rd178];
	// end inline asm
	add.s64 	%rd179, %rd171, 1024;
	// begin inline asm
	ld.global.nc.u32 %r1123, [%rd179];
	// end inline asm
	// begin inline asm
	mov.u32 %r1124, %laneid;
	// end inline asm
	shr.u32 	%r83, %r1815, 5;
	mad.lo.s32 	%r1130, %r83, 288, %r1124;
	shl.b32 	%r1131, %r1130, 2;
	mov.u32 	%r1132, _ZN6thrust24THRUST_300001_SM_1000_NS8cuda_cub4core6detail5shmemE;
	add.s32 	%r84, %r1132, %r1131;
	st.shared.u32 	[%r84], %r1115;
	st.shared.u32 	[%r84+128], %r1116;
	st.shared.u32 	[%r84+256], %r1117;
	st.shared.u32 	[%r84+384], %r1118;
	st.shared.u32 	[%r84+512], %r1119;
	st.shared.u32 	[%r84+640], %r1120;
	st.shared.u32 	[%r84+768], %r1121;
	st.shared.u32 	[%r84+896], %r1122;
	st.shared.u32 	[%r84+1024], %r1123;
	bar.warp.sync 	-1;
	shl.b32 	%r1133, %r1124, 5;
	add.s32 	%r85, %r84, %r1133;
	ld.shared.u32 	%r86, [%r85];
	ld.shared.u32 	%r87, [%r85+4];
	ld.shared.u32 	%r88, [%r85+8];
	ld.shared.u32 	%r89, [%r85+12];
	ld.shared.u32 	%r90, [%r85+16];
	ld.shared.u32 	%r91, [%r85+20];
	ld.shared.u32 	%r92, [%r85+24];
	ld.shared.u32 	%r93, [%r85+28];
	ld.shared.u32 	%r94, [%r85+32];
	setp.ne.s32 	%p271, %r1815, 0;
	mov.b32 	%r1801, 0;
	@%p271 bra 	$L__BB8_54;
	mul.wide.u32 	%rd182, %r3, 4;
	add.s64 	%rd183, %rd2, %rd182;
	add.s64 	%rd181, %rd183, -4;
	// begin inline asm
	ld.global.nc.u32 %r1801, [%rd181];
	// end inline asm
$L__BB8_54:
	setp.eq.s32 	%p272, %r1815, 0;
	bar.sync 	0;
	st.shared.u32 	[%r84], %r1;
	st.shared.u32 	[%r84+128], %r1;
	st.shared.u32 	[%r84+256], %r1;
	st.shared.u32 	[%r84+384], %r1;
	st.shared.u32 	[%r84+512], %r1;
	st.shared.u32 	[%r84+640], %r1;
	st.shared.u32 	[%r84+768], %r1;
	st.shared.u32 	[%r84+896], %r1;
	st.shared.u32 	[%r84+1024], %r1;
	bar.warp.sync 	-1;
	ld.shared.u32 	%r97, [%r85];
	ld.shared.u32 	%r98, [%r85+4];
	ld.shared.u32 	%r99, [%r85+8];
	ld.shared.u32 	%r100, [%r85+12];
	ld.shared.u32 	%r101, [%r85+16];
	ld.shared.u32 	%r102, [%r85+20];
	ld.shared.u32 	%r103, [%r85+24];
	ld.shared.u32 	%r104, [%r85+28];
	ld.shared.u32 	%r105, [%r85+32];
	bar.sync 	0;
	shl.b32 	%r1135, %r1815, 2;
	add.s32 	%r1137, %r1132, %r1135;
	add.s32 	%r106, %r1137, 1148;
	st.shared.u32 	[%r1137+1148], %r94;
	bar.sync 	0;
	@%p272 bra 	$L__BB8_56;
	ld.shared.u32 	%r1801, [%r106+-4];
$L__BB8_56:
	setp.ne.s32 	%p273, %r1801, %r86;
	selp.u32 	%r1198, 1, 0, %p273;
	setp.ne.s32 	%p274, %r86, %r87;
	selp.u32 	%r1199, 1, 0, %p274;
	setp.ne.s32 	%p275, %r87, %r88;
	selp.u32 	%r1200, 1, 0, %p275;
	setp.ne.s32 	%p276, %r88, %r89;
	selp.u32 	%r1201, 1, 0, %p276;
	setp.ne.s32 	%p277, %r89, %r90;
	selp.u32 	%r1202, 1, 0, %p277;
	setp.ne.s32 	%p278, %r90, %r91;
	selp.u32 	%r1203, 1, 0, %p278;
	setp.ne.s32 	%p279, %r91, %r92;
	selp.u32 	%r1204, 1, 0, %p279;
	setp.ne.s32 	%p280, %r92, %r93;
	selp.u32 	%r1205, 1, 0, %p280;
	setp.ne.s32 	%p281, %r93, %r94;
	selp.u32 	%r1206, 1, 0, %p281;
	add.s32 	%r1207, %r1199, %r1198;
	selp.b32 	%r1208, 0, %r97, %p274;
	add.s32 	%r1209, %r98, %r1208;
	add.s32 	%r1210, %r1207, %r1200;
	selp.b32 	%r1211, 0, %r1209, %p275;
	add.s32 	%r1212, %r99, %r1211;
	add.s32 	%r1213, %r1210, %r1201;
	selp.b32 	%r1214, 0, %r1212, %p276;
	add.s32 	%r1215, %r100, %r1214;
	add.s32 	%r1216, %r1213, %r1202;
	selp.b32 	%r1217, 0, %r1215, %p277;
	add.s32 	%r1218, %r101, %r1217;
	add.s32 	%r1219, %r1216, %r1203;
	selp.b32 	%r1220, 0, %r1218, %p278;
	add.s32 	%r1221, %r102, %r1220;
	add.s32 	%r1222, %r1219, %r1204;
	selp.b32 	%r1223, 0, %r1221, %p279;
	add.s32 	%r1224, %r103, %r1223;
	add.s32 	%r1225, %r1222, %r1205;
	selp.b32 	%r1226, 0, %r1224, %p280;
	add.s32 	%r1227, %r104, %r1226;
	add.s32 	%r1139, %r1225, %r1206;
	selp.b32 	%r1228, 0, %r1227, %p281;
	add.s32 	%r1144, %r105, %r1228;
	mov.b32 	%r1195, 1;
	mov.b32 	%r1196, 0;
	mov.b32 	%r1197, -1;
	// begin inline asm
	shfl.sync.up.b32 %r1138, %r1139, %r1195, %r1196, %r1197;
	// end inline asm
	// begin inline asm
	shfl.sync.up.b32 %r1143, %r1144, %r1195, %r1196, %r1197;
	// end inline asm
	setp.eq.s32 	%p282, %r1139, 0;
	selp.b32 	%r1229, %r1143, 0, %p282;
	setp.lt.s32 	%p283, %r1124, 1;
	selp.b32 	%r1230, 0, %r1138, %p283;
	add.s32 	%r1149, %r1230, %r1139;
	selp.b32 	%r1231, 0, %r1229, %p283;
	add.s32 	%r1154, %r1231, %r1144;
	mov.b32 	%r1155, 2;
	// begin inline asm
	shfl.sync.up.b32 %r1148, %r1149, %r1155, %r1196, %r1197;
	// end inline asm
	// begin inline asm
	shfl.sync.up.b32 %r1153, %r1154, %r1155, %r1196, %r1197;
	// end inline asm
	setp.eq.s32 	%p284, %r1149, 0;
	selp.b32 	%r1232, %r1153, 0, %p284;
	setp.lt.s32 	%p285, %r1124, 2;
	selp.b32 	%r1233, 0, %r1148, %p285;
	add.s32 	%r1159, %r1233, %r1149;
	selp.b32 	%r1234, 0, %r1232, %p285;
	add.s32 	%r1164, %r1234, %r1154;
	mov.b32 	%r1165, 4;
	// begin inline asm
	shfl.sync.up.b32 %r1158, %r1159, %r1165, %r1196, %r1197;
	// end inline asm
	// begin inline asm
	shfl.sync.up.b32 %r1163, %r1164, %r1165, %r1196, %r1197;
	// end inline asm
	setp.eq.s32 	%p286, %r1159, 0;
	selp.b32 	%r1235, %r1163, 0, %p286;
	setp.lt.s32 	%p287, %r1124, 4;
	selp.b32 	%r1236, 0, %r1158, %p287;
	add.s32 	%r1169, %r1236, %r1159;
	selp.b32 	%r1237, 0, %r1235, %p287;
	add.s32 	%r1174, %r1237, %r1164;
	mov.b32 	%r1175, 8;
	// begin inline asm
	shfl.sync.up.b32 %r1168, %r1169, %r1175, %r1196, %r1197;
	// end inline asm
	// begin inline asm
	shfl.sync.up.b32 %r1173, %r1174, %r1175, %r1196, %r1197;
	// end inline asm
	setp.eq.s32 	%p288, %r1169, 0;
	selp.b32 	%r1238, %r1173, 0, %p288;
	setp.lt.s32 	%p289, %r1124, 8;
	selp.b32 	%r1239, 0, %r1168, %p289;
	add.s32 	%r1179, %r1239, %r1169;
	selp.b32 	%r1240, 0, %r1238, %p289;
	add.s32 	%r1184, %r1240, %r1174;
	mov.b32 	%r1185, 16;
	// begin inline asm
	shfl.sync.up.b32 %r1178, %r1179, %r1185, %r1196, %r1197;
	// end inline asm
	// begin inline asm
	shfl.sync.up.b32 %r1183, %r1184, %r1185, %r1196, %r1197;
	// end inline asm
	setp.eq.s32 	%p290, %r1179, 0;
	selp.b32 	%r1241, %r1183, 0, %p290;
	setp.lt.s32 	%p291, %r1124, 16;
	selp.b32 	%r1242, 0, %r1178, %p291;
	add.s32 	%r1189, %r1242, %r1179;
	selp.b32 	%r1243, 0, %r1241, %p291;
	add.s32 	%r1194, %r1243, %r1184;
	// begin inline asm
	shfl.sync.up.b32 %r1805, %r1189, %r1195, %r1196, %r1197;
	// end inline asm
	// begin inline asm
	shfl.sync.up.b32 %r1806, %r1194, %r1195, %r1196, %r1197;
	// end inline asm
	setp.ne.s32 	%p292, %r1124, 31;
	@%p292 bra 	$L__BB8_58;
	shl.b32 	%r1244, %r83, 3;
	mov.u32 	%r1245, _ZN6thrust24THRUST_300001_SM_1000_NS8cuda_cub4core6detail5shmemE;
	add.s32 	%r1246, %r1245, %r1244;
	st.shared.v2.u32 	[%r1246], {%r1189, %r1194};
$L__BB8_58:
	bar.sync 	0;
	ld.shared.v4.u32 	{%r1247, %r1248, %r1249, %r1250}, [_ZN6thrust24THRUST_300001_SM_1000_NS8cuda_cub4core6detail5shmemE];
	add.s32 	%r1251, %r1249, %r1247;
	setp.eq.s32 	%p293, %r1249, 0;
	selp.b32 	%r1252, %r1248, 0, %p293;
	add.s32 	%r1253, %r1252, %r1250;
	setp.eq.s32 	%p294, %r83, 2;
	selp.b32 	%r1254, %r1251, %r1247, %p294;
	selp.b32 	%r1255, %r1253, %r1248, %p294;
	ld.shared.v4.u32 	{%r1256, %r1257, %r1258, %r1259}, [_ZN6thrust24THRUST_300001_SM_1000_NS8cuda_cub4core6detail5shmemE+16];
	add.s32 	%r1260, %r1256, %r1251;
	setp.eq.s32 	%p295, %r1256, 0;
	selp.b32 	%r1261, %r1253, 0, %p295;
	add.s32 	%r1262, %r1261, %r1257;
	setp.eq.s32 	%p296, %r83, 3;
	selp.b32 	%r1263, %r1260, %r1254, %p296;
	selp.b32 	%r1264, %r1262, %r1255, %p296;
	add.s32 	%r1265, %r1258, %r1260;
	setp.eq.s32 	%p297, %r1258, 0;
	selp.b32 	%r1266, %r1262, 0, %p297;
	add.s32 	%r1267, %r1266, %r1259;
	setp.eq.s32 	%p298, %r83, 4;
	selp.b32 	%r1268, %r1265, %r1263, %p298;
	selp.b32 	%r1269, %r1267, %r1264, %p298;
	ld.shared.v4.u32 	{%r1270, %r1271, %r1272, %r1273}, [_ZN6thrust24THRUST_300001_SM_1000_NS8cuda_cub4core6detail5shmemE+32];
	add.s32 	%r1274, %r1270, %r1265;
	setp.eq.s32 	%p299, %r1270, 0;
	selp.b32 	%r1275, %r1267, 0, %p299;
	add.s32 	%r1276, %r1275, %r1271;
	setp.eq.s32 	%p300, %r83, 5;
	selp.b32 	%r1277, %r1274, %r1268, %p300;
	selp.b32 	%r1278, %r1276, %r1269, %p300;
	add.s32 	%r1279, %r1272, %r1274;
	setp.eq.s32 	%p301, %r1272, 0;
	selp.b32 	%r1280, %r1276, 0, %p301;
	add.s32 	%r1281, %r1280, %r1273;
	setp.eq.s32 	%p302, %r83, 6;
	selp.b32 	%r1282, %r1279, %r1277, %p302;
	selp.b32 	%r1283, %r1281, %r1278, %p302;
	ld.shared.v4.u32 	{%r1284, %r1285, %r1286, %r1287}, [_ZN6thrust24THRUST_300001_SM_1000_NS8cuda_cub4core6detail5shmemE+48];
	add.s32 	%r1288, %r1284, %r1279;
	setp.eq.s32 	%p303, %r1284, 0;
	selp.b32 	%r1289, %r1281, 0, %p303;
	add.s32 	%r1290, %r1289, %r1285;
	setp.eq.s32 	%p304, %r83, 7;
	selp.b32 	%r113, %r1288, %r1282, %p304;
	selp.b32 	%r114, %r1290, %r1283, %p304;
	add.s32 	%r115, %r1286, %r1288;
	setp.eq.s32 	%p305, %r1286, 0;
	selp.b32 	%r1291, %r1290, 0, %p305;
	add.s32 	%r116, %r1291, %r1287;
	setp.lt.u32 	%p306, %r1815, 32;
	@%p306 bra 	$L__BB8_60;
	setp.eq.s32 	%p307, %r1805, 0;
	selp.b32 	%r1292, %r114, 0, %p307;
	add.s32 	%r1293, %r1292, %r1806;
	setp.eq.s32 	%p308, %r1124, 0;
	selp.b32 	%r1294, 0, %r1805, %p308;
	add.s32 	%r1805, %r113, %r1294;
	selp.b32 	%r1806, %r114, %r1293, %p308;
	bra.uni 	$L__BB8_76;
$L__BB8_60:
	setp.ne.s32 	%p309, %r1815, 0;
	mul.wide.u32 	%rd184, %r2, 16;
	add.s64 	%rd17, %rd1, %rd184;
	@%p309 bra 	$L__BB8_62;
	st.shared.u32 	[_ZN6thrust24THRUST_300001_SM_1000_NS8cuda_cub4core6detail5shmemE+116], %r115;
	st.shared.u32 	[_ZN6thrust24THRUST_300001_SM_1000_NS8cuda_cub4core6detail5shmemE+120], %r116;
	mov.b64 	%rd186, {%r115, %r116};
	add.s64 	%rd185, %rd17, 512;
	mov.b64 	%rd187, 100;
	// begin inline asm
	st.relaxed.gpu.v2.u64 [%rd185], {%rd186, %rd187};
	// end inline asm
$L__BB8_62:
	mov.u32 	%r1295, %nctaid.x;
	setp.gt.u32 	%p310, %r1295, 499;
	@%p310 bra 	$L__BB8_64;
	membar.cta;
	bra.uni 	$L__BB8_65;
$L__BB8_64:
	mov.b32 	%r1296, 450;
	// begin inline asm
	nanosleep.u32 %r1296;
	// end inline asm
$L__BB8_65:
	mul.wide.u32 	%rd188, %r1815, 16;
	xor.b64  	%rd189, %rd188, -16;
	add.s64 	%rd190, %rd17, %rd189;
	add.s64 	%rd18, %rd190, 512;
$L__BB8_66:
	// begin inline asm
	ld.relaxed.gpu.v2.u64 {%rd191, %rd284}, [%rd18];
	// end inline asm
	setp.eq.s64 	%p311, %rd284, 99;
	mov.b32 	%r1297, -1;
	vote.sync.any.pred 	%p312, %p311, %r1297;
	@%p312 bra 	$L__BB8_66;
	mov.b64 	{%r1301, %r1306}, %rd191;
	setp.eq.s64 	%p313, %rd284, 101;
	mov.b32 	%r1349, -1;
	vote.sync.ballot.b32 	%r1350, %p313, %r1349;
	// begin inline asm
	mov.u32 %r1299, %lanemask_ge;
	// end inline asm
	and.b32  	%r1351, %r1350, %r1299;
	or.b32  	%r1352, %r1351, -2147483648;
	add.s32 	%r1353, %r1352, -1;
	not.b32 	%r1354, %r1352;
	and.b32  	%r1355, %r1354, %r1353;
	popc.b32 	%r1303, %r1355;
	mov.b32 	%r1307, 1;
	// begin inline asm
	shfl.sync.down.b32 %r1300, %r1301, %r1307, %r1303, %r1349;
	// end inline asm
	// begin inline asm
	shfl.sync.down.b32 %r1305, %r1306, %r1307, %r1303, %r1349;
	// end inline asm
	setp.lt.s32 	%p315, %r1124, %r1303;
	setp.eq.s32 	%p316, %r1301, 0;
	selp.b32 	%r1356, %r1300, 0, %p315;
	add.s32 	%r1311, %r1356, %r1301;
	selp.b32 	%r1357, %r1305, 0, %p316;
	selp.b32 	%r1358, %r1357, 0, %p315;
	add.s32 	%r1316, %r1358, %r1306;
	mov.b32 	%r1317, 2;
	// begin inline asm
	shfl.sync.down.b32 %r1310, %r1311, %r1317, %r1303, %r1349;
	// end inline asm
	// begin inline asm
	shfl.sync.down.b32 %r1315, %r1316, %r1317, %r1303, %r1349;
	// end inline asm
	add.s32 	%r1359, %r1124, 2;
	setp.gt.s32 	%p317, %r1359, %r1303;
	setp.eq.s32 	%p318, %r1311, 0;
	selp.b32 	%r1360, %r1315, 0, %p318;
	selp.b32 	%r1361, 0, %r1310, %p317;
	add.s32 	%r1321, %r1311, %r1361;
	selp.b32 	%r1362, 0, %r1360, %p317;
	add.s32 	%r1326, %r1362, %r1316;
	mov.b32 	%r1327, 4;
	// begin inline asm
	shfl.sync.down.b32 %r1320, %r1321, %r1327, %r1303, %r1349;
	// end inline asm
	// begin inline asm
	shfl.sync.down.b32 %r1325, %r1326, %r1327, %r1303, %r1349;
	// end inline asm
	add.s32 	%r1363, %r1124, 4;
	setp.gt.s32 	%p319, %r1363, %r1303;
	setp.eq.s32 	%p320, %r1321, 0;
	selp.b32 	%r1364, %r1325, 0, %p320;
	selp.b32 	%r1365, 0, %r1320, %p319;
	add.s32 	%r1331, %r1321, %r1365;
	selp.b32 	%r1366, 0, %r1364, %p319;
	add.s32 	%r1336, %r1326, %r1366;
	mov.b32 	%r1337, 8;
	// begin inline asm
	shfl.sync.down.b32 %r1330, %r1331, %r1337, %r1303, %r1349;
	// end inline asm
	// begin inline asm
	shfl.sync.down.b32 %r1335, %r1336, %r1337, %r1303, %r1349;
	// end inline asm
	add.s32 	%r1367, %r1124, 8;
	setp.gt.s32 	%p321, %r1367, %r1303;
	setp.eq.s32 	%p322, %r1331, 0;
	selp.b32 	%r1368, %r1335, 0, %p322;
	selp.b32 	%r1369, 0, %r1330, %p321;
	add.s32 	%r1341, %r1331, %r1369;
	selp.b32 	%r1370, 0, %r1368, %p321;
	add.s32 	%r1346, %r1336, %r1370;
	mov.b32 	%r1347, 16;
	// begin inline asm
	shfl.sync.down.b32 %r1340, %r1341, %r1347, %r1303, %r1349;
	// end inline asm
	// begin inline asm
	shfl.sync.down.b32 %r1345, %r1346, %r1347, %r1303, %r1349;
	// end inline asm
	add.s32 	%r1371, %r1124, 16;
	setp.gt.s32 	%p323, %r1371, %r1303;
	setp.eq.s32 	%p324, %r1341, 0;
	selp.b32 	%r1372, %r1345, 0, %p324;
	selp.b32 	%r1373, 0, %r1340, %p323;
	add.s32 	%r1802, %r1373, %r1341;
	selp.b32 	%r1374, 0, %r1372, %p323;
	add.s32 	%r1803, %r1346, %r1374;
	not.b32 	%r1375, %r1815;
	add.s32 	%r1804, %r2, %r1375;
	add.s64 	%rd21, %rd1, 512;
$L__BB8_68:
	setp.ne.s64 	%p325, %rd284, 101;
	mov.b32 	%r1376, -1;
	vote.sync.all.pred 	%p326, %p325, %r1376;
	not.pred 	%p327, %p326;
	@%p327 bra 	$L__BB8_72;
	mul.wide.s32 	%rd233, %r1804, 16;
	add.s64 	%rd234, %rd21, %rd233;
	add.s64 	%rd232, %rd234, -512;
$L__BB8_70:
	// begin inline asm
	ld.relaxed.gpu.v2.u64 {%rd230, %rd284}, [%rd232];
	// end inline asm
	setp.eq.s64 	%p365, %rd284, 99;
	mov.b32 	%r1459, -1;
	vote.sync.any.pred 	%p366, %p365, %r1459;
	@%p366 bra 	$L__BB8_70;
	mov.b64 	{%r1462, %r1467}, %rd230;
	setp.eq.s64 	%p367, %rd284, 101;
	mov.b32 	%r1510, -1;
	vote.sync.ballot.b32 	%r1511, %p367, %r1510;
	and.b32  	%r1512, %r1511, %r1299;
	or.b32  	%r1513, %r1512, -2147483648;
	add.s32 	%r1514, %r1513, -1;
	not.b32 	%r1515, %r1513;
	and.b32  	%r1516, %r1515, %r1514;
	popc.b32 	%r1464, %r1516;
	mov.b32 	%r1468, 1;
	// begin inline asm
	shfl.sync.down.b32 %r1461, %r1462, %r1468, %r1464, %r1510;
	// end inline asm
	// begin inline asm
	shfl.sync.down.b32 %r1466, %r1467, %r1468, %r1464, %r1510;
	// end inline asm
	setp.lt.s32 	%p369, %r1124, %r1464;
	setp.eq.s32 	%p370, %r1462, 0;
	selp.b32 	%r1517, %r1461, 0, %p369;
	add.s32 	%r1472, %r1517, %r1462;
	selp.b32 	%r1518, %r1466, 0, %p370;
	selp.b32 	%r1519, %r1518, 0, %p369;
	add.s32 	%r1477, %r1519, %r1467;
	mov.b32 	%r1478, 2;
	// begin inline asm
	shfl.sync.down.b32 %r1471, %r1472, %r1478, %r1464, %r1510;
	// end inline asm
	// begin inline asm
	shfl.sync.down.b32 %r1476, %r1477, %r1478, %r1464, %r1510;
	// end inline asm
	add.s32 	%r1520, %r1124, 2;
	setp.gt.s32 	%p371, %r1520, %r1464;
	setp.eq.s32 	%p372, %r1472, 0;
	selp.b32 	%r1521, %r1476, 0, %p372;
	selp.b32 	%r1522, 0, %r1471, %p371;
	add.s32 	%r1482, %r1472, %r1522;
	selp.b32 	%r1523, 0, %r1521, %p371;
	add.s32 	%r1487, %r1523, %r1477;
	mov.b32 	%r1488, 4;
	// begin inline asm
	shfl.sync.down.b32 %r1481, %r1482, %r1488, %r1464, %r1510;
	// end inline asm
	// begin inline asm
	shfl.sync.down.b32 %r1486, %r1487, %r1488, %r1464, %r1510;
	// end inline asm
	add.s32 	%r1524, %r1124, 4;
	setp.gt.s32 	%p373, %r1524, %r1464;
	setp.eq.s32 	%p374, %r1482, 0;
	selp.b32 	%r1525, %r1486, 0, %p374;
	selp.b32 	%r1526, 0, %r1481, %p373;
	add.s32 	%r1492, %r1482, %r1526;
	selp.b32 	%r1527, 0, %r1525, %p373;
	add.s32 	%r1497, %r1487, %r1527;
	mov.b32 	%r1498, 8;
	// begin inline asm
	shfl.sync.down.b32 %r1491, %r1492, %r1498, %r1464, %r1510;
	// end inline asm
	// begin inline asm
	shfl.sync.down.b32 %r1496, %r1497, %r1498, %r1464, %r1510;
	// end inline asm
	add.s32 	%r1528, %r1124, 8;
	setp.gt.s32 	%p375, %r1528, %r1464;
	setp.eq.s32 	%p376, %r1492, 0;
	selp.b32 	%r1529, %r1496, 0, %p376;
	selp.b32 	%r1530, 0, %r1491, %p375;
	add.s32 	%r1502, %r1492, %r1530;
	selp.b32 	%r1531, 0, %r1529, %p375;
	add.s32 	%r1507, %r1497, %r1531;
	mov.b32 	%r1508, 16;
	// begin inline asm
	shfl.sync.down.b32 %r1501, %r1502, %r1508, %r1464, %r1510;
	// end inline asm
	// begin inline asm
	shfl.sync.down.b32 %r1506, %r1507, %r1508, %r1464, %r1510;
	// end inline asm
	add.s32 	%r1532, %r1124, 16;
	setp.gt.s32 	%p377, %r1532, %r1464;
	setp.eq.s32 	%p378, %r1502, 0;
	selp.b32 	%r1533, %r1506, 0, %p378;
	selp.b32 	%r1534, 0, %r1501, %p377;
	selp.b32 	%r1535, 0, %r1533, %p377;
	add.s32 	%r1536, %r1507, %r1535;
	add.s32 	%r1537, %r1534, %r1802;
	add.s32 	%r126, %r1537, %r1502;
	setp.eq.s32 	%p379, %r1802, 0;
	selp.b32 	%r1538, %r1536, 0, %p379;
	add.s32 	%r1803, %r1538, %r1803;
	add.s32 	%r1804, %r1804, -32;
	mov.u32 	%r1802, %r126;
	bra.uni 	$L__BB8_68;
$L__BB8_72:
	@%p309 bra 	$L__BB8_74;
	add.s32 	%r1378, %r1802, %r115;
	setp.eq.s32 	%p329, %r115, 0;
	selp.b32 	%r1379, %r1803, 0, %p329;
	add.s32 	%r1380, %r1379, %r116;
	mov.b64 	%rd195, {%r1378, %r1380};
	add.s64 	%rd194, %rd17, 512;
	mov.b64 	%rd196, 101;
	// begin inline asm
	st.relaxed.gpu.v2.u64 [%rd194], {%rd195, %rd196};
	// end inline asm
	st.shared.u32 	[_ZN6thrust24THRUST_300001_SM_1000_NS8cuda_cub4core6detail5shmemE+100], %r1802;
	st.shared.v2.u32 	[_ZN6thrust24THRUST_300001_SM_1000_NS8cuda_cub4core6detail5shmemE+104], {%r1803, %r1378};
	st.shared.u32 	[_ZN6thrust24THRUST_300001_SM_1000_NS8cuda_cub4core6detail5shmemE+112], %r1380;
$L__BB8_74:
	setp.ne.s32 	%p330, %r1124, 0;
	@%p330 bra 	$L__BB8_76;
	st.shared.v2.u32 	[_ZN6thrust24THRUST_300001_SM_1000_NS8cuda_cub4core6detail5shmemE+72], {%r1802, %r1803};
	mov.u32 	%r1805, %r1802;
	mov.u32 	%r1806, %r1803;
$L__BB8_76:
	setp.eq.s32 	%p331, %r1815, 0;
	bar.sync 	0;
	@%p331 bra 	$L__BB8_78;
	ld.shared.v2.u32 	{%r1381, %r1382}, [_ZN6thrust24THRUST_300001_SM_1000_NS8cuda_cub4core6detail5shmemE+72];
	add.s32 	%r131, %r1381, %r1805;
	setp.eq.s32 	%p332, %r1805, 0;
	selp.b32 	%r1383, %r1382, 0, %p332;
	add.s32 	%r1806, %r1383, %r1806;
	mov.u32 	%r1805, %r131;
$L__BB8_78:
	setp.ne.s32 	%p333, %r92, %r93;
	setp.ne.s32 	%p334, %r91, %r92;
	setp.ne.s32 	%p335, %r90, %r91;
	setp.ne.s32 	%p336, %r89, %r90;
	setp.ne.s32 	%p337, %r88, %r89;
	setp.ne.s32 	%p338, %r87, %r88;
	setp.ne.s32 	%p339, %r86, %r87;
	setp.ne.s32 	%p340, %r1801, %r86;
	selp.u32 	%r1384, 1, 0, %p340;
	add.s32 	%r135, %r1805, %r1384;
	selp.b32 	%r1385, 0, %r1806, %p340;
	add.s32 	%r136, %r1385, %r97;
	selp.u32 	%r1386, 1, 0, %p339;
	add.s32 	%r1387, %r1386, %r1384;
	add.s32 	%r137, %r1387, %r1805;
	selp.b32 	%r1388, 0, %r136, %p339;
	add.s32 	%r138, %r98, %r1388;
	selp.u32 	%r1389, 1, 0, %p338;
	add.s32 	%r139, %r137, %r1389;
	selp.b32 	%r1390, 0, %r138, %p338;
	add.s32 	%r140, %r99, %r1390;
	selp.u32 	%r1391, 1, 0, %p337;
	add.s32 	%r141, %r139, %r1391;
	selp.b32 	%r1392, 0, %r140, %p337;
	add.s32 	%r142, %r100, %r1392;
	selp.u32 	%r1393, 1, 0, %p336;
	add.s32 	%r143, %r141, %r1393;
	selp.b32 	%r1394, 0, %r142, %p336;
	add.s32 	%r144, %r101, %r1394;
	selp.u32 	%r1395, 1, 0, %p335;
	add.s32 	%r145, %r143, %r1395;
	selp.b32 	%r1396, 0, %r144, %p335;
	add.s32 	%r146, %r102, %r1396;
	selp.u32 	%r1397, 1, 0, %p334;
	add.s32 	%r147, %r145, %r1397;
	selp.b32 	%r1398, 0, %r146, %p334;
	add.s32 	%r148, %r103, %r1398;
	selp.u32 	%r1399, 1, 0, %p333;
	add.s32 	%r149, %r147, %r1399;
	selp.b32 	%r1400, 0, %r148, %p333;
	add.s32 	%r150, %r104, %r1400;
	ld.shared.u32 	%r151, [_ZN6thrust24THRUST_300001_SM_1000_NS8cuda_cub4core6detail5shmemE+116];
	ld.shared.u32 	%r152, [_ZN6thrust24THRUST_300001_SM_1000_NS8cuda_cub4core6detail5shmemE+100];
	setp.lt.s32 	%p341, %r151, 257;
	@%p341 bra 	$L__BB8_104;
	setp.eq.s32 	%p351, %r1801, %r86;
	bar.sync 	0;
	@%p351 bra 	$L__BB8_81;
	sub.s32 	%r1401, %r1805, %r152;
	shl.b32 	%r1402, %r1401, 3;
	mov.u32 	%r1403, _ZN6thrust24THRUST_300001_SM_1000_NS8cuda_cub4core6detail5shmemE;
	add.s32 	%r1404, %r1403, %r1402;
	st.shared.v2.u32 	[%r1404], {%r1801, %r1806};
$L__BB8_81:
	setp.eq.s32 	%p352, %r86, %r87;
	@%p352 bra 	$L__BB8_83;
	sub.s32 	%r1405, %r135, %r152;
	shl.b32 	%r1406, %r1405, 3;
	mov.u32 	%r1407, _ZN6thrust24THRUST_300001_SM_1000_NS8cuda_cub4core6detail5shmemE;
	add.s32 	%r1408, %r1407, %r1406;
	st.shared.v2.u32 	[%r1408], {%r86, %r136};
$L__BB8_83:
	setp.eq.s32 	%p353, %r87, %r88;
	@%p353 bra 	$L__BB8_85;
	sub.s32 	%r1409, %r137, %r152;
	shl.b32 	%r1410, %r1409, 3;
	mov.u32 	%r1411, _ZN6thrust24THRUST_300001_SM_1000_NS8cuda_cub4core6detail5shmemE;
	add.s32 	%r1412, %r1411, %r1410;
	st.shared.v2.u32 	[%r1412], {%r87, %r138};
$L__BB8_85:
	setp.eq.s32 	%p354, %r88, %r89;
	@%p354 bra 	$L__BB8_87;
	sub.s32 	%r1413, %r139, %r152;
	shl.b32 	%r1414, %r1413, 3;
	mov.u32 	%r1415, _ZN6thrust24THRUST_300001_SM_1000_NS8cuda_cub4core6detail5shmemE;
	add.s32 	%r1416, %r1415, %r1414;
	st.shared.v2.u32 	[%r1416], {%r88, %r140};
$L__BB8_87:
	setp.eq.s32 	%p355, %r89, %r90;
	@%p355 bra 	$L__BB8_89;
	sub.s32 	%r1417, %r141, %r152;
	shl.b32 	%r1418, %r1417, 3;
	mov.u32 	%r1419, _ZN6thrust24THRUST_300001_SM_1000_NS8cuda_cub4core6detail5shmemE;
	add.s32 	%r1420, %r1419, %r1418;
	st.shared.v2.u32 	[%r1420], {%r89, %r142};
$L__BB8_89:
	setp.eq.s32 	%p356, %r90, %r91;
	@%p356 bra 	$L__BB8_91;
	sub.s32 	%r1421, %r143, %r152;
	shl.b32 	%r1422, %r1421, 3;
	mov.u32 	%r1423, _ZN6thrust24THRUST_300001_SM_1000_NS8cuda_cub4core6detail5shmemE;
	add.s32 	%r1424, %r1423, %r1422;
	st.shared.v2.u32 	[%r1424], {%r90, %r144};
$L__BB8_91:
	setp.eq.s32 	%p357, %r91, %r92;
	@%p357 bra 	$L__BB8_93;
	sub.s32 	%r1425, %r145, %r152;
	shl.b32 	%r1426, %r1425, 3;
	mov.u32 	%r1427, _ZN6thrust24THRUST_300001_SM_1000_NS8cuda_cub4core6detail5shmemE;
	add.s32 	%r1428, %r1427, %r1426;
	st.shared.v2.u32 	[%r1428], {%r91, %r146};
$L__BB8_93:
	setp.eq.s32 	%p358, %r92, %r93;
	@%p358 bra 	$L__BB8_95;
	sub.s32 	%r1429, %r147, %r152;
	shl.b32 	%r1430, %r1429, 3;
	mov.u32 	%r1431, _ZN6thrust24THRUST_300001_SM_1000_NS8cuda_cub4core6detail5shmemE;
	add.s32 	%r1432, %r1431, %r1430;
	st.shared.v2.u32 	[%r1432], {%r92, %r148};
$L__BB8_95:
	setp.eq.s32 	%p359, %r93, %r94;
	@%p359 bra 	$L__BB8_97;
	sub.s32 	%r1433, %r149, %r152;
	shl.b32 	%r1434, %r1433, 3;
	mov.u32 	%r1435, _ZN6thrust24THRUST_300001_SM_1000_NS8cuda_cub4core6detail5shmemE;
	add.s32 	%r1436, %r1435, %r1434;
	st.shared.v2.u32 	[%r1436], {%r93, %r150};
$L__BB8_97:
	bar.sync 	0;
	setp.ge.s32 	%p360, %r1815, %r151;
	@%p360 bra 	$L__BB8_286;
	not.b32 	%r1437, %r1815;
	add.s32 	%r153, %r151, %r1437;
	and.b32  	%r1438, %r153, 768;
	setp.eq.s32 	%p361, %r1438, 768;
	@%p361 bra 	$L__BB8_101;
	shr.u32 	%r1439, %r153, 8;
	add.s32 	%r1440, %r1439, 1;
	and.b32  	%r1441, %r1440, 3;
	shl.b32 	%r1442, %r1815, 3;
	mov.u32 	%r1443, _ZN6thrust24THRUST_300001_SM_1000_NS8cuda_cub4core6detail5shmemE;
	add.s32 	%r1811, %r1443, %r1442;
	add.s32 	%r1810, %r1815, %r152;
	neg.s32 	%r1809, %r1441;
	shl.b32 	%r1444, %r1440, 8;
	and.b32  	%r1445, %r1444, 768;
	add.s32 	%r1815, %r1815, %r1445;
$L__BB8_100:
	.pragma "nounroll";
	mul.wide.s32 	%rd224, %r1810, 4;
	add.s64 	%rd225, %rd4, %rd224;
	add.s64 	%rd226, %rd3, %rd224;
	ld.shared.v2.u32 	{%r1446, %r1447}, [%r1811];
	st.global.u32 	[%rd226], %r1446;
	st.global.u32 	[%rd225], %r1447;
	add.s32 	%r1811, %r1811, 2048;
	add.s32 	%r1810, %r1810, 256;
	add.s32 	%r1809, %r1809, 1;
	setp.ne.s32 	%p362, %r1809, 0;
	@%p362 bra 	$L__BB8_100;
$L__BB8_101:
	setp.lt.u32 	%p363, %r153, 768;
	@%p363 bra 	$L__BB8_286;
	add.s64 	%rd25, %rd3, 2048;
	add.s32 	%r1814, %r1815, %r152;
	add.s64 	%rd26, %rd4, 2048;
	shl.b32 	%r1448, %r1815, 3;
	mov.u32 	%r1449, _ZN6thrust24THRUST_300001_SM_1000_NS8cuda_cub4core6detail5shmemE;
	add.s32 	%r1450, %r1448, %r1449;
	add.s32 	%r1813, %r1450, 4096;
$L__BB8_103:
	mul.wide.s32 	%rd227, %r1814, 4;
	add.s64 	%rd228, %rd25, %rd227;
	add.s64 	%rd229, %rd26, %rd227;
	ld.shared.v2.u32 	{%r1451, %r1452}, [%r1813+-4096];
	st.global.u32 	[%rd228+-2048], %r1451;
	st.global.u32 	[%rd229+-2048], %r1452;
	ld.shared.v2.u32 	{%r1453, %r1454}, [%r1813+-2048];
	st.global.u32 	[%rd228+-1024], %r1453;
	st.global.u32 	[%rd229+-1024], %r1454;
	ld.shared.v2.u32 	{%r1455, %r1456}, [%r1813];
	st.global.u32 	[%rd228], %r1455;
	st.global.u32 	[%rd229], %r1456;
	ld.shared.v2.u32 	{%r1457, %r1458}, [%r1813+2048];
	st.global.u32 	[%rd228+1024], %r1457;
	st.global.u32 	[%rd229+1024], %r1458;
	add.s32 	%r1815, %r1815, 1024;
	add.s32 	%r1814, %r1814, 1024;
	add.s32 	%r1813, %r1813, 8192;
	setp.lt.s32 	%p364, %r1815, %r151;
	@%p364 bra 	$L__BB8_103;
	bra.uni 	$L__BB8_286;
$L__BB8_104:
	setp.eq.s32 	%p342, %r1801, %r86;
	@%p342 bra 	$L__BB8_106;
	mul.wide.s32 	%rd197, %r1805, 4;
	add.s64 	%rd198, %rd3, %rd197;
	st.global.u32 	[%rd198], %r1801;
	add.s64 	%rd199, %rd4, %rd197;
	st.global.u32 	[%rd199], %r1806;
$L__BB8_106:
	setp.eq.s32 	%p343, %r86, %r87;
	@%p343 bra 	$L__BB8_108;
	mul.wide.s32 	%rd200, %r135, 4;
	add.s64 	%rd201, %rd3, %rd200;
	st.global.u32 	[%rd201], %r86;
	add.s64 	%rd202, %rd4, %rd200;
	st.global.u32 	[%rd202], %r136;
$L__BB8_108:
	setp.eq.s32 	%p344, %r87, %r88;
	@%p344 bra 	$L__BB8_110;
	mul.wide.s32 	%rd203, %r137, 4;
	add.s64 	%rd204, %rd3, %rd203;
	st.global.u32 	[%rd204], %r87;
	add.s64 	%rd205, %rd4, %rd203;
	st.global.u32 	[%rd205], %r138;
$L__BB8_110:
	setp.eq.s32 	%p345, %r88, %r89;
	@%p345 bra 	$L__BB8_112;
	mul.wide.s32 	%rd206, %r139, 4;
	add.s64 	%rd207, %rd3, %rd206;
	st.global.u32 	[%rd207], %r88;
	add.s64 	%rd208, %rd4, %rd206;
	st.global.u32 	[%rd208], %r140;
$L__BB8_112:
	setp.eq.s32 	%p346, %r89, %r90;
	@%p346 bra 	$L__BB8_114;
	mul.wide.s32 	%rd209, %r141, 4;
	add.s64 	%rd210, %rd3, %rd209;
	st.global.u32 	[%rd210], %r89;
	add.s64 	%rd211, %rd4, %rd209;
	st.global.u32 	[%rd211], %r142;
$L__BB8_114:
	setp.eq.s32 	%p347, %r90, %r91;
	@%p347 bra 	$L__BB8_116;
	mul.wide.s32 	%rd212, %r143, 4;
	add.s64 	%rd213, %rd3, %rd212;
	st.global.u32 	[%rd213], %r90;
	add.s64 	%rd214, %rd4, %rd212;
	st.global.u32 	[%rd214], %r144;
$L__BB8_116:
	setp.eq.s32 	%p348, %r91, %r92;
	@%p348 bra 	$L__BB8_118;
	mul.wide.s32 	%rd215, %r145, 4;
	add.s64 	%rd216, %rd3, %rd215;
	st.global.u32 	[%rd216], %r91;
	add.s64 	%rd217, %rd4, %rd215;
	st.global.u32 	[%rd217], %r146;
$L__BB8_118:
	setp.eq.s32 	%p349, %r92, %r93;
	@%p349 bra 	$L__BB8_120;
	mul.wide.s32 	%rd218, %r147, 4;
	add.s64 	%rd219, %rd3, %rd218;
	st.global.u32 	[%rd219], %r92;
	add.s64 	%rd220, %rd4, %rd218;
	st.global.u32 	[%rd220], %r148;
$L__BB8_120:
	setp.eq.s32 	%p350, %r93, %r94;
	@%p350 bra 	$L__BB8_286;
	mul.wide.s32 	%rd221, %r149, 4;
	add.s64 	%rd222, %rd3, %rd221;
	st.global.u32 	[%rd222], %r93;
	add.s64 	%rd223, %rd4, %rd221;
	st.global.u32 	[%rd223], %r150;
	bra.uni 	$L__BB8_286;
$L__BB8_122:
	setp.lt.s32 	%p13, %r4, 1;
	@%p13 bra 	$L__BB8_286;
	setp.ne.s32 	%p14, %r2, 0;
	@%p14 bra 	$L__BB8_194;
	mul.wide.u32 	%rd125, %r3, 4;
	add.s64 	%rd124, %rd2, %rd125;
	// begin inline asm
	ld.global.nc.u32 %r1824, [%rd124];
	// end inline asm
	mov.u32 	%r174, %tid.x;
	and.b32  	%r839, %r174, 31;
	and.b32  	%r840, %r174, 992;
	mul.lo.s32 	%r841, %r840, 9;
	or.b32  	%r175, %r841, %r839;
	setp.ge.u32 	%p166, %r175, %r4;
	mov.u32 	%r1816, %r1824;
	@%p166 bra 	$L__BB8_126;
	mul.wide.u32 	%rd127, %r175, 4;
	add.s64 	%rd126, %rd124, %rd127;
	// begin inline asm
	ld.global.nc.u32 %r1816, [%rd126];
	// end inline asm
$L__BB8_126:
	add.s32 	%r843, %r175, 32;
	setp.ge.u32 	%p167, %r843, %r4;
	shl.b32 	%r844, %r175, 2;
	cvt.u64.u32 	%rd128, %r844;
	add.s64 	%rd28, %rd124, %rd128;
	mov.u32 	%r1817, %r1824;
	@%p167 bra 	$L__BB8_128;
	add.s64 	%rd129, %rd28, 128;
	// begin inline asm
	ld.global.nc.u32 %r1817, [%rd129];
	// end inline asm
$L__BB8_128:
	add.s32 	%r846, %r175, 64;
	setp.ge.u32 	%p168, %r846, %r4;
	mov.u32 	%r1818, %r1824;
	@%p168 bra 	$L__BB8_130;
	add.s64 	%rd130, %rd28, 256;
	// begin inline asm
	ld.global.nc.u32 %r1818, [%rd130];
	// end inline asm
$L__BB8_130:
	add.s32 	%r848, %r175, 96;
	setp.ge.u32 	%p169, %r848, %r4;
	mov.u32 	%r1819, %r1824;
	@%p169 bra 	$L__BB8_132;
	add.s64 	%rd131, %rd28, 384;
	// begin inline asm
	ld.global.nc.u32 %r1819, [%rd131];
	// end inline asm
$L__BB8_132:
	add.s32 	%r850, %r175, 128;
	setp.ge.u32 	%p170, %r850, %r4;
	mov.u32 	%r1820, %r1824;
	@%p170 bra 	$L__BB8_134;
	add.s64 	%rd132, %rd28, 512;
	// begin inline asm
	ld.global.nc.u32 %r1820, [%rd132];
	// end inline asm
$L__BB8_134:
	add.s32 	%r852, %r175, 160;
	setp.ge.u32 	%p171, %r852, %r4;
	mov.u32 	%r1821, %r1824;
	@%p171 bra 	$L__BB8_136;
	add.s64 	%rd133, %rd28, 640;
	// begin inline asm
	ld.global.nc.u32 %r1821, [%rd133];
	// end inline asm
$L__BB8_136:
	add.s32 	%r854, %r175, 192;
	setp.ge.u32 	%p172, %r854, %r4;
	mov.u32 	%r1822, %r1824;
	@%p172 bra 	$L__BB8_138;
	add.s64 	%rd134, %rd28, 768;
	// begin inline asm
	ld.global.nc.u32 %r1822, [%rd134];
	// end inline asm
$L__BB8_138:
	add.s32 	%r856, %r175, 224;
	setp.ge.u32 	%p173, %r856, %r4;
	mov.u32 	%r1823, %r1824;
	@%p173 bra 	$L__BB8_140;
	add.s64 	%rd135, %rd28, 896;
	// begin inline asm
	ld.global.nc.u32 %r1823, [%rd135];
	// end inline asm
$L__BB8_140:
	add.s32 	%r858, %r175, 256;
	setp.ge.u32 	%p174, %r858, %r4;
	@%p174 bra 	$L__BB8_142;
	add.s64 	%rd136, %rd28, 1024;
	// begin inline asm
	ld.global.nc.u32 %r1824, [%rd136];
	// end inline asm
$L__BB8_142:
	// begin inline asm
	mov.u32 %r860, %laneid;
	// end inline asm
	shr.u32 	%r195, %r174, 5;
	mad.lo.s32 	%r863, %r195, 288, %r860;
	shl.b32 	%r864, %r863, 2;
	mov.u32 	%r865, _ZN6thrust24THRUST_300001_SM_1000_NS8cuda_cub4core6detail5shmemE;
	add.s32 	%r866, %r865, %r864;
	st.shared.u32 	[%r866], %r1816;
	st.shared.u32 	[%r866+128], %r1817;
	st.shared.u32 	[%r866+256], %r1818;
	st.shared.u32 	[%r866+384], %r1819;
	st.shared.u32 	[%r866+512], %r1820;
	st.shared.u32 	[%r866+640], %r1821;
	st.shared.u32 	[%r866+768], %r1822;
	st.shared.u32 	[%r866+896], %r1823;
	st.shared.u32 	[%r866+1024], %r1824;
	bar.warp.sync 	-1;
	shl.b32 	%r867, %r860, 5;
	add.s32 	%r868, %r866, %r867;
	ld.shared.u32 	%r196, [%r868];
	ld.shared.u32 	%r197, [%r868+4];
	ld.shared.u32 	%r198, [%r868+8];
	ld.shared.u32 	%r199, [%r868+12];
	ld.shared.u32 	%r200, [%r868+16];
	ld.shared.u32 	%r201, [%r868+20];
	ld.shared.u32 	%r202, [%r868+24];
	ld.shared.u32 	%r203, [%r868+28];
	ld.shared.u32 	%r204, [%r868+32];
	bar.sync 	0;
	st.shared.u32 	[%r866], %r1;
	st.shared.u32 	[%r866+128], %r1;
	st.shared.u32 	[%r866+256], %r1;
	st.shared.u32 	[%r866+384], %r1;
	st.shared.u32 	[%r866+512], %r1;
	st.shared.u32 	[%r866+640], %r1;
	st.shared.u32 	[%r866+768], %r1;
	st.shared.u32 	[%r866+896], %r1;
	st.shared.u32 	[%r866+1024], %r1;
	bar.warp.sync 	-1;
	ld.shared.u32 	%r205, [%r868];
	ld.shared.u32 	%r206, [%r868+4];
	ld.shared.u32 	%r207, [%r868+8];
	ld.shared.u32 	%r208, [%r868+12];
	ld.shared.u32 	%r209, [%r868+16];
	ld.shared.u32 	%r210, [%r868+20];
	ld.shared.u32 	%r211, [%r868+24];
	ld.shared.u32 	%r212, [%r868+28];
	ld.shared.u32 	%r213, [%r868+32];
	bar.sync 	0;
	shl.b32 	%r869, %r174, 2;
	add.s32 	%r870, %r865, %r869;
	add.s32 	%r214, %r870, 1148;
	st.shared.u32 	[%r870+1148], %r204;
	bar.sync 	0;
	setp.eq.s32 	%p175, %r174, 0;
	mov.b32 	%r1826, 1;
	@%p175 bra 	$L__BB8_144;
	ld.shared.u32 	%r1825, [%r214+-4];
	setp.ne.s32 	%p176, %r1825, %r196;
	selp.u32 	%r1826, 1, 0, %p176;
$L__BB8_144:
	setp.eq.s32 	%p177, %r174, 0;
	setp.ne.s32 	%p178, %r196, %r197;
	setp.ne.s32 	%p179, %r197, %r198;
	setp.ne.s32 	%p180, %r198, %r199;
	setp.ne.s32 	%p181, %r199, %r200;
	setp.ne.s32 	%p182, %r200, %r201;
	setp.ne.s32 	%p183, %r201, %r202;
	setp.ne.s32 	%p184, %r202, %r203;
	setp.ne.s32 	%p185, %r203, %r204;
	mul.lo.s32 	%r931, %r174, 9;
	setp.eq.s32 	%p186, %r931, %r4;
	selp.u32 	%r932, 1, 0, %p186;
	selp.b32 	%r933, %r932, %r1826, %p186;
	selp.b32 	%r219, %r932, %r933, %p177;
	add.s32 	%r934, %r931, 1;
	setp.eq.s32 	%p187, %r934, %r4;
	or.pred  	%p188, %p187, %p178;
	selp.u32 	%r935, 1, 0, %p188;
	add.s32 	%r936, %r931, 2;
	setp.eq.s32 	%p189, %r936, %r4;
	or.pred  	%p1, %p189, %p179;
	selp.u32 	%r937, 1, 0, %p1;
	add.s32 	%r938, %r931, 3;
	setp.eq.s32 	%p190, %r938, %r4;
	or.pred  	%p2, %p190, %p180;
	selp.u32 	%r939, 1, 0, %p2;
	add.s32 	%r940, %r931, 4;
	setp.eq.s32 	%p191, %r940, %r4;
	or.pred  	%p192, %p191, %p181;
	selp.u32 	%r941, 1, 0, %p192;
	add.s32 	%r942, %r931, 5;
	setp.eq.s32 	%p193, %r942, %r4;
	or.pred  	%p3, %p193, %p182;
	selp.u32 	%r943, 1, 0, %p3;
	add.s32 	%r944, %r931, 6;
	setp.eq.s32 	%p194, %r944, %r4;
	or.pred  	%p4, %p194, %p183;
	selp.u32 	%r945, 1, 0, %p4;
	add.s32 	%r946, %r931, 7;
	setp.eq.s32 	%p195, %r946, %r4;
	or.pred  	%p5, %p195, %p184;
	selp.u32 	%r947, 1, 0, %p5;
	add.s32 	%r948, %r931, 8;
	setp.eq.s32 	%p196, %r948, %r4;
	or.pred  	%p197, %p196, %p185;
	selp.u32 	%r949, 1, 0, %p197;
	add.s32 	%r950, %r219, %r935;
	selp.b32 	%r951, 0, %r205, %p188;
	add.s32 	%r952, %r206, %r951;
	add.s32 	%r953, %r950, %r937;
	selp.b32 	%r954, 0, %r952, %p1;
	add.s32 	%r955, %r207, %r954;
	add.s32 	%r956, %r953, %r939;
	selp.b32 	%r957, 0, %r955, %p2;
	add.s32 	%r958, %r208, %r957;
	add.s32 	%r959, %r956, %r941;
	selp.b32 	%r960, 0, %r958, %p192;
	add.s32 	%r961, %r209, %r960;
	add.s32 	%r962, %r959, %r943;
	selp.b32 	%r963, 0, %r961, %p3;
	add.s32 	%r964, %r210, %r963;
	add.s32 	%r965, %r962, %r945;
	selp.b32 	%r966, 0, %r964, %p4;
	add.s32 	%r967, %r211, %r966;
	add.s32 	%r968, %r965, %r947;
	selp.b32 	%r969, 0, %r967, %p5;
	add.s32 	%r970, %r212, %r969;
	add.s32 	%r872, %r968, %r949;
	selp.b32 	%r971, 0, %r970, %p197;
	add.s32 	%r877, %r213, %r971;
	mov.b32 	%r928, 1;
	mov.b32 	%r929, 0;
	mov.b32 	%r930, -1;
	// begin inline asm
	shfl.sync.up.b32 %r871, %r872, %r928, %r929, %r930;
	// end inline asm
	// begin inline asm
	shfl.sync.up.b32 %r876, %r877, %r928, %r929, %r930;
	// end inline asm
	setp.eq.s32 	%p198, %r872, 0;
	selp.b32 	%r972, %r876, 0, %p198;
	setp.lt.s32 	%p199, %r860, 1;
	selp.b32 	%r973, 0, %r871, %p199;
	add.s32 	%r882, %r973, %r872;
	selp.b32 	%r974, 0, %r972, %p199;
	add.s32 	%r887, %r974, %r877;
	mov.b32 	%r888, 2;
	// begin inline asm
	shfl.sync.up.b32 %r881, %r882, %r888, %r929, %r930;
	// end inline asm
	// begin inline asm
	shfl.sync.up.b32 %r886, %r887, %r888, %r929, %r930;
	// end inline asm
	setp.eq.s32 	%p200, %r882, 0;
	selp.b32 	%r975, %r886, 0, %p200;
	setp.lt.s32 	%p201, %r860, 2;
	selp.b32 	%r976, 0, %r881, %p201;
	add.s32 	%r892, %r976, %r882;
	selp.b32 	%r977, 0, %r975, %p201;
	add.s32 	%r897, %r977, %r887;
	mov.b32 	%r898, 4;
	// begin inline asm
	shfl.sync.up.b32 %r891, %r892, %r898, %r929, %r930;
	// end inline asm
	// begin inline asm
	shfl.sync.up.b32 %r896, %r897, %r898, %r929, %r930;
	// end inline asm
	setp.eq.s32 	%p202, %r892, 0;
	selp.b32 	%r978, %r896, 0, %p202;
	setp.lt.s32 	%p203, %r860, 4;
	selp.b32 	%r979, 0, %r891, %p203;
	add.s32 	%r902, %r979, %r892;
	selp.b32 	%r980, 0, %r978, %p203;
	add.s32 	%r907, %r980, %r897;
	mov.b32 	%r908, 8;
	// begin inline asm
	shfl.sync.up.b32 %r901, %r902, %r908, %r929, %r930;
	// end inline asm
	// begin inline asm
	shfl.sync.up.b32 %r906, %r907, %r908, %r929, %r930;
	// end inline asm
	setp.eq.s32 	%p204, %r902, 0;
	selp.b32 	%r981, %r906, 0, %p204;
	setp.lt.s32 	%p205, %r860, 8;
	selp.b32 	%r982, 0, %r901, %p205;
	add.s32 	%r912, %r982, %r902;
	selp.b32 	%r983, 0, %r981, %p205;
	add.s32 	%r917, %r983, %r907;
	mov.b32 	%r918, 16;
	// begin inline asm
	shfl.sync.up.b32 %r911, %r912, %r918, %r929, %r930;
	// end inline asm
	// begin inline asm
	shfl.sync.up.b32 %r916, %r917, %r918, %r929, %r930;
	// end inline asm
	setp.eq.s32 	%p206, %r912, 0;
	selp.b32 	%r984, %r916, 0, %p206;
	setp.lt.s32 	%p207, %r860, 16;
	selp.b32 	%r985, 0, %r911, %p207;
	add.s32 	%r922, %r985, %r912;
	selp.b32 	%r986, 0, %r984, %p207;
	add.s32 	%r927, %r986, %r917;
	// begin inline asm
	shfl.sync.up.b32 %r921, %r922, %r928, %r929, %r930;
	// end inline asm
	// begin inline asm
	shfl.sync.up.b32 %r926, %r927, %r928, %r929, %r930;
	// end inline asm
	setp.ne.s32 	%p208, %r860, 31;
	@%p208 bra 	$L__BB8_146;
	shl.b32 	%r987, %r195, 3;
	mov.u32 	%r988, _ZN6thrust24THRUST_300001_SM_1000_NS8cuda_cub4core6detail5shmemE;
	add.s32 	%r989, %r988, %r987;
	st.shared.v2.u32 	[%r989], {%r922, %r927};
$L__BB8_146:
	bar.sync 	0;
	ld.shared.v4.u32 	{%r224, %r990, %r225, %r991}, [_ZN6thrust24THRUST_300001_SM_1000_NS8cuda_cub4core6detail5shmemE];
	add.s32 	%r992, %r225, %r224;
	setp.eq.s32 	%p209, %r225, 0;
	selp.b32 	%r993, %r990, 0, %p209;
	add.s32 	%r994, %r993, %r991;
	setp.eq.s32 	%p210, %r195, 2;
	selp.b32 	%r995, %r992, %r224, %p210;
	selp.b32 	%r996, %r994, %r990, %p210;
	ld.shared.v4.u32 	{%r226, %r997, %r227, %r998}, [_ZN6thrust24THRUST_300001_SM_1000_NS8cuda_cub4core6detail5shmemE+16];
	add.s32 	%r999, %r226, %r992;
	setp.eq.s32 	%p211, %r226, 0;
	selp.b32 	%r1000, %r994, 0, %p211;
	add.s32 	%r1001, %r1000, %r997;
	setp.eq.s32 	%p212, %r195, 3;
	selp.b32 	%r1002, %r999, %r995, %p212;
	selp.b32 	%r1003, %r1001, %r996, %p212;
	add.s32 	%r1004, %r227, %r999;
	setp.eq.s32 	%p213, %r227, 0;
	selp.b32 	%r1005, %r1001, 0, %p213;
	add.s32 	%r1006, %r1005, %r998;
	setp.eq.s32 	%p214, %r195, 4;
	selp.b32 	%r1007, %r1004, %r1002, %p214;
	selp.b32 	%r1008, %r1006, %r1003, %p214;
	ld.shared.v4.u32 	{%r228, %r1009, %r229, %r1010}, [_ZN6thrust24THRUST_300001_SM_1000_NS8cuda_cub4core6detail5shmemE+32];
	add.s32 	%r1011, %r228, %r1004;
	setp.eq.s32 	%p215, %r228, 0;
	selp.b32 	%r1012, %r1006, 0, %p215;
	add.s32 	%r1013, %r1012, %r1009;
	setp.eq.s32 	%p216, %r195, 5;
	selp.b32 	%r1014, %r1011, %r1007, %p216;
	selp.b32 	%r1015, %r1013, %r1008, %p216;
	add.s32 	%r1016, %r229, %r1011;
	setp.eq.s32 	%p217, %r229, 0;
	selp.b32 	%r1017, %r1013, 0, %p217;
	add.s32 	%r1018, %r1017, %r1010;
	setp.eq.s32 	%p218, %r195, 6;
	selp.b32 	%r1019, %r1016, %r1014, %p218;
	selp.b32 	%r1020, %r1018, %r1015, %p218;
	ld.shared.v4.u32 	{%r230, %r1021, %r231, %r1022}, [_ZN6thrust24THRUST_300001_SM_1000_NS8cuda_cub4core6detail5shmemE+48];
	add.s32 	%r1023, %r230, %r1016;
	setp.eq.s32 	%p219, %r230, 0;
	selp.b32 	%r1024, %r1018, 0, %p219;
	add.s32 	%r1025, %r1024, %r1021;
	setp.eq.s32 	%p220, %r195, 7;
	selp.b32 	%r1026, %r1023, %r1019, %p220;
	selp.b32 	%r1027, %r1025, %r1020, %p220;
	add.s32 	%r1832, %r231, %r1023;
	setp.eq.s32 	%p221, %r231, 0;
	selp.b32 	%r1028, %r1025, 0, %p221;
	add.s32 	%r233, %r1028, %r1022;
	setp.lt.u32 	%p222, %r174, 32;
	selp.b32 	%r1029, 0, %r1026, %p222;
	selp.b32 	%r1030, 0, %r1027, %p222;
	setp.eq.s32 	%p223, %r921, 0;
	selp.b32 	%r1031, %r1030, 0, %p223;
	add.s32 	%r1032, %r1031, %r926;
	setp.eq.s32 	%p224, %r860, 0;
	selp.b32 	%r1033, 0, %r921, %p224;
	add.s32 	%r234, %r1029, %r1033;
	selp.b32 	%r235, %r1030, %r1032, %p224;
	add.s32 	%r236, %r234, %r219;
	setp.eq.s32 	%p225, %r219, 0;
	selp.b32 	%r1034, %r235, 0, %p225;
	add.s32 	%r237, %r1034, %r205;
	mul.lo.s32 	%r1035, %r174, 9;
	add.s32 	%r1036, %r1035, 1;
	setp.eq.s32 	%p226, %r1036, %r4;
	setp.ne.s32 	%p227, %r196, %r197;
	or.pred  	%p228, %p226, %p227;
	selp.u32 	%r1037, 1, 0, %p228;
	add.s32 	%r1038, %r219, %r1037;
	add.s32 	%r238, %r1038, %r234;
	selp.b32 	%r1039, 0, %r237, %p228;
	add.s32 	%r239, %r206, %r1039;
	selp.u32 	%r1040, 1, 0, %p1;
	add.s32 	%r240, %r238, %r1040;
	selp.b32 	%r1041, 0, %r239, %p1;
	add.s32 	%r241, %r207, %r1041;
	selp.u32 	%r1042, 1, 0, %p2;
	add.s32 	%r242, %r240, %r1042;
	selp.b32 	%r1043, 0, %r241, %p2;
	add.s32 	%r243, %r208, %r1043;
	add.s32 	%r1044, %r1035, 4;
	setp.eq.s32 	%p229, %r1044, %r4;
	setp.ne.s32 	%p230, %r199, %r200;
	or.pred  	%p231, %p229, %p230;
	selp.u32 	%r1045, 1, 0, %p231;
	add.s32 	%r244, %r242, %r1045;
	selp.b32 	%r1046, 0, %r243, %p231;
	add.s32 	%r245, %r209, %r1046;
	selp.u32 	%r1047, 1, 0, %p3;
	add.s32 	%r246, %r244, %r1047;
	selp.b32 	%r1048, 0, %r245, %p3;
	add.s32 	%r247, %r210, %r1048;
	selp.u32 	%r1049, 1, 0, %p4;
	add.s32 	%r248, %r246, %r1049;
	selp.b32 	%r1050, 0, %r247, %p4;
	add.s32 	%r249, %r211, %r1050;
	selp.u32 	%r1051, 1, 0, %p5;
	add.s32 	%r250, %r248, %r1051;
	selp.b32 	%r1052, 0, %r249, %p5;
	add.s32 	%r251, %r212, %r1052;
	setp.lt.s32 	%p232, %r1832, 257;
	@%p232 bra 	$L__BB8_172;
	bar.sync 	0;
	@%p225 bra 	$L__BB8_149;
	shl.b32 	%r1056, %r234, 3;
	mov.u32 	%r1057, _ZN6thrust24THRUST_300001_SM_1000_NS8cuda_cub4core6detail5shmemE;
	add.s32 	%r1058, %r1057, %r1056;
	st.shared.v2.u32 	[%r1058], {%r1825, %r235};
$L__BB8_149:
	mad.lo.s32 	%r1059, %r174, 9, 1;
	setp.ne.s32 	%p249, %r1059, %r4;
	setp.eq.s32 	%p250, %r196, %r197;
	and.pred  	%p251, %p249, %p250;
	@%p251 bra 	$L__BB8_151;
	shl.b32 	%r1060, %r236, 3;
	mov.u32 	%r1061, _ZN6thrust24THRUST_300001_SM_1000_NS8cuda_cub4core6detail5shmemE;
	add.s32 	%r1062, %r1061, %r1060;
	st.shared.v2.u32 	[%r1062], {%r196, %r237};
$L__BB8_151:
	not.pred 	%p252, %p1;
	@%p252 bra 	$L__BB8_153;
	shl.b32 	%r1063, %r238, 3;
	mov.u32 	%r1064, _ZN6thrust24THRUST_300001_SM_1000_NS8cuda_cub4core6detail5shmemE;
	add.s32 	%r1065, %r1064, %r1063;
	st.shared.v2.u32 	[%r1065], {%r197, %r239};
$L__BB8_153:
	not.pred 	%p253, %p2;
	@%p253 bra 	$L__BB8_155;
	shl.b32 	%r1066, %r240, 3;
	mov.u32 	%r1067, _ZN6thrust24THRUST_300001_SM_1000_NS8cuda_cub4core6detail5shmemE;
	add.s32 	%r1068, %r1067, %r1066;
	st.shared.v2.u32 	[%r1068], {%r198, %r241};
$L__BB8_155:
	mad.lo.s32 	%r1069, %r174, 9, 4;
	setp.ne.s32 	%p254, %r1069, %r4;
	setp.eq.s32 	%p255, %r199, %r200;
	and.pred  	%p256, %p254, %p255;
	@%p256 bra 	$L__BB8_157;
	shl.b32 	%r1070, %r242, 3;
	mov.u32 	%r1071, _ZN6thrust24THRUST_300001_SM_1000_NS8cuda_cub4core6detail5shmemE;
	add.s32 	%r1072, %r1071, %r1070;
	st.shared.v2.u32 	[%r1072], {%r199, %r243};
$L__BB8_157:
	not.pred 	%p257, %p3;
	@%p257 bra 	$L__BB8_159;
	shl.b32 	%r1073, %r244, 3;
	mov.u32 	%r1074, _ZN6thrust24THRUST_300001_SM_1000_NS8cuda_cub4core6detail5shmemE;
	add.s32 	%r1075, %r1074, %r1073;
	st.shared.v2.u32 	[%r1075], {%r200, %r245};
$L__BB8_159:
	not.pred 	%p258, %p4;
	@%p258 bra 	$L__BB8_161;
	shl.b32 	%r1076, %r246, 3;
	mov.u32 	%r1077, _ZN6thrust24THRUST_300001_SM_1000_NS8cuda_cub4core6detail5shmemE;
	add.s32 	%r1078, %r1077, %r1076;
	st.shared.v2.u32 	[%r1078], {%r201, %r247};
$L__BB8_161:
	not.pred 	%p259, %p5;
	@%p259 bra 	$L__BB8_163;
	shl.b32 	%r1079, %r248, 3;
	mov.u32 	%r1080, _ZN6thrust24THRUST_300001_SM_1000_NS8cuda_cub4core6detail5shmemE;
	add.s32 	%r1081, %r1080, %r1079;
	st.shared.v2.u32 	[%r1081], {%r202, %r249};
$L__BB8_163:
	mad.lo.s32 	%r1082, %r174, 9, 8;
	setp.ne.s32 	%p260, %r1082, %r4;
	setp.eq.s32 	%p261, %r203, %r204;
	and.pred  	%p262, %p260, %p261;
	@%p262 bra 	$L__BB8_165;
	shl.b32 	%r1083, %r250, 3;
	mov.u32 	%r1084, _ZN6thrust24THRUST_300001_SM_1000_NS8cuda_cub4core6detail5shmemE;
	add.s32 	%r1085, %r1084, %r1083;
	st.shared.v2.u32 	[%r1085], {%r203, %r251};
$L__BB8_165:
	bar.sync 	0;
	setp.ge.u32 	%p263, %r174, %r1832;
	@%p263 bra 	$L__BB8_190;
	add.s32 	%r1086, %r225, %r226;
	add.s32 	%r1087, %r1086, %r227;
	add.s32 	%r1088, %r1087, %r228;
	add.s32 	%r1089, %r1088, %r229;
	add.s32 	%r1090, %r1089, %r230;
	add.s32 	%r1091, %r1090, %r231;
	add.s32 	%r1092, %r1091, %r224;
	not.b32 	%r1093, %r174;
	add.s32 	%r252, %r1092, %r1093;
	and.b32  	%r1094, %r252, 768;
	setp.eq.s32 	%p264, %r1094, 768;
	mov.u32 	%r1831, %r174;
	@%p264 bra 	$L__BB8_169;
	shr.u32 	%r1095, %r252, 8;
	add.s32 	%r1096, %r1095, 1;
	and.b32  	%r1097, %r1096, 3;
	mul.wide.u32 	%rd164, %r174, 4;
	add.s64 	%rd286, %rd4, %rd164;
	add.s64 	%rd285, %rd3, %rd164;
	shl.b32 	%r1098, %r174, 3;
	mov.u32 	%r1099, _ZN6thrust24THRUST_300001_SM_1000_NS8cuda_cub4core6detail5shmemE;
	add.s32 	%r1828, %r1099, %r1098;
	neg.s32 	%r1827, %r1097;
	shl.b32 	%r1100, %r1096, 8;
	and.b32  	%r1101, %r1100, 768;
	add.s32 	%r1831, %r174, %r1101;
$L__BB8_168:
	.pragma "nounroll";
	ld.shared.v2.u32 	{%r1102, %r1103}, [%r1828];
	st.global.u32 	[%rd285], %r1102;
	st.global.u32 	[%rd286], %r1103;
	add.s64 	%rd286, %rd286, 1024;
	add.s64 	%rd285, %rd285, 1024;
	add.s32 	%r1828, %r1828, 2048;
	add.s32 	%r1827, %r1827, 1;
	setp.ne.s32 	%p265, %r1827, 0;
	@%p265 bra 	$L__BB8_168;
$L__BB8_169:
	setp.lt.u32 	%p266, %r252, 768;
	@%p266 bra 	$L__BB8_190;
	mul.wide.u32 	%rd165, %r1831, 4;
	add.s64 	%rd166, %rd165, 2048;
	add.s64 	%rd288, %rd3, %rd166;
	add.s64 	%rd287, %rd4, %rd166;
	shl.b32 	%r1104, %r1831, 3;
	mov.u32 	%r1105, _ZN6thrust24THRUST_300001_SM_1000_NS8cuda_cub4core6detail5shmemE;
	add.s32 	%r1106, %r1104, %r1105;
	add.s32 	%r1830, %r1106, 4096;
$L__BB8_171:
	ld.shared.v2.u32 	{%r1107, %r1108}, [%r1830+-4096];
	st.global.u32 	[%rd288+-2048], %r1107;
	st.global.u32 	[%rd287+-2048], %r1108;
	ld.shared.v2.u32 	{%r1109, %r1110}, [%r1830+-2048];
	st.global.u32 	[%rd288+-1024], %r1109;
	st.global.u32 	[%rd287+-1024], %r1110;
	ld.shared.v2.u32 	{%r1111, %r1112}, [%r1830];
	st.global.u32 	[%rd288], %r1111;
	st.global.u32 	[%rd287], %r1112;
	ld.shared.v2.u32 	{%r1113, %r1114}, [%r1830+2048];
	st.global.u32 	[%rd288+1024], %r1113;
	st.global.u32 	[%rd287+1024], %r1114;
	add.s32 	%r1831, %r1831, 1024;
	add.s64 	%rd288, %rd288, 4096;
	add.s64 	%rd287, %rd287, 4096;
	add.s32 	%r1830, %r1830, 8192;
	setp.lt.s32 	%p267, %r1831, %r1832;
	@%p267 bra 	$L__BB8_171;
	bra.uni 	$L__BB8_190;
$L__BB8_172:
	@%p225 bra 	$L__BB8_174;
	mul.wide.s32 	%rd137, %r234, 4;
	add.s64 	%rd138, %rd3, %rd137;
	st.global.u32 	[%rd138], %r1825;
	add.s64 	%rd139, %rd4, %rd137;
	st.global.u32 	[%rd139], %r235;
$L__BB8_174:
	mad.lo.s32 	%r1053, %r174, 9, 1;
	setp.ne.s32 	%p234, %r1053, %r4;
	setp.eq.s32 	%p235, %r196, %r197;
	and.pred  	%p236, %p234, %p235;
	@%p236 bra 	$L__BB8_176;
	mul.wide.s32 	%rd140, %r236, 4;
	add.s64 	%rd141, %rd3, %rd140;
	st.global.u32 	[%rd141], %r196;
	add.s64 	%rd142, %rd4, %rd140;
	st.global.u32 	[%rd142], %r237;
$L__BB8_176:
	not.pred 	%p237, %p1;
	@%p237 bra 	$L__BB8_178;
	mul.wide.s32 	%rd143, %r238, 4;
	add.s64 	%rd144, %rd3, %rd143;
	st.global.u32 	[%rd144], %r197;
	add.s64 	%rd145, %rd4, %rd143;
	st.global.u32 	[%rd145], %r239;
$L__BB8_178:
	not.pred 	%p238, %p2;
	@%p238 bra 	$L__BB8_180;
	mul.wide.s32 	%rd146, %r240, 4;
	add.s64 	%rd147, %rd3, %rd146;
	st.global.u32 	[%rd147], %r198;
	add.s64 	%rd148, %rd4, %rd146;
	st.global.u32 	[%rd148], %r241;
$L__BB8_180:
	mad.lo.s32 	%r1054, %r174, 9, 4;
	setp.ne.s32 	%p239, %r1054, %r4;
	setp.eq.s32 	%p240, %r199, %r200;
	and.pred  	%p241, %p239, %p240;
	@%p241 bra 	$L__BB8_182;
	mul.wide.s32 	%rd149, %r242, 4;
	add.s64 	%rd150, %rd3, %rd149;
	st.global.u32 	[%rd150], %r199;
	add.s64 	%rd151, %rd4, %rd149;
	st.global.u32 	[%rd151], %r243;
$L__BB8_182:
	not.pred 	%p242, %p3;
	@%p242 bra 	$L__BB8_184;
	mul.wide.s32 	%rd152, %r244, 4;
	add.s64 	%rd153, %rd3, %rd152;
	st.global.u32 	[%rd153], %r200;
	add.s64 	%rd154, %rd4, %rd152;
	st.global.u32 	[%rd154], %r245;
$L__BB8_184:
	not.pred 	%p243, %p4;
	@%p243 bra 	$L__BB8_186;
	mul.wide.s32 	%rd155, %r246, 4;
	add.s64 	%rd156, %rd3, %rd155;
	st.global.u32 	[%rd156], %r201;
	add.s64 	%rd157, %rd4, %rd155;
	st.global.u32 	[%rd157], %r247;
$L__BB8_186:
	not.pred 	%p244, %p5;
	@%p244 bra 	$L__BB8_188;
	mul.wide.s32 	%rd158, %r248, 4;
	add.s64 	%rd159, %rd3, %rd158;
	st.global.u32 	[%rd159], %r202;
	add.s64 	%rd160, %rd4, %rd158;
	st.global.u32 	[%rd160], %r249;
$L__BB8_188:
	mad.lo.s32 	%r1055, %r174, 9, 8;
	setp.ne.s32 	%p245, %r1055, %r4;
	setp.eq.s32 	%p246, %r203, %r204;
	and.pred  	%p247, %p245, %p246;
	@%p247 bra 	$L__BB8_190;
	mul.wide.s32 	%rd161, %r250, 4;
	add.s64 	%rd162, %rd3, %rd161;
	st.global.u32 	[%rd162], %r203;
	add.s64 	%rd163, %rd4, %rd161;
	st.global.u32 	[%rd163], %r251;
$L__BB8_190:
	setp.ne.s32 	%p268, %r174, 255;
	@%p268 bra 	$L__BB8_286;
	setp.ne.s32 	%p269, %r4, 2304;
	@%p269 bra 	$L__BB8_193;
	mul.wide.s32 	%rd167, %r1832, 4;
	add.s64 	%rd168, %rd3, %rd167;
	st.global.u32 	[%rd168], %r204;
	add.s64 	%rd169, %rd4, %rd167;
	st.global.u32 	[%rd169], %r233;
	add.s32 	%r1832, %r1832, 1;
$L__BB8_193:
	ld.param.u64 	%rd279, [_ZN6thrust24THRUST_300001_SM_1000_NS8cuda_cub4core6detail13_kernel_agentINS1_15__reduce_by_key16ReduceByKeyAgentINS0_6detail15normal_iteratorINS0_10device_ptrIiEEEENS0_17constant_iteratorIiNS0_11use_defaultESD_EESB_SB_N4cuda3std3__48equal_toIiEENSH_4plusIiEEPiiEEJSB_SE_SB_SB_SM_N3cub18CUB_300001_SM_100024ReduceByKeyScanTileStateIiiLb1EEESJ_SL_iiEEEvDpT0__param_4];
	cvta.to.global.u64 	%rd170, %rd279;
	st.global.u32 	[%rd170], %r1832;
	bra.uni 	$L__BB8_286;
$L__BB8_194:
	mul.wide.u32 	%rd56, %r3, 4;
	add.s64 	%rd55, %rd2, %rd56;
	// begin inline asm
	ld.global.nc.u32 %r1841, [%rd55];
	// end inline asm
	mov.u32 	%r269, %tid.x;
	and.b32  	%r387, %r269, 31;
	and.b32  	%r388, %r269, 992;
	mul.lo.s32 	%r389, %r388, 9;
	or.b32  	%r270, %r389, %r387;
	setp.ge.u32 	%p15, %r270, %r4;
	mov.u32 	%r1833, %r1841;
	@%p15 bra 	$L__BB8_196;
	add.s32 	%r391, %r270, %r3;
	mul.wide.u32 	%rd58, %r391, 4;
	add.s64 	%rd57, %rd2, %rd58;
	// begin inline asm
	ld.global.nc.u32 %r1833, [%rd57];
	// end inline asm
$L__BB8_196:
	add.s32 	%r392, %r270, 32;
	setp.ge.u32 	%p16, %r392, %r4;
	shl.b32 	%r393, %r270, 2;
	cvt.u64.u32 	%rd59, %r393;
	add.s64 	%rd42, %rd55, %rd59;
	mov.u32 	%r1834, %r1841;
	@%p16 bra 	$L__BB8_198;
	add.s64 	%rd60, %rd42, 128;
	// begin inline asm
	ld.global.nc.u32 %r1834, [%rd60];
	// end inline asm
$L__BB8_198:
	add.s32 	%r395, %r270, 64;
	setp.ge.u32 	%p17, %r395, %r4;
	mov.u32 	%r1835, %r1841;
	@%p17 bra 	$L__BB8_200;
	add.s64 	%rd61, %rd42, 256;
	// begin inline asm
	ld.global.nc.u32 %r1835, [%rd61];
	// end inline asm
$L__BB8_200:
	add.s32 	%r397, %r270, 96;
	setp.ge.u32 	%p18, %r397, %r4;
	mov.u32 	%r1836, %r1841;
	@%p18 bra 	$L__BB8_202;
	add.s64 	%rd62, %rd42, 384;
	// begin inline asm
	ld.global.nc.u32 %r1836, [%rd62];
	// end inline asm
$L__BB8_202:
	add.s32 	%r399, %r270, 128;
	setp.ge.u32 	%p19, %r399, %r4;
	mov.u32 	%r1837, %r1841;
	@%p19 bra 	$L__BB8_204;
	add.s64 	%rd63, %rd42, 512;
	// begin inline asm
	ld.global.nc.u32 %r1837, [%rd63];
	// end inline asm
$L__BB8_204:
	add.s32 	%r401, %r270, 160;
	setp.ge.u32 	%p20, %r401, %r4;
	mov.u32 	%r1838, %r1841;
	@%p20 bra 	$L__BB8_206;
	add.s64 	%rd64, %rd42, 640;
	// begin inline asm
	ld.global.nc.u32 %r1838, [%rd64];
	// end inline asm
$L__BB8_206:
	add.s32 	%r403, %r270, 192;
	setp.ge.u32 	%p21, %r403, %r4;
	mov.u32 	%r1839, %r1841;
	@%p21 bra 	$L__BB8_208;
	add.s64 	%rd65, %rd42, 768;
	// begin inline asm
	ld.global.nc.u32 %r1839, [%rd65];
	// end inline asm
$L__BB8_208:
	add.s32 	%r405, %r270, 224;
	setp.ge.u32 	%p22, %r405, %r4;
	mov.u32 	%r1840, %r1841;
	@%p22 bra 	$L__BB8_210;
	add.s64 	%rd66, %rd42, 896;
	// begin inline asm
	ld.global.nc.u32 %r1840, [%rd66];
	// end inline asm
$L__BB8_210:
	add.s32 	%r407, %r270, 256;
	setp.ge.u32 	%p23, %r407, %r4;
	@%p23 bra 	$L__BB8_212;
	add.s64 	%rd67, %rd42, 1024;
	// begin inline asm
	ld.global.nc.u32 %r1841, [%rd67];
	// end inline asm
$L__BB8_212:
	// begin inline asm
	mov.u32 %r409, %laneid;
	// end inline asm
	shr.u32 	%r290, %r269, 5;
	mad.lo.s32 	%r411, %r290, 288, %r409;
	shl.b32 	%r412, %r411, 2;
	mov.u32 	%r413, _ZN6thrust24THRUST_300001_SM_1000_NS8cuda_cub4core6detail5shmemE;
	add.s32 	%r291, %r413, %r412;
	st.shared.u32 	[%r291], %r1833;
	st.shared.u32 	[%r291+128], %r1834;
	st.shared.u32 	[%r291+256], %r1835;
	st.shared.u32 	[%r291+384], %r1836;
	st.shared.u32 	[%r291+512], %r1837;
	st.shared.u32 	[%r291+640], %r1838;
	st.shared.u32 	[%r291+768], %r1839;
	st.shared.u32 	[%r291+896], %r1840;
	st.shared.u32 	[%r291+1024], %r1841;
	bar.warp.sync 	-1;
	shl.b32 	%r414, %r409, 5;
	add.s32 	%r292, %r291, %r414;
	ld.shared.u32 	%r293, [%r292];
	ld.shared.u32 	%r294, [%r292+4];
	ld.shared.u32 	%r295, [%r292+8];
	ld.shared.u32 	%r296, [%r292+12];
	ld.shared.u32 	%r297, [%r292+16];
	ld.shared.u32 	%r298, [%r292+20];
	ld.shared.u32 	%r299, [%r292+24];
	ld.shared.u32 	%r300, [%r292+28];
	ld.shared.u32 	%r301, [%r292+32];
	setp.ne.s32 	%p24, %r269, 0;
	mov.b32 	%r1843, 0;
	@%p24 bra 	$L__BB8_214;
	add.s64 	%rd68, %rd55, -4;
	// begin inline asm
	ld.global.nc.u32 %r1843, [%rd68];
	// end inline asm
$L__BB8_214:
	setp.eq.s32 	%p25, %r269, 0;
	bar.sync 	0;
	st.shared.u32 	[%r291], %r1;
	st.shared.u32 	[%r291+128], %r1;
	st.shared.u32 	[%r291+256], %r1;
	st.shared.u32 	[%r291+384], %r1;
	st.shared.u32 	[%r291+512], %r1;
	st.shared.u32 	[%r291+640], %r1;
	st.shared.u32 	[%r291+768], %r1;
	st.shared.u32 	[%r291+896], %r1;
	st.shared.u32 	[%r291+1024], %r1;
	bar.warp.sync 	-1;
	ld.shared.u32 	%r304, [%r292];
	ld.shared.u32 	%r305, [%r292+4];
	ld.shared.u32 	%r306, [%r292+8];
	ld.shared.u32 	%r307, [%r292+12];
	ld.shared.u32 	%r308, [%r292+16];
	ld.shared.u32 	%r309, [%r292+20];
	ld.shared.u32 	%r310, [%r292+24];
	ld.shared.u32 	%r311, [%r292+28];
	ld.shared.u32 	%r312, [%r292+32];
	bar.sync 	0;
	shl.b32 	%r416, %r269, 2;
	add.s32 	%r418, %r413, %r416;
	add.s32 	%r313, %r418, 1148;
	st.shared.u32 	[%r418+1148], %r301;
	bar.sync 	0;
	@%p25 bra 	$L__BB8_216;
	ld.shared.u32 	%r1843, [%r313+-4];
$L__BB8_216:
	setp.ne.s32 	%p26, %r1843, %r293;
	setp.ne.s32 	%p27, %r293, %r294;
	setp.ne.s32 	%p28, %r294, %r295;
	setp.ne.s32 	%p29, %r295, %r296;
	setp.ne.s32 	%p30, %r296, %r297;
	setp.ne.s32 	%p31, %r297, %r298;
	setp.ne.s32 	%p32, %r298, %r299;
	setp.ne.s32 	%p33, %r299, %r300;
	setp.ne.s32 	%p34, %r300, %r301;
	mul.lo.s32 	%r479, %r269, 9;
	setp.eq.s32 	%p35, %r479, %r4;
	or.pred  	%p36, %p35, %p26;
	selp.u32 	%r480, 1, 0, %p36;
	add.s32 	%r481, %r479, 1;
	setp.eq.s32 	%p37, %r481, %r4;
	or.pred  	%p6, %p37, %p27;
	selp.u32 	%r482, 1, 0, %p6;
	add.s32 	%r483, %r479, 2;
	setp.eq.s32 	%p38, %r483, %r4;
	or.pred  	%p7, %p38, %p28;
	selp.u32 	%r484, 1, 0, %p7;
	add.s32 	%r485, %r479, 3;
	setp.eq.s32 	%p39, %r485, %r4;
	or.pred  	%p40, %p39, %p29;
	selp.u32 	%r486, 1, 0, %p40;
	add.s32 	%r487, %r479, 4;
	setp.eq.s32 	%p41, %r487, %r4;
	or.pred  	%p42, %p41, %p30;
	selp.u32 	%r488, 1, 0, %p42;
	add.s32 	%r489, %r479, 5;
	setp.eq.s32 	%p43, %r489, %r4;
	or.pred  	%p44, %p43, %p31;
	selp.u32 	%r490, 1, 0, %p44;
	add.s32 	%r491, %r479, 6;
	setp.eq.s32 	%p45, %r491, %r4;
	or.pred  	%p8, %p45, %p32;
	selp.u32 	%r492, 1, 0, %p8;
	add.s32 	%r493, %r479, 7;
	setp.eq.s32 	%p46, %r493, %r4;
	or.pred  	%p47, %p46, %p33;
	selp.u32 	%r494, 1, 0, %p47;
	add.s32 	%r495, %r479, 8;
	setp.eq.s32 	%p48, %r495, %r4;
	or.pred  	%p49, %p48, %p34;
	selp.u32 	%r496, 1, 0, %p49;
	add.s32 	%r497, %r482, %r480;
	selp.b32 	%r498, 0, %r304, %p6;
	add.s32 	%r499, %r305, %r498;
	add.s32 	%r500, %r497, %r484;
	selp.b32 	%r501, 0, %r499, %p7;
	add.s32 	%r502, %r306, %r501;
	add.s32 	%r503, %r500, %r486;
	selp.b32 	%r504, 0, %r502, %p40;
	add.s32 	%r505, %r307, %r504;
	add.s32 	%r506, %r503, %r488;
	selp.b32 	%r507, 0, %r505, %p42;
	add.s32 	%r508, %r308, %r507;
	add.s32 	%r509, %r506, %r490;
	selp.b32 	%r510, 0, %r508, %p44;
	add.s32 	%r511, %r309, %r510;
	add.s32 	%r512, %r509, %r492;
	selp.b32 	%r513, 0, %r511, %p8;
	add.s32 	%r514, %r310, %r513;
	add.s32 	%r316, %r512, %r494;
	selp.b32 	%r515, 0, %r514, %p47;
	add.s32 	%r516, %r311, %r515;
	add.s32 	%r420, %r316, %r496;
	selp.b32 	%r517, 0, %r516, %p49;
	add.s32 	%r425, %r312, %r517;
	mov.b32 	%r476, 1;
	mov.b32 	%r477, 0;
	mov.b32 	%r478, -1;
	// begin inline asm
	shfl.sync.up.b32 %r419, %r420, %r476, %r477, %r478;
	// end inline asm
	// begin inline asm
	shfl.sync.up.b32 %r424, %r425, %r476, %r477, %r478;
	// end inline asm
	setp.eq.s32 	%p50, %r420, 0;
	selp.b32 	%r518, %r424, 0, %p50;
	setp.lt.s32 	%p51, %r409, 1;
	selp.b32 	%r519, 0, %r419, %p51;
	add.s32 	%r430, %r519, %r420;
	selp.b32 	%r520, 0, %r518, %p51;
	add.s32 	%r435, %r520, %r425;
	mov.b32 	%r436, 2;
	// begin inline asm
	shfl.sync.up.b32 %r429, %r430, %r436, %r477, %r478;
	// end inline asm
	// begin inline asm
	shfl.sync.up.b32 %r434, %r435, %r436, %r477, %r478;
	// end inline asm
	setp.eq.s32 	%p52, %r430, 0;
	selp.b32 	%r521, %r434, 0, %p52;
	setp.lt.s32 	%p53, %r409, 2;
	selp.b32 	%r522, 0, %r429, %p53;
	add.s32 	%r440, %r522, %r430;
	selp.b32 	%r523, 0, %r521, %p53;
	add.s32 	%r445, %r523, %r435;
	mov.b32 	%r446, 4;
	// begin inline asm
	shfl.sync.up.b32 %r439, %r440, %r446, %r477, %r478;
	// end inline asm
	// begin inline asm
	shfl.sync.up.b32 %r444, %r445, %r446, %r477, %r478;
	// end inline asm
	setp.eq.s32 	%p54, %r440, 0;
	selp.b32 	%r524, %r444, 0, %p54;
	setp.lt.s32 	%p55, %r409, 4;
	selp.b32 	%r525, 0, %r439, %p55;
	add.s32 	%r450, %r525, %r440;
	selp.b32 	%r526, 0, %r524, %p55;
	add.s32 	%r455, %r526, %r445;
	mov.b32 	%r456, 8;
	// begin inline asm
	shfl.sync.up.b32 %r449, %r450, %r456, %r477, %r478;
	// end inline asm
	// begin inline asm
	shfl.sync.up.b32 %r454, %r455, %r456, %r477, %r478;
	// end inline asm
	setp.eq.s32 	%p56, %r450, 0;
	selp.b32 	%r527, %r454, 0, %p56;
	setp.lt.s32 	%p57, %r409, 8;
	selp.b32 	%r528, 0, %r449, %p57;
	add.s32 	%r460, %r528, %r450;
	selp.b32 	%r529, 0, %r527, %p57;
	add.s32 	%r465, %r529, %r455;
	mov.b32 	%r466, 16;
	// begin inline asm
	shfl.sync.up.b32 %r459, %r460, %r466, %r477, %r478;
	// end inline asm
	// begin inline asm
	shfl.sync.up.b32 %r464, %r465, %r466, %r477, %r478;
	// end inline asm
	setp.eq.s32 	%p58, %r460, 0;
	selp.b32 	%r530, %r464, 0, %p58;
	setp.lt.s32 	%p59, %r409, 16;
	selp.b32 	%r531, 0, %r459, %p59;
	add.s32 	%r470, %r531, %r460;
	selp.b32 	%r532, 0, %r530, %p59;
	add.s32 	%r475, %r532, %r465;
	// begin inline asm
	shfl.sync.up.b32 %r1847, %r470, %r476, %r477, %r478;
	// end inline asm
	// begin inline asm
	shfl.sync.up.b32 %r1848, %r475, %r476, %r477, %r478;
	// end inline asm
	setp.ne.s32 	%p60, %r409, 31;
	@%p60 bra 	$L__BB8_218;
	shl.b32 	%r533, %r290, 3;
	mov.u32 	%r534, _ZN6thrust24THRUST_300001_SM_1000_NS8cuda_cub4core6detail5shmemE;
	add.s32 	%r535, %r534, %r533;
	st.shared.v2.u32 	[%r535], {%r470, %r475};
$L__BB8_218:
	bar.sync 	0;
	ld.shared.v4.u32 	{%r536, %r537, %r538, %r539}, [_ZN6thrust24THRUST_300001_SM_1000_NS8cuda_cub4core6detail5shmemE];
	add.s32 	%r540, %r538, %r536;
	setp.eq.s32 	%p61, %r538, 0;
	selp.b32 	%r541, %r537, 0, %p61;
	add.s32 	%r542, %r541, %r539;
	setp.eq.s32 	%p62, %r290, 2;
	selp.b32 	%r543, %r540, %r536, %p62;
	selp.b32 	%r544, %r542, %r537, %p62;
	ld.shared.v4.u32 	{%r545, %r546, %r547, %r548}, [_ZN6thrust24THRUST_300001_SM_1000_NS8cuda_cub4core6detail5shmemE+16];
	add.s32 	%r549, %r545, %r540;
	setp.eq.s32 	%p63, %r545, 0;
	selp.b32 	%r550, %r542, 0, %p63;
	add.s32 	%r551, %r550, %r546;
	setp.eq.s32 	%p64, %r290, 3;
	selp.b32 	%r552, %r549, %r543, %p64;
	selp.b32 	%r553, %r551, %r544, %p64;
	add.s32 	%r554, %r547, %r549;
	setp.eq.s32 	%p65, %r547, 0;
	selp.b32 	%r555, %r551, 0, %p65;
	add.s32 	%r556, %r555, %r548;
	setp.eq.s32 	%p66, %r290, 4;
	selp.b32 	%r557, %r554, %r552, %p66;
	selp.b32 	%r558, %r556, %r553, %p66;
	ld.shared.v4.u32 	{%r559, %r560, %r561, %r562}, [_ZN6thrust24THRUST_300001_SM_1000_NS8cuda_cub4core6detail5shmemE+32];
	add.s32 	%r563, %r559, %r554;
	setp.eq.s32 	%p67, %r559, 0;
	selp.b32 	%r564, %r556, 0, %p67;
	add.s32 	%r565, %r564, %r560;
	setp.eq.s32 	%p68, %r290, 5;
	selp.b32 	%r566, %r563, %r557, %p68;
	selp.b32 	%r567, %r565, %r558, %p68;
	add.s32 	%r568, %r561, %r563;
	setp.eq.s32 	%p69, %r561, 0;
	selp.b32 	%r569, %r565, 0, %p69;
	add.s32 	%r570, %r569, %r562;
	setp.eq.s32 	%p70, %r290, 6;
	selp.b32 	%r571, %r568, %r566, %p70;
	selp.b32 	%r572, %r570, %r567, %p70;
	ld.shared.v4.u32 	{%r573, %r574, %r575, %r576}, [_ZN6thrust24THRUST_300001_SM_1000_NS8cuda_cub4core6detail5shmemE+48];
	add.s32 	%r577, %r573, %r568;
	setp.eq.s32 	%p71, %r573, 0;
	selp.b32 	%r578, %r570, 0, %p71;
	add.s32 	%r579, %r578, %r574;
	setp.eq.s32 	%p72, %r290, 7;
	selp.b32 	%r321, %r577, %r571, %p72;
	selp.b32 	%r322, %r579, %r572, %p72;
	add.s32 	%r323, %r575, %r577;
	setp.eq.s32 	%p73, %r575, 0;
	selp.b32 	%r580, %r579, 0, %p73;
	add.s32 	%r324, %r580, %r576;
	setp.lt.u32 	%p74, %r269, 32;
	@%p74 bra 	$L__BB8_220;
	setp.eq.s32 	%p75, %r1847, 0;
	selp.b32 	%r581, %r322, 0, %p75;
	add.s32 	%r582, %r581, %r1848;
	setp.eq.s32 	%p76, %r409, 0;
	selp.b32 	%r583, 0, %r1847, %p76;
	add.s32 	%r1847, %r321, %r583;
	selp.b32 	%r1848, %r322, %r582, %p76;
	bra.uni 	$L__BB8_236;
$L__BB8_220:
	setp.ne.s32 	%p77, %r269, 0;
	mul.wide.u32 	%rd69, %r2, 16;
	add.s64 	%rd43, %rd1, %rd69;
	@%p77 bra 	$L__BB8_222;
	st.shared.u32 	[_ZN6thrust24THRUST_300001_SM_1000_NS8cuda_cub4core6detail5shmemE+116], %r323;
	st.shared.u32 	[_ZN6thrust24THRUST_300001_SM_1000_NS8cuda_cub4core6detail5shmemE+120], %r324;
	mov.b64 	%rd71, {%r323, %r324};
	add.s64 	%rd70, %rd43, 512;
	mov.b64 	%rd72, 100;
	// begin inline asm
	st.relaxed.gpu.v2.u64 [%rd70], {%rd71, %rd72};
	// end inline asm
$L__BB8_222:
	mov.u32 	%r584, %nctaid.x;
	setp.gt.u32 	%p78, %r584, 499;
	@%p78 bra 	$L__BB8_224;
	membar.cta;
	bra.uni 	$L__BB8_225;
$L__BB8_224:
	mov.b32 	%r585, 450;
	// begin inline asm
	nanosleep.u32 %r585;
	// end inline asm
$L__BB8_225:
	mul.wide.u32 	%rd76, %r269, 16;
	xor.b64  	%rd77, %rd76, -16;
	add.s64 	%rd78, %rd43, %rd77;
	add.s64 	%rd75, %rd78, 512;
$L__BB8_226:
	// begin inline asm
	ld.relaxed.gpu.v2.u64 {%rd73, %rd289}, [%rd75];
	// end inline asm
	setp.eq.s64 	%p79, %rd289, 99;
	mov.b32 	%r586, -1;
	vote.sync.any.pred 	%p80, %p79, %r586;
	@%p80 bra 	$L__BB8_226;
	mov.b64 	{%r590, %r595}, %rd73;
	setp.eq.s64 	%p81, %rd289, 101;
	mov.b32 	%r638, -1;
	vote.sync.ballot.b32 	%r639, %p81, %r638;
	// begin inline asm
	mov.u32 %r588, %lanemask_ge;
	// end inline asm
	and.b32  	%r640, %r639, %r588;
	or.b32  	%r641, %r640, -2147483648;
	add.s32 	%r642, %r641, -1;
	not.b32 	%r643, %r641;
	and.b32  	%r644, %r643, %r642;
	popc.b32 	%r592, %r644;
	mov.b32 	%r596, 1;
	// begin inline asm
	shfl.sync.down.b32 %r589, %r590, %r596, %r592, %r638;
	// end inline asm
	// begin inline asm
	shfl.sync.down.b32 %r594, %r595, %r596, %r592, %r638;
	// end inline asm
	setp.lt.s32 	%p83, %r409, %r592;
	setp.eq.s32 	%p84, %r590, 0;
	selp.b32 	%r645, %r589, 0, %p83;
	add.s32 	%r600, %r645, %r590;
	selp.b32 	%r646, %r594, 0, %p84;
	selp.b32 	%r647, %r646, 0, %p83;
	add.s32 	%r605, %r647, %r595;
	mov.b32 	%r606, 2;
	// begin inline asm
	shfl.sync.down.b32 %r599, %r600, %r606, %r592, %r638;
	// end inline asm
	// begin inline asm
	shfl.sync.down.b32 %r604, %r605, %r606, %r592, %r638;
	// end inline asm
	add.s32 	%r648, %r409, 2;
	setp.gt.s32 	%p85, %r648, %r592;
	setp.eq.s32 	%p86, %r600, 0;
	selp.b32 	%r649, %r604, 0, %p86;
	selp.b32 	%r650, 0, %r599, %p85;
	add.s32 	%r610, %r600, %r650;
	selp.b32 	%r651, 0, %r649, %p85;
	add.s32 	%r615, %r651, %r605;
	mov.b32 	%r616, 4;
	// begin inline asm
	shfl.sync.down.b32 %r609, %r610, %r616, %r592, %r638;
	// end inline asm
	// begin inline asm
	shfl.sync.down.b32 %r614, %r615, %r616, %r592, %r638;
	// end inline asm
	add.s32 	%r652, %r409, 4;
	setp.gt.s32 	%p87, %r652, %r592;
	setp.eq.s32 	%p88, %r610, 0;
	selp.b32 	%r653, %r614, 0, %p88;
	selp.b32 	%r654, 0, %r609, %p87;
	add.s32 	%r620, %r610, %r654;
	selp.b32 	%r655, 0, %r653, %p87;
	add.s32 	%r625, %r615, %r655;
	mov.b32 	%r626, 8;
	// begin inline asm
	shfl.sync.down.b32 %r619, %r620, %r626, %r592, %r638;
	// end inline asm
	// begin inline asm
	shfl.sync.down.b32 %r624, %r625, %r626, %r592, %r638;
	// end inline asm
	add.s32 	%r656, %r409, 8;
	setp.gt.s32 	%p89, %r656, %r592;
	setp.eq.s32 	%p90, %r620, 0;
	selp.b32 	%r657, %r624, 0, %p90;
	selp.b32 	%r658, 0, %r619, %p89;
	add.s32 	%r630, %r620, %r658;
	selp.b32 	%r659, 0, %r657, %p89;
	add.s32 	%r635, %r625, %r659;
	mov.b32 	%r636, 16;
	// begin inline asm
	shfl.sync.down.b32 %r629, %r630, %r636, %r592, %r638;
	// end inline asm
	// begin inline asm
	shfl.sync.down.b32 %r634, %r635, %r636, %r592, %r638;
	// end inline asm
	add.s32 	%r660, %r409, 16;
	setp.gt.s32 	%p91, %r660, %r592;
	setp.eq.s32 	%p92, %r630, 0;
	selp.b32 	%r661, %r634, 0, %p92;
	selp.b32 	%r662, 0, %r629, %p91;
	add.s32 	%r1844, %r662, %r630;
	selp.b32 	%r663, 0, %r661, %p91;
	add.s32 	%r1845, %r635, %r663;
	not.b32 	%r664, %r269;
	add.s32 	%r1846, %r2, %r664;
	add.s64 	%rd46, %rd1, 512;
$L__BB8_228:
	setp.ne.s64 	%p93, %rd289, 101;
	mov.b32 	%r665, -1;
	vote.sync.all.pred 	%p94, %p93, %r665;
	not.pred 	%p95, %p94;
	@%p95 bra 	$L__BB8_232;
	mul.wide.s32 	%rd122, %r1846, 16;
	add.s64 	%rd123, %rd46, %rd122;
	add.s64 	%rd121, %rd123, -512;
$L__BB8_230:
	// begin inline asm
	ld.relaxed.gpu.v2.u64 {%rd119, %rd289}, [%rd121];
	// end inline asm
	setp.eq.s64 	%p151, %rd289, 99;
	mov.b32 	%r758, -1;
	vote.sync.any.pred 	%p152, %p151, %r758;
	@%p152 bra 	$L__BB8_230;
	mov.b64 	{%r761, %r766}, %rd119;
	setp.eq.s64 	%p153, %rd289, 101;
	mov.b32 	%r809, -1;
	vote.sync.ballot.b32 	%r810, %p153, %r809;
	and.b32  	%r811, %r810, %r588;
	or.b32  	%r812, %r811, -2147483648;
	add.s32 	%r813, %r812, -1;
	not.b32 	%r814, %r812;
	and.b32  	%r815, %r814, %r813;
	popc.b32 	%r763, %r815;
	mov.b32 	%r767, 1;
	// begin inline asm
	shfl.sync.down.b32 %r760, %r761, %r767, %r763, %r809;
	// end inline asm
	// begin inline asm
	shfl.sync.down.b32 %r765, %r766, %r767, %r763, %r809;
	// end inline asm
	setp.lt.s32 	%p155, %r409, %r763;
	setp.eq.s32 	%p156, %r761, 0;
	selp.b32 	%r816, %r760, 0, %p155;
	add.s32 	%r771, %r816, %r761;
	selp.b32 	%r817, %r765, 0, %p156;
	selp.b32 	%r818, %r817, 0, %p155;
	add.s32 	%r776, %r818, %r766;
	mov.b32 	%r777, 2;
	// begin inline asm
	shfl.sync.down.b32 %r770, %r771, %r777, %r763, %r809;
	// end inline asm
	// begin inline asm
	shfl.sync.down.b32 %r775, %r776, %r777, %r763, %r809;
	// end inline asm
	add.s32 	%r819, %r409, 2;
	setp.gt.s32 	%p157, %r819, %r763;
	setp.eq.s32 	%p158, %r771, 0;
	selp.b32 	%r820, %r775, 0, %p158;
	selp.b32 	%r821, 0, %r770, %p157;
	add.s32 	%r781, %r771, %r821;
	selp.b32 	%r822, 0, %r820, %p157;
	add.s32 	%r786, %r822, %r776;
	mov.b32 	%r787, 4;
	// begin inline asm
	shfl.sync.down.b32 %r780, %r781, %r787, %r763, %r809;
	// end inline asm
	// begin inline asm
	shfl.sync.down.b32 %r785, %r786, %r787, %r763, %r809;
	// end inline asm
	add.s32 	%r823, %r409, 4;
	setp.gt.s32 	%p159, %r823, %r763;
	setp.eq.s32 	%p160, %r781, 0;
	selp.b32 	%r824, %r785, 0, %p160;
	selp.b32 	%r825, 0, %r780, %p159;
	add.s32 	%r791, %r781, %r825;
	selp.b32 	%r826, 0, %r824, %p159;
	add.s32 	%r796, %r786, %r826;
	mov.b32 	%r797, 8;
	// begin inline asm
	shfl.sync.down.b32 %r790, %r791, %r797, %r763, %r809;
	// end inline asm
	// begin inline asm
	shfl.sync.down.b32 %r795, %r796, %r797, %r763, %r809;
	// end inline asm
	add.s32 	%r827, %r409, 8;
	setp.gt.s32 	%p161, %r827, %r763;
	setp.eq.s32 	%p162, %r791, 0;
	selp.b32 	%r828, %r795, 0, %p162;
	selp.b32 	%r829, 0, %r790, %p161;
	add.s32 	%r801, %r791, %r829;
	selp.b32 	%r830, 0, %r828, %p161;
	add.s32 	%r806, %r796, %r830;
	mov.b32 	%r807, 16;
	// begin inline asm
	shfl.sync.down.b32 %r800, %r801, %r807, %r763, %r809;
	// end inline asm
	// begin inline asm
	shfl.sync.down.b32 %r805, %r806, %r807, %r763, %r809;
	// end inline asm
	add.s32 	%r831, %r409, 16;
	setp.gt.s32 	%p163, %r831, %r763;
	setp.eq.s32 	%p164, %r801, 0;
	selp.b32 	%r832, %r805, 0, %p164;
	selp.b32 	%r833, 0, %r800, %p163;
	selp.b32 	%r834, 0, %r832, %p163;
	add.s32 	%r835, %r806, %r834;
	add.s32 	%r836, %r833, %r1844;
	add.s32 	%r334, %r836, %r801;
	setp.eq.s32 	%p165, %r1844, 0;
	selp.b32 	%r837, %r835, 0, %p165;
	add.s32 	%r1845, %r837, %r1845;
	add.s32 	%r1846, %r1846, -32;
	mov.u32 	%r1844, %r334;
	bra.uni 	$L__BB8_228;
$L__BB8_232:
	@%p77 bra 	$L__BB8_234;
	add.s32 	%r667, %r1844, %r323;
	setp.eq.s32 	%p97, %r323, 0;
	selp.b32 	%r668, %r1845, 0, %p97;
	add.s32 	%r669, %r668, %r324;
	mov.b64 	%rd80, {%r667, %r669};
	add.s64 	%rd79, %rd43, 512;
	mov.b64 	%rd81, 101;
	// begin inline asm
	st.relaxed.gpu.v2.u64 [%rd79], {%rd80, %rd81};
	// end inline asm
	st.shared.u32 	[_ZN6thrust24THRUST_300001_SM_1000_NS8cuda_cub4core6detail5shmemE+100], %r1844;
	st.shared.v2.u32 	[_ZN6thrust24THRUST_300001_SM_1000_NS8cuda_cub4core6detail5shmemE+104], {%r1845, %r667};
	st.shared.u32 	[_ZN6thrust24THRUST_300001_SM_1000_NS8cuda_cub4core6detail5shmemE+112], %r669;
$L__BB8_234:
	setp.ne.s32 	%p98, %r409, 0;
	@%p98 bra 	$L__BB8_236;
	st.shared.v2.u32 	[_ZN6thrust24THRUST_300001_SM_1000_NS8cuda_cub4core6detail5shmemE+72], {%r1844, %r1845};
	mov.u32 	%r1847, %r1844;
	mov.u32 	%r1848, %r1845;
$L__BB8_236:
	setp.eq.s32 	%p99, %r269, 0;
	bar.sync 	0;
	@%p99 bra 	$L__BB8_238;
	ld.shared.v2.u32 	{%r670, %r671}, [_ZN6thrust24THRUST_300001_SM_1000_NS8cuda_cub4core6detail5shmemE+72];
	add.s32 	%r339, %r670, %r1847;
	setp.eq.s32 	%p100, %r1847, 0;
	selp.b32 	%r672, %r671, 0, %p100;
	add.s32 	%r1848, %r672, %r1848;
	mov.u32 	%r1847, %r339;
$L__BB8_238:
	mul.lo.s32 	%r673, %r269, 9;
	setp.eq.s32 	%p101, %r673, %r4;
	setp.ne.s32 	%p102, %r1843, %r293;
	or.pred  	%p103, %p101, %p102;
	selp.u32 	%r674, 1, 0, %p103;
	add.s32 	%r343, %r1847, %r674;
	selp.b32 	%r675, 0, %r1848, %p103;
	add.s32 	%r344, %r675, %r304;
	selp.u32 	%r676, 1, 0, %p6;
	add.s32 	%r677, %r676, %r674;
	add.s32 	%r345, %r677, %r1847;
	selp.b32 	%r678, 0, %r344, %p6;
	add.s32 	%r346, %r305, %r678;
	selp.u32 	%r679, 1, 0, %p7;
	add.s32 	%r347, %r345, %r679;
	selp.b32 	%r680, 0, %r346, %p7;
	add.s32 	%r348, %r306, %r680;
	add.s32 	%r681, %r673, 3;
	setp.eq.s32 	%p104, %r681, %r4;
	setp.ne.s32 	%p105, %r295, %r296;
	or.pred  	%p106, %p104, %p105;
	selp.u32 	%r682, 1, 0, %p106;
	add.s32 	%r349, %r347, %r682;
	selp.b32 	%r683, 0, %r348, %p106;
	add.s32 	%r350, %r307, %r683;
	add.s32 	%r684, %r673, 4;
	setp.eq.s32 	%p107, %r684, %r4;
	setp.ne.s32 	%p108, %r296, %r297;
	or.pred  	%p9, %p107, %p108;
	selp.u32 	%r685, 1, 0, %p9;
	add.s32 	%r351, %r349, %r685;
	selp.b32 	%r686, 0, %r350, %p9;
	add.s32 	%r352, %r308, %r686;
	add.s32 	%r687, %r673, 5;
	setp.eq.s32 	%p109, %r687, %r4;
	setp.ne.s32 	%p110, %r297, %r298;
	or.pred  	%p10, %p109, %p110;
	selp.u32 	%r688, 1, 0, %p10;
	add.s32 	%r353, %r351, %r688;
	selp.b32 	%r689, 0, %r352, %p10;
	add.s32 	%r354, %r309, %r689;
	selp.u32 	%r690, 1, 0, %p8;
	add.s32 	%r355, %r353, %r690;
	selp.b32 	%r691, 0, %r354, %p8;
	add.s32 	%r356, %r310, %r691;
	add.s32 	%r357, %r316, %r1847;
	add.s32 	%r692, %r673, 7;
	setp.eq.s32 	%p111, %r692, %r4;
	setp.ne.s32 	%p112, %r299, %r300;
	or.pred  	%p11, %p111, %p112;
	selp.b32 	%r693, 0, %r356, %p11;
	add.s32 	%r358, %r311, %r693;
	ld.shared.v2.u32 	{%r359, %r360}, [_ZN6thrust24THRUST_300001_SM_1000_NS8cuda_cub4core6detail5shmemE+112];
	ld.shared.u32 	%r1858, [_ZN6thrust24THRUST_300001_SM_1000_NS8cuda_cub4core6detail5shmemE+108];
	ld.shared.u32 	%r362, [_ZN6thrust24THRUST_300001_SM_1000_NS8cuda_cub4core6detail5shmemE+100];
	setp.lt.s32 	%p113, %r360, 257;
	@%p113 bra 	$L__BB8_264;
	bar.sync 	0;
	mul.lo.s32 	%r697, %r269, 9;
	setp.ne.s32 	%p129, %r697, %r4;
	setp.eq.s32 	%p130, %r1843, %r293;
	and.pred  	%p131, %p129, %p130;
	@%p131 bra 	$L__BB8_241;
	sub.s32 	%r698, %r1847, %r362;
	shl.b32 	%r699, %r698, 3;
	mov.u32 	%r700, _ZN6thrust24THRUST_300001_SM_1000_NS8cuda_cub4core6detail5shmemE;
	add.s32 	%r701, %r700, %r699;
	st.shared.v2.u32 	[%r701], {%r1843, %r1848};
$L__BB8_241:
	not.pred 	%p132, %p6;
	@%p132 bra 	$L__BB8_243;
	sub.s32 	%r702, %r343, %r362;
	shl.b32 	%r703, %r702, 3;
	mov.u32 	%r704, _ZN6thrust24THRUST_300001_SM_1000_NS8cuda_cub4core6detail5shmemE;
	add.s32 	%r705, %r704, %r703;
	st.shared.v2.u32 	[%r705], {%r293, %r344};
$L__BB8_243:
	not.pred 	%p133, %p7;
	@%p133 bra 	$L__BB8_245;
	sub.s32 	%r706, %r345, %r362;
	shl.b32 	%r707, %r706, 3;
	mov.u32 	%r708, _ZN6thrust24THRUST_300001_SM_1000_NS8cuda_cub4core6detail5shmemE;
	add.s32 	%r709, %r708, %r707;
	st.shared.v2.u32 	[%r709], {%r294, %r346};
$L__BB8_245:
	mad.lo.s32 	%r710, %r269, 9, 3;
	setp.ne.s32 	%p134, %r710, %r4;
	setp.eq.s32 	%p135, %r295, %r296;
	and.pred  	%p136, %p134, %p135;
	@%p136 bra 	$L__BB8_247;
	sub.s32 	%r711, %r347, %r362;
	shl.b32 	%r712, %r711, 3;
	mov.u32 	%r713, _ZN6thrust24THRUST_300001_SM_1000_NS8cuda_cub4core6detail5shmemE;
	add.s32 	%r714, %r713, %r712;
	st.shared.v2.u32 	[%r714], {%r295, %r348};
$L__BB8_247:
	not.pred 	%p137, %p9;
	@%p137 bra 	$L__BB8_249;
	sub.s32 	%r715, %r349, %r362;
	shl.b32 	%r716, %r715, 3;
	mov.u32 	%r717, _ZN6thrust24THRUST_300001_SM_1000_NS8cuda_cub4core6detail5shmemE;
	add.s32 	%r718, %r717, %r716;
	st.shared.v2.u32 	[%r718], {%r296, %r350};
$L__BB8_249:
	not.pred 	%p138, %p10;
	@%p138 bra 	$L__BB8_251;
	sub.s32 	%r719, %r351, %r362;
	shl.b32 	%r720, %r719, 3;
	mov.u32 	%r721, _ZN6thrust24THRUST_300001_SM_1000_NS8cuda_cub4core6detail5shmemE;
	add.s32 	%r722, %r721, %r720;
	st.shared.v2.u32 	[%r722], {%r297, %r352};
$L__BB8_251:
	not.pred 	%p139, %p8;
	@%p139 bra 	$L__BB8_253;
	sub.s32 	%r723, %r353, %r362;
	shl.b32 	%r724, %r723, 3;
	mov.u32 	%r725, _ZN6thrust24THRUST_300001_SM_1000_NS8cuda_cub4core6detail5shmemE;
	add.s32 	%r726, %r725, %r724;
	st.shared.v2.u32 	[%r726], {%r298, %r354};
$L__BB8_253:
	not.pred 	%p140, %p11;
	@%p140 bra 	$L__BB8_255;
	sub.s32 	%r727, %r355, %r362;
	shl.b32 	%r728, %r727, 3;
	mov.u32 	%r729, _ZN6thrust24THRUST_300001_SM_1000_NS8cuda_cub4core6detail5shmemE;
	add.s32 	%r730, %r729, %r728;
	st.shared.v2.u32 	[%r730], {%r299, %r356};
$L__BB8_255:
	mad.lo.s32 	%r731, %r269, 9, 8;
	setp.ne.s32 	%p141, %r731, %r4;
	setp.eq.s32 	%p142, %r300, %r301;
	and.pred  	%p143, %p141, %p142;
	@%p143 bra 	$L__BB8_257;
	sub.s32 	%r732, %r357, %r362;
	shl.b32 	%r733, %r732, 3;
	mov.u32 	%r734, _ZN6thrust24THRUST_300001_SM_1000_NS8cuda_cub4core6detail5shmemE;
	add.s32 	%r735, %r734, %r733;
	st.shared.v2.u32 	[%r735], {%r300, %r358};
$L__BB8_257:
	bar.sync 	0;
	setp.ge.s32 	%p144, %r269, %r360;
	@%p144 bra 	$L__BB8_282;
	not.b32 	%r736, %r269;
	add.s32 	%r363, %r360, %r736;
	and.b32  	%r737, %r363, 768;
	setp.eq.s32 	%p145, %r737, 768;
	mov.u32 	%r1857, %r269;
	@%p145 bra 	$L__BB8_261;
	shr.u32 	%r738, %r363, 8;
	add.s32 	%r739, %r738, 1;
	and.b32  	%r740, %r739, 3;
	shl.b32 	%r741, %r269, 3;
	mov.u32 	%r742, _ZN6thrust24THRUST_300001_SM_1000_NS8cuda_cub4core6detail5shmemE;
	add.s32 	%r1853, %r742, %r741;
	add.s32 	%r1852, %r269, %r362;
	neg.s32 	%r1851, %r740;
	shl.b32 	%r743, %r739, 8;
	and.b32  	%r744, %r743, 768;
	add.s32 	%r1857, %r269, %r744;
$L__BB8_260:
	.pragma "nounroll";
	mul.wide.s32 	%rd109, %r1852, 4;
	add.s64 	%rd110, %rd4, %rd109;
	add.s64 	%rd111, %rd3, %rd109;
	ld.shared.v2.u32 	{%r745, %r746}, [%r1853];
	st.global.u32 	[%rd111], %r745;
	st.global.u32 	[%rd110], %r746;
	add.s32 	%r1853, %r1853, 2048;
	add.s32 	%r1852, %r1852, 256;
	add.s32 	%r1851, %r1851, 1;
	setp.ne.s32 	%p146, %r1851, 0;
	@%p146 bra 	$L__BB8_260;
$L__BB8_261:
	setp.lt.u32 	%p147, %r363, 768;
	@%p147 bra 	$L__BB8_282;
	add.s64 	%rd50, %rd3, 2048;
	add.s32 	%r1856, %r1857, %r362;
	add.s64 	%rd51, %rd4, 2048;
	shl.b32 	%r747, %r1857, 3;
	mov.u32 	%r748, _ZN6thrust24THRUST_300001_SM_1000_NS8cuda_cub4core6detail5shmemE;
	add.s32 	%r749, %r747, %r748;
	add.s32 	%r1855, %r749, 4096;
$L__BB8_263:
	mul.wide.s32 	%rd112, %r1856, 4;
	add.s64 	%rd113, %rd50, %rd112;
	add.s64 	%rd114, %rd51, %rd112;
	ld.shared.v2.u32 	{%r750, %r751}, [%r1855+-4096];
	st.global.u32 	[%rd113+-2048], %r750;
	st.global.u32 	[%rd114+-2048], %r751;
	ld.shared.v2.u32 	{%r752, %r753}, [%r1855+-2048];
	st.global.u32 	[%rd113+-1024], %r752;
	st.global.u32 	[%rd114+-1024], %r753;
	ld.shared.v2.u32 	{%r754, %r755}, [%r1855];
	st.global.u32 	[%rd113], %r754;
	st.global.u32 	[%rd114], %r755;
	ld.shared.v2.u32 	{%r756, %r757}, [%r1855+2048];
	st.global.u32 	[%rd113+1024], %r756;
	st.global.u32 	[%rd114+1024], %r757;
	add.s32 	%r1857, %r1857, 1024;
	add.s32 	%r1856, %r1856, 1024;
	add.s32 	%r1855, %r1855, 8192;
	setp.lt.s32 	%p148, %r1857, %r360;
	@%p148 bra 	$L__BB8_263;
	bra.uni 	$L__BB8_282;
$L__BB8_264:
	mul.lo.s32 	%r694, %r269, 9;
	setp.ne.s32 	%p114, %r694, %r4;
	setp.eq.s32 	%p115, %r1843, %r293;
	and.pred  	%p116, %p114, %p115;
	@%p116 bra 	$L__BB8_266;
	mul.wide.s32 	%rd82, %r1847, 4;
	add.s64 	%rd83, %rd3, %rd82;
	st.global.u32 	[%rd83], %r1843;
	add.s64 	%rd84, %rd4, %rd82;
	st.global.u32 	[%rd84], %r1848;
$L__BB8_266:
	not.pred 	%p117, %p6;
	@%p117 bra 	$L__BB8_268;
	mul.wide.s32 	%rd85, %r343, 4;
	add.s64 	%rd86, %rd3, %rd85;
	st.global.u32 	[%rd86], %r293;
	add.s64 	%rd87, %rd4, %rd85;
	st.global.u32 	[%rd87], %r344;
$L__BB8_268:
	not.pred 	%p118, %p7;
	@%p118 bra 	$L__BB8_270;
	mul.wide.s32 	%rd88, %r345, 4;
	add.s64 	%rd89, %rd3, %rd88;
	st.global.u32 	[%rd89], %r294;
	add.s64 	%rd90, %rd4, %rd88;
	st.global.u32 	[%rd90], %r346;
$L__BB8_270:
	mad.lo.s32 	%r695, %r269, 9, 3;
	setp.ne.s32 	%p119, %r695, %r4;
	setp.eq.s32 	%p120, %r295, %r296;
	and.pred  	%p121, %p119, %p120;
	@%p121 bra 	$L__BB8_272;
	mul.wide.s32 	%rd91, %r347, 4;
	add.s64 	%rd92, %rd3, %rd91;
	st.global.u32 	[%rd92], %r295;
	add.s64 	%rd93, %rd4, %rd91;
	st.global.u32 	[%rd93], %r348;
$L__BB8_272:
	not.pred 	%p122, %p9;
	@%p122 bra 	$L__BB8_274;
	mul.wide.s32 	%rd94, %r349, 4;
	add.s64 	%rd95, %rd3, %rd94;
	st.global.u32 	[%rd95], %r296;
	add.s64 	%rd96, %rd4, %rd94;
	st.global.u32 	[%rd96], %r350;
$L__BB8_274:
	not.pred 	%p123, %p10;
	@%p123 bra 	$L__BB8_276;
	mul.wide.s32 	%rd97, %r351, 4;
	add.s64 	%rd98, %rd3, %rd97;
	st.global.u32 	[%rd98], %r297;
	add.s64 	%rd99, %rd4, %rd97;
	st.global.u32 	[%rd99], %r352;
$L__BB8_276:
	not.pred 	%p124, %p8;
	@%p124 bra 	$L__BB8_278;
	mul.wide.s32 	%rd100, %r353, 4;
	add.s64 	%rd101, %rd3, %rd100;
	st.global.u32 	[%rd101], %r298;
	add.s64 	%rd102, %rd4, %rd100;
	st.global.u32 	[%rd102], %r354;
$L__BB8_278:
	not.pred 	%p125, %p11;
	@%p125 bra 	$L__BB8_280;
	mul.wide.s32 	%rd103, %r355, 4;
	add.s64 	%rd104, %rd3, %rd103;
	st.global.u32 	[%rd104], %r299;
	add.s64 	%rd105, %rd4, %rd103;
	st.global.u32 	[%rd105], %r356;
$L__BB8_280:
	mad.lo.s32 	%r696, %r269, 9, 8;
	setp.ne.s32 	%p126, %r696, %r4;
	setp.eq.s32 	%p127, %r300, %r301;
	and.pred  	%p128, %p126, %p127;
	@%p128 bra 	$L__BB8_282;
	mul.wide.s32 	%rd106, %r357, 4;
	add.s64 	%rd107, %rd3, %rd106;
	st.global.u32 	[%rd107], %r300;
	add.s64 	%rd108, %rd4, %rd106;
	st.global.u32 	[%rd108], %r358;
$L__BB8_282:
	setp.ne.s32 	%p149, %r269, 255;
	@%p149 bra 	$L__BB8_286;
	setp.ne.s32 	%p150, %r4, 2304;
	@%p150 bra 	$L__BB8_285;
	mul.wide.s32 	%rd115, %r1858, 4;
	add.s64 	%rd116, %rd3, %rd115;
	st.global.u32 	[%rd116], %r301;
	add.s64 	%rd117, %rd4, %rd115;
	st.global.u32 	[%rd117], %r359;
	add.s32 	%r1858, %r1858, 1;
$L__BB8_285:
	ld.param.u64 	%rd278, [_ZN6thrust24THRUST_300001_SM_1000_NS8cuda_cub4core6detail13_kernel_agentINS1_15__reduce_by_key16ReduceByKeyAgentINS0_6detail15normal_iteratorINS0_10device_ptrIiEEEENS0_17constant_iteratorIiNS0_11use_defaultESD_EESB_SB_N4cuda3std3__48equal_toIiEENSH_4plusIiEEPiiEEJSB_SE_SB_SB_SM_N3cub18CUB_300001_SM_100024ReduceByKeyScanTileStateIiiLb1EEESJ_SL_iiEEEvDpT0__param_4];
	cvta.to.global.u64 	%rd118, %rd278;
	st.global.u32 	[%rd118], %r1858;
$L__BB8_286:
	ret;

}
	// .globl	_ZN6thrust24THRUST_300001_SM_1000_NS8cuda_cub4core6detail13_kernel_agentINS1_15__reduce_by_key9InitAgentIN3cub18CUB_300001_SM_100024ReduceByKeyScanTileStateIilLb1EEElPlEEJSA_lSB_EEEvDpT0_
.visible .entry _ZN6thrust24THRUST_300001_SM_1000_NS8cuda_cub4core6detail13_kernel_agentINS1_15__reduce_by_key9InitAgentIN3cub18CUB_300001_SM_100024ReduceByKeyScanTileStateIilLb1EEElPlEEJSA_lSB_EEEvDpT0_(
	.param .align 8 .b8 _ZN6thrust24THRUST_300001_SM_1000_NS8cuda_cub4core6detail13_kernel_agentINS1_15__reduce_by_key9InitAgentIN3cub18CUB_300001_SM_100024ReduceByKeyScanTileStateIilLb1EEElPlEEJSA_lSB_EEEvDpT0__param_0[8],
	.param .u64 _ZN6thrust24THRUST_300001_SM_1000_NS8cuda_cub4core6detail13_kernel_agentINS1_15__reduce_by_key9InitAgentIN3cub18CUB_300001_SM_100024ReduceByKeyScanTileStateIilLb1EEElPlEEJSA_lSB_EEEvDpT0__param_1,
	.param .u64 .ptr .align 1 _ZN6thrust24THRUST_300001_SM_1000_NS8cuda_cub4core6detail13_kernel_agentINS1_15__reduce_by_key9InitAgentIN3cub18CUB_300001_SM_100024ReduceByKeyScanTileStateIilLb1EEElPlEEJSA_lSB_EEEvDpT0__param_2
)
.maxntid 128
{
	.reg .pred 	%p<6>;
	.reg .b32 	%r<16>;
	.reg .b64 	%rd<12>;

	ld.param.u64 	%rd3, [_ZN6thrust24THRUST_300001_SM_1000_NS8cuda_cub4core6detail13_kernel_agentINS1_15__reduce_by_key9InitAgentIN3cub18CUB_300001_SM_100024ReduceByKeyScanTileStateIilLb1EEElPlEEJSA_lSB_EEEvDpT0__param_0];
	ld.param.u32 	%r8, [_ZN6thrust24THRUST_300001_SM_1000_NS8cuda_cub4core6detail13_kernel_agentINS1_15__reduce_by_key9InitAgentIN3cub18CUB_300001_SM_100024ReduceByKeyScanTileStateIilLb1EEElPlEEJSA_lSB_EEEvDpT0__param_1];
	ld.param.u64 	%rd2, [_ZN6thrust24THRUST_300001_SM_1000_NS8cuda_cub4core6detail13_kernel_agentINS1_15__reduce_by_key9InitAgentIN3cub18CUB_300001_SM_100024ReduceByKeyScanTileStateIilLb1EEElPlEEJSA_lSB_EEEvDpT0__param_2];
	cvta.to.global.u64 	%rd1, %rd3;
	mov.u32 	%r1, %ctaid.x;
	mov.u32 	%r9, %ntid.x;
	mov.u32 	%r2, %tid.x;
	mad.lo.s32 	%r3, %r1, %r9, %r2;
	setp.ge.s32 	%p1, %r3, %r8;
	@%p1 bra 	$L__BB9_2;
	mul.wide.s32 	%rd4, %r3, 16;
	add.s64 	%rd5, %rd1, %rd4;
	mov.b64 	%rd6, 0;
	mov.b64 	%rd7, 425201762304;
	st.global.v2.u64 	[%rd5+512], {%rd7, %rd6};
$L__BB9_2:
	mov.b32 	%r15, 0;
	setp.ne.s32 	%p2, %r1, 0;
	setp.gt.u32 	%p3, %r2, 31;
	or.pred  	%p4, %p2, %p3;
	@%p4 bra 	$L__BB9_4;
	mul.wide.u32 	%rd8, %r2, 16;
	add.s64 	%rd9, %rd1, %rd8;
	st.global.v4.u32 	[%rd9], {%r15, %r15, %r15, %r15};
$L__BB9_4:
	or.b32  	%r14, %r1, %r2;
	setp.ne.s32 	%p5, %r14, 0;
	@%p5 bra 	$L__BB9_6;
	cvta.to.global.u64 	%rd10, %rd2;
	mov.b64 	%rd11, 0;
	st.global.u64 	[%rd10], %rd11;
$L__BB9_6:
	ret;

}
	// .globl	_ZN6thrust24THRUST_300001_SM_1000_NS8cuda_cub4core6detail13_kernel_agentINS1_15__reduce_by_key16ReduceByKeyAgentINS0_6detail15normal_iteratorINS0_10device_ptrIiEEEENS0_17constant_iteratorIiNS0_11use_defaultESD_EESB_SB_N4cuda3std3__48equal_toIiEENSH_4plusIiEEPllEEJSB_SE_SB_SB_SM_N3cub18CUB_300001_SM_100024ReduceByKeyScanTileStateIilLb1EEESJ_SL_llEEEvDpT0_
.visible .entry _ZN6thrust24THRUST_300001_SM_1000_NS8cuda_cub4core6detail13_kernel_agentINS1_15__reduce_by_key16ReduceByKeyAgentINS0_6detail15normal_iteratorINS0_10device_ptrIiEEEENS0_17constant_iteratorIiNS0_11use_defaultESD_EESB_SB_N4cuda3std3__48equal_toIiEENSH_4plusIiEEPllEEJSB_SE_SB_SB_SM_N3cub18CUB_300001_SM_100024ReduceByKeyScanTileStateIilLb1EEESJ_SL_llEEEvDpT0_(
	.param .align 8 .b8 _ZN6thrust24THRUST_300001_SM_1000_NS8cuda_cub4core6detail13_kernel_agentINS1_15__reduce_by_key16ReduceByKeyAgentINS0_6detail15normal_iteratorINS0_10device_ptrIiEEEENS0_17constant_iteratorIiNS0_11use_defaultESD_EESB_SB_N4cuda3std3__48equal_toIiEENSH_4plusIiEEPllEEJSB_SE_SB_SB_SM_N3cub18CUB_300001_SM_100024ReduceByKeyScanTileStateIilLb1EEESJ_SL_llEEEvDpT0__param_0[8],
	.param .align 8 .b8 _ZN6thrust24THRUST_300001_SM_1000_NS8cuda_cub4core6detail13_kernel_agentINS1_15__reduce_by_key16ReduceByKeyAgentINS0_6detail15normal_iteratorINS0_10device_ptrIiEEEENS0_17constant_iteratorIiNS0_11use_defaultESD_EESB_SB_N4cuda3std3__48equal_toIiEENSH_4plusIiEEPllEEJSB_SE_SB_SB_SM_N3cub18CUB_300001_SM_100024ReduceByKeyScanTileStateIilLb1EEESJ_SL_llEEEvDpT0__param_1[16],
	.param .align 8 .b8 _ZN6thrust24THRUST_300001_SM_1000_NS8cuda_cub4core6detail13_kernel_agentINS1_15__reduce_by_key16ReduceByKeyAgentINS0_6detail15normal_iteratorINS0_10device_ptrIiEEEENS0_17constant_iteratorIiNS0_11use_defaultESD_EESB_SB_N4cuda3std3__48equal_toIiEENSH_4plusIiEEPllEEJSB_SE_SB_SB_SM_N3cub18CUB_300001_SM_100024ReduceByKeyScanTileStateIilLb1EEESJ_SL_llEEEvDpT0__param_2[8],
	.param .align 8 .b8 _ZN6thrust24THRUST_300001_SM_1000_NS8cuda_cub4core6detail13_kernel_agentINS1_15__reduce_by_key16ReduceByKeyAgentINS0_6detail15normal_iteratorINS0_10device_ptrIiEEEENS0_17constant_iteratorIiNS0_11use_defaultESD_EESB_SB_N4cuda3std3__48equal_toIiEENSH_4plusIiEEPllEEJSB_SE_SB_SB_SM_N3cub18CUB_300001_SM_100024ReduceByKeyScanTileStateIilLb1EEESJ_SL_llEEEvDpT0__param_3[8],
	.param .u64 .ptr .align 1 _ZN6thrust24THRUST_300001_SM_1000_NS8cuda_cub4core6detail13_kernel_agentINS1_15__reduce_by_key16ReduceByKeyAgentINS0_6detail15normal_iteratorINS0_10device_ptrIiEEEENS0_17constant_iteratorIiNS0_11use_defaultESD_EESB_SB_N4cuda3std3__48equal_toIiEENSH_4plusIiEEPllEEJSB_SE_SB_SB_SM_N3cub18CUB_300001_SM_100024ReduceByKeyScanTileStateIilLb1EEESJ_SL_llEEEvDpT0__param_4,
	.param .align 8 .b8 _ZN6thrust24THRUST_300001_SM_1000_NS8cuda_cub4core6detail13_kernel_agentINS1_15__reduce_by_key16ReduceByKeyAgentINS0_6detail15normal_iteratorINS0_10device_ptrIiEEEENS0_17constant_iteratorIiNS0_11use_defaultESD_EESB_SB_N4cuda3std3__48equal_toIiEENSH_4plusIiEEPllEEJSB_SE_SB_SB_SM_N3cub18CUB_300001_SM_100024ReduceByKeyScanTileStateIilLb1EEESJ_SL_llEEEvDpT0__param_5[8],
	.param .align 1 .b8 _ZN6thrust24THRUST_300001_SM_1000_NS8cuda_cub4core6detail13_kernel_agentINS1_15__reduce_by_key16ReduceByKeyAgentINS0_6detail15normal_iteratorINS0_10device_ptrIiEEEENS0_17constant_iteratorIiNS0_11use_defaultESD_EESB_SB_N4cuda3std3__48equal_toIiEENSH_4plusIiEEPllEEJSB_SE_SB_SB_SM_N3cub18CUB_300001_SM_100024ReduceByKeyScanTileStateIilLb1EEESJ_SL_llEEEvDpT0__param_6[1],
	.param .align 1 .b8 _ZN6thrust24THRUST_300001_SM_1000_NS8cuda_cub4core6detail13_kernel_agentINS1_15__reduce_by_key16ReduceByKeyAgentINS0_6detail15normal_iteratorINS0_10device_ptrIiEEEENS0_17constant_iteratorIiNS0_11use_defaultESD_EESB_SB_N4cuda3std3__48equal_toIiEENSH_4plusIiEEPllEEJSB_SE_SB_SB_SM_N3cub18CUB_300001_SM_100024ReduceByKeyScanTileStateIilLb1EEESJ_SL_llEEEvDpT0__param_7[1],
	.param .u64 _ZN6thrust24THRUST_300001_SM_1000_NS8cuda_cub4core6detail13_kernel_agentINS1_15__reduce_by_key16ReduceByKeyAgentINS0_6detail15normal_iteratorINS0_10device_ptrIiEEEENS0_17constant_iteratorIiNS0_11use_defaultESD_EESB_SB_N4cuda3std3__48equal_toIiEENSH_4plusIiEEPllEEJSB_SE_SB_SB_SM_N3cub18CUB_300001_SM_100024ReduceByKeyScanTileStateIilLb1EEESJ_SL_llEEEvDpT0__param_8,
	.param .u64 _ZN6thrust24THRUST_300001_SM_1000_NS8cuda_cub4core6detail13_kernel_agentINS1_15__reduce_by_key16ReduceByKeyAgentINS0_6detail15normal_iteratorINS0_10device_ptrIiEEEENS0_17constant_iteratorIiNS0_11use_defaultESD_EESB_SB_N4cuda3std3__48equal_toIiEENSH_4plusIiEEPllEEJSB_SE_SB_SB_SM_N3cub18CUB_300001_SM_100024ReduceByKeyScanTileStateIilLb1EEESJ_SL_llEEEvDpT0__param_9
)
.maxntid 256
{
	.reg .pred 	%p<442>;
	.reg .b32 	%r<2026>;
	.reg .b64 	%rd<796>;

	ld.param.u64 	%rd1, [_ZN6thrust24THRUST_300001_SM_1000_NS8cuda_cub4core6detail13_kernel_agentINS1_15__reduce_by_key16ReduceByKeyAgentINS0_6detail15normal_iteratorINS0_10device_ptrIiEEEENS0_17constant_iteratorIiNS0_11use_defaultESD_EESB_SB_N4cuda3std3__48equal_toIiEENSH_4plusIiEEPllEEJSB_SE_SB_SB_SM_N3cub18CUB_300001_SM_100024ReduceByKeyScanTileStateIilLb1EEESJ_SL_llEEEvDpT0__param_5];
	ld.param.u64 	%rd2, [_ZN6thrust24THRUST_300001_SM_1000_NS8cuda_cub4core6detail13_kernel_agentINS1_15__reduce_by_key16ReduceByKeyAgentINS0_6detail15normal_iteratorINS0_10device_ptrIiEEEENS0_17constant_iteratorIiNS0_11use_defaultESD_EESB_SB_N4cuda3std3__48equal_toIiEENSH_4plusIiEEPllEEJSB_SE_SB_SB_SM_N3cub18CUB_300001_SM_100024ReduceByKeyScanTileStateIilLb1EEESJ_SL_llEEEvDpT0__param_0];
	ld.param.u32 	%r1, [_ZN6thrust24THRUST_300001_SM_1000_NS8cuda_cub4core6detail13_kernel_agentINS1_15__reduce_by_key16ReduceByKeyAgentINS0_6detail15normal_iteratorINS0_10device_ptrIiEEEENS0_17constant_iteratorIiNS0_11use_defaultESD_EESB_SB_N4cuda3std3__48equal_toIiEENSH_4plusIiEEPllEEJSB_SE_SB_SB_SM_N3cub18CUB_300001_SM_100024ReduceByKeyScanTileStateIilLb1EEESJ_SL_llEEEvDpT0__param_1+8];
	ld.param.u64 	%rd213, [_ZN6thrust24THRUST_300001_SM_1000_NS8cuda_cub4core6detail13_kernel_agentINS1_15__reduce_by_key16ReduceByKeyAgentINS0_6detail15normal_iteratorINS0_10device_ptrIiEEEENS0_17constant_iteratorIiNS0_11use_defaultESD_EESB_SB_N4cuda3std3__48equal_toIiEENSH_4plusIiEEPllEEJSB_SE_SB_SB_SM_N3cub18CUB_300001_SM_100024ReduceByKeyScanTileStateIilLb1EEESJ_SL_llEEEvDpT0__param_3];
	ld.param.u64 	%rd214, [_ZN6thrust24THRUST_300001_SM_1000_NS8cuda_cub4core6detail13_kernel_agentINS1_15__reduce_by_key16ReduceByKeyAgentINS0_6detail15normal_iteratorINS0_10device_ptrIiEEEENS0_17constant_iteratorIiNS0_11use_defaultESD_EESB_SB_N4cuda3std3__48equal_toIiEENSH_4plusIiEEPllEEJSB_SE_SB_SB_SM_N3cub18CUB_300001_SM_100024ReduceByKeyScanTileStateIilLb1EEESJ_SL_llEEEvDpT0__param_2];
	ld.param.u64 	%rd212, [_ZN6thrust24THRUST_300001_SM_1000_NS8cuda_cub4core6detail13_kernel_agentINS1_15__reduce_by_key16ReduceByKeyAgentINS0_6detail15normal_iteratorINS0_10device_ptrIiEEEENS0_17constant_iteratorIiNS0_11use_defaultESD_EESB_SB_N4cuda3std3__48equal_toIiEENSH_4plusIiEEPllEEJSB_SE_SB_SB_SM_N3cub18CUB_300001_SM_100024ReduceByKeyScanTileStateIilLb1EEESJ_SL_llEEEvDpT0__param_8];
	cvta.to.global.u64 	%rd3, %rd214;
	cvta.to.global.u64 	%rd4, %rd213;
	mov.u32 	%r2, %ctaid.x;
	mul.wide.u32 	%rd5, %r2, 2304;
	sub.s64 	%rd6, %rd212, %rd5;
	setp.lt.s64 	%p12, %rd6, 2305;
	@%p12 bra 	$L__BB10_142;
	setp.ne.s32 	%p262, %r2, 0;
	@%p262 bra 	$L__BB10_52;
	mov.u32 	%r3, %tid.x;
	and.b32  	%r1717, %r3, 31;
	and.b32  	%r1718, %r3, 992;
	mul.lo.s32 	%r1719, %r1718, 9;
	or.b32  	%r1720, %r1719, %r1717;
	cvt.u64.u32 	%rd652, %r1720;
	add.s64 	%rd653, %rd5, %rd652;
	shl.b64 	%rd654, %rd653, 2;
	add.s64 	%rd642, %rd2, %rd654;
	// begin inline asm
	ld.global.nc.u32 %r1706, [%rd642];
	// end inline asm
	add.s64 	%rd643, %rd642, 128;
	// begin inline asm
	ld.global.nc.u32 %r1707, [%rd643];
	// end inline asm
	add.s64 	%rd644, %rd642, 256;
	// begin inline asm
	ld.global.nc.u32 %r1708, [%rd644];
	// end inline asm
	add.s64 	%rd645, %rd642, 384;
	// begin inline asm
	ld.global.nc.u32 %r1709, [%rd645];
	// end inline asm
	add.s64 	%rd646, %rd642, 512;
	// begin inline asm
	ld.global.nc.u32 %r1710, [%rd646];
	// end inline asm
	add.s64 	%rd647, %rd642, 640;
	// begin inline asm
	ld.global.nc.u32 %r1711, [%rd647];
	// end inline asm
	add.s64 	%rd648, %rd642, 768;
	// begin inline asm
	ld.global.nc.u32 %r1712, [%rd648];
	// end inline asm
	add.s64 	%rd649, %rd642, 896;
	// begin inline asm
	ld.global.nc.u32 %r1713, [%rd649];
	// end inline asm
	add.s64 	%rd650, %rd642, 1024;
	// begin inline asm
	ld.global.nc.u32 %r1714, [%rd650];
	// end inline asm
	// begin inline asm
	mov.u32 %r1715, %laneid;
	// end inline asm
	shr.u32 	%r5, %r3, 5;
	mad.lo.s32 	%r1721, %r5, 288, %r1715;
	shl.b32 	%r1722, %r1721, 2;
	mov.u32 	%r1723, _ZN6thrust24THRUST_300001_SM_1000_NS8cuda_cub4core6detail5shmemE;
	add.s32 	%r1724, %r1723, %r1722;
	st.shared.u32 	[%r1724], %r1706;
	st.shared.u32 	[%r1724+128], %r1707;
	st.shared.u32 	[%r1724+256], %r1708;
	st.shared.u32 	[%r1724+384], %r1709;
	st.shared.u32 	[%r1724+512], %r1710;
	st.shared.u32 	[%r1724+640], %r1711;
	st.shared.u32 	[%r1724+768], %r1712;
	st.shared.u32 	[%r1724+896], %r1713;
	st.shared.u32 	[%r1724+1024], %r1714;
	bar.warp.sync 	-1;
	shl.b32 	%r1725, %r1715, 5;
	add.s32 	%r1726, %r1724, %r1725;
	ld.shared.u32 	%r6, [%r1726];
	ld.shared.u32 	%r7, [%r1726+4];
	ld.shared.u32 	%r8, [%r1726+8];
	ld.shared.u32 	%r9, [%r1726+12];
	ld.shared.u32 	%r10, [%r1726+16];
	ld.shared.u32 	%r11, [%r1726+20];
	ld.shared.u32 	%r12, [%r1726+24];
	ld.shared.u32 	%r13, [%r1726+28];
	ld.shared.u32 	%r14, [%r1726+32];
	bar.sync 	0;
	st.shared.u32 	[%r1724], %r1;
	st.shared.u32 	[%r1724+128], %r1;
	st.shared.u32 	[%r1724+256], %r1;
	st.shared.u32 	[%r1724+384], %r1;
	st.shared.u32 	[%r1724+512], %r1;
	st.shared.u32 	[%r1724+640], %r1;
	st.shared.u32 	[%r1724+768], %r1;
	st.shared.u32 	[%r1724+896], %r1;
	st.shared.u32 	[%r1724+1024], %r1;
	bar.warp.sync 	-1;
	ld.shared.u32 	%r15, [%r1726];
	ld.shared.u32 	%r16, [%r1726+4];
	ld.shared.u32 	%r17, [%r1726+8];
	ld.shared.u32 	%r18, [%r1726+12];
	ld.shared.u32 	%r19, [%r1726+16];
	ld.shared.u32 	%r20, [%r1726+20];
	ld.shared.u32 	%r21, [%r1726+24];
	ld.shared.u32 	%r22, [%r1726+28];
	ld.shared.u32 	%r23, [%r1726+32];
	bar.sync 	0;
	shl.b32 	%r1727, %r3, 2;
	add.s32 	%r1728, %r1723, %r1727;
	add.s32 	%r24, %r1728, 1240;
	st.shared.u32 	[%r1728+1240], %r14;
	bar.sync 	0;
	setp.eq.s32 	%p372, %r3, 0;
	mov.b64 	%rd746, 0;
	@%p372 bra 	$L__BB10_4;
	ld.shared.u32 	%r1968, [%r24+-4];
	setp.ne.s32 	%p373, %r1968, %r6;
	selp.u64 	%rd746, 1, 0, %p373;
$L__BB10_4:
	setp.ne.s32 	%p374, %r6, %r7;
	selp.u64 	%rd655, 1, 0, %p374;
	setp.ne.s32 	%p375, %r7, %r8;
	selp.u64 	%rd656, 1, 0, %p375;
	setp.ne.s32 	%p376, %r8, %r9;
	selp.u64 	%rd657, 1, 0, %p376;
	setp.ne.s32 	%p377, %r9, %r10;
	selp.u64 	%rd658, 1, 0, %p377;
	setp.ne.s32 	%p378, %r10, %r11;
	selp.u64 	%rd659, 1, 0, %p378;
	setp.ne.s32 	%p379, %r11, %r12;
	selp.u64 	%rd660, 1, 0, %p379;
	setp.ne.s32 	%p380, %r12, %r13;
	selp.u64 	%rd661, 1, 0, %p380;
	setp.ne.s32 	%p381, %r13, %r14;
	selp.u64 	%rd662, 1, 0, %p381;
	add.s64 	%rd9, %rd746, %rd655;
	selp.b32 	%r1849, 0, %r15, %p374;
	add.s32 	%r1850, %r16, %r1849;
	add.s64 	%rd10, %rd9, %rd656;
	selp.b32 	%r1851, 0, %r1850, %p375;
	add.s32 	%r1852, %r17, %r1851;
	add.s64 	%rd11, %rd10, %rd657;
	selp.b32 	%r1853, 0, %r1852, %p376;
	add.s32 	%r1854, %r18, %r1853;
	add.s64 	%rd12, %rd11, %rd658;
	selp.b32 	%r1855, 0, %r1854, %p377;
	add.s32 	%r1856, %r19, %r1855;
	add.s64 	%rd13, %rd12, %rd659;
	selp.b32 	%r1857, 0, %r1856, %p378;
	add.s32 	%r1858, %r20, %r1857;
	add.s64 	%rd14, %rd13, %rd660;
	selp.b32 	%r1859, 0, %r1858, %p379;
	add.s32 	%r1860, %r21, %r1859;
	add.s64 	%rd15, %rd14, %rd661;
	selp.b32 	%r1861, 0, %r1860, %p380;
	add.s32 	%r1862, %r22, %r1861;
	add.s64 	%rd663, %rd15, %rd662;
	mov.b64 	{%r1730, %r1735}, %rd663;
	selp.b32 	%r1863, 0, %r1862, %p381;
	add.s32 	%r1740, %r23, %r1863;
	mov.b32 	%r1846, 1;
	mov.b32 	%r1847, 0;
	mov.b32 	%r1848, -1;
	// begin inline asm
	shfl.sync.up.b32 %r1729, %r1730, %r1846, %r1847, %r1848;
	// end inline asm
	// begin inline asm
	shfl.sync.up.b32 %r1734, %r1735, %r1846, %r1847, %r1848;
	// end inline asm
	mov.b64 	%rd664, {%r1729, %r1734};
	// begin inline asm
	shfl.sync.up.b32 %r1739, %r1740, %r1846, %r1847, %r1848;
	// end inline asm
	// begin inline asm
	shfl.sync.up.b32 %r1744, %r1745, %r1846, %r1847, %r1848;
	// end inline asm
	setp.eq.s64 	%p382, %rd663, 0;
	selp.b32 	%r1864, %r1739, 0, %p382;
	setp.lt.s32 	%p383, %r1715, 1;
	selp.b64 	%rd665, 0, %rd664, %p383;
	add.s64 	%rd666, %rd665, %rd663;
	mov.b64 	{%r1750, %r1755}, %rd666;
	selp.b32 	%r1865, 0, %r1864, %p383;
	add.s32 	%r1760, %r1865, %r1740;
	mov.b32 	%r1766, 2;
	// begin inline asm
	shfl.sync.up.b32 %r1749, %r1750, %r1766, %r1847, %r1848;
	// end inline asm
	// begin inline asm
	shfl.sync.up.b32 %r1754, %r1755, %r1766, %r1847, %r1848;
	// end inline asm
	mov.b64 	%rd667, {%r1749, %r1754};
	// begin inline asm
	shfl.sync.up.b32 %r1759, %r1760, %r1766, %r1847, %r1848;
	// end inline asm
	// begin inline asm
	shfl.sync.up.b32 %r1764, %r1765, %r1766, %r1847, %r1848;
	// end inline asm
	setp.eq.s64 	%p384, %rd666, 0;
	selp.b32 	%r1866, %r1759, 0, %p384;
	setp.lt.s32 	%p385, %r1715, 2;
	selp.b64 	%rd668, 0, %rd667, %p385;
	add.s64 	%rd669, %rd668, %rd666;
	mov.b64 	{%r1770, %r1775}, %rd669;
	selp.b32 	%r1867, 0, %r1866, %p385;
	add.s32 	%r1780, %r1867, %r1760;
	mov.b32 	%r1786, 4;
	// begin inline asm
	shfl.sync.up.b32 %r1769, %r1770, %r1786, %r1847, %r1848;
	// end inline asm
	// begin inline asm
	shfl.sync.up.b32 %r1774, %r1775, %r1786, %r1847, %r1848;
	// end inline asm
	mov.b64 	%rd670, {%r1769, %r1774};
	// begin inline asm
	shfl.sync.up.b32 %r1779, %r1780, %r1786, %r1847, %r1848;
	// end inline asm
	// begin inline asm
	shfl.sync.up.b32 %r1784, %r1785, %r1786, %r1847, %r1848;
	// end inline asm
	setp.eq.s64 	%p386, %rd669, 0;
	selp.b32 	%r1868, %r1779, 0, %p386;
	setp.lt.s32 	%p387, %r1715, 4;
	selp.b64 	%rd671, 0, %rd670, %p387;
	add.s64 	%rd672, %rd671, %rd669;
	mov.b64 	{%r1790, %r1795}, %rd672;
	selp.b32 	%r1869, 0, %r1868, %p387;
	add.s32 	%r1800, %r1869, %r1780;
	mov.b32 	%r1806, 8;
	// begin inline asm
	shfl.sync.up.b32 %r1789, %r1790, %r1806, %r1847, %r1848;
	// end inline asm
	// begin inline asm
	shfl.sync.up.b32 %r1794, %r1795, %r1806, %r1847, %r1848;
	// end inline asm
	mov.b64 	%rd673, {%r1789, %r1794};
	// begin inline asm
	shfl.sync.up.b32 %r1799, %r1800, %r1806, %r1847, %r1848;
	// end inline asm
	// begin inline asm
	shfl.sync.up.b32 %r1804, %r1805, %r1806, %r1847, %r1848;
	// end inline asm
	setp.eq.s64 	%p388, %rd672, 0;
	selp.b32 	%r1870, %r1799, 0, %p388;
	setp.lt.s32 	%p389, %r1715, 8;
	selp.b64 	%rd674, 0, %rd673, %p389;
	add.s64 	%rd675, %rd674, %rd672;
	mov.b64 	{%r1810, %r1815}, %rd675;
	selp.b32 	%r1871, 0, %r1870, %p389;
	add.s32 	%r1820, %r1871, %r1800;
	mov.b32 	%r1826, 16;
	// begin inline asm
	shfl.sync.up.b32 %r1809, %r1810, %r1826, %r1847, %r1848;
	// end inline asm
	// begin inline asm
	shfl.sync.up.b32 %r1814, %r1815, %r1826, %r1847, %r1848;
	// end inline asm
	mov.b64 	%rd676, {%r1809, %r1814};
	// begin inline asm
	shfl.sync.up.b32 %r1819, %r1820, %r1826, %r1847, %r1848;
	// end inline asm
	// begin inline asm
	shfl.sync.up.b32 %r1824, %r1825, %r1826, %r1847, %r1848;
	// end inline asm
	setp.eq.s64 	%p390, %rd675, 0;
	selp.b32 	%r1872, %r1819, 0, %p390;
	setp.lt.s32 	%p391, %r1715, 16;
	selp.b64 	%rd677, 0, %rd676, %p391;
	add.s64 	%rd16, %rd677, %rd675;
	mov.b64 	{%r1830, %r1835}, %rd16;
	selp.b32 	%r1873, 0, %r1872, %p391;
	add.s32 	%r1840, %r1873, %r1820;
	// begin inline asm
	shfl.sync.up.b32 %r1829, %r1830, %r1846, %r1847, %r1848;
	// end inline asm
	// begin inline asm
	shfl.sync.up.b32 %r1834, %r1835, %r1846, %r1847, %r1848;
	// end inline asm
	// begin inline asm
	shfl.sync.up.b32 %r1839, %r1840, %r1846, %r1847, %r1848;
	// end inline asm
	// begin inline asm
	shfl.sync.up.b32 %r1844, %r1845, %r1846, %r1847, %r1848;
	// end inline asm
	setp.ne.s32 	%p392, %r1715, 31;
	@%p392 bra 	$L__BB10_6;
	shl.b32 	%r1874, %r5, 4;
	mov.u32 	%r1875, _ZN6thrust24THRUST_300001_SM_1000_NS8cuda_cub4core6detail5shmemE;
	add.s32 	%r1876, %r1875, %r1874;
	st.shared.u64 	[%r1876], %rd16;
	st.shared.u32 	[%r1876+8], %r1840;
$L__BB10_6:
	mov.b64 	%rd678, {%r1829, %r1834};
	setp.ne.s32 	%p393, %r12, %r13;
	setp.ne.s32 	%p394, %r11, %r12;
	setp.ne.s32 	%p395, %r10, %r11;
	setp.ne.s32 	%p396, %r9, %r10;
	setp.ne.s32 	%p397, %r8, %r9;
	setp.ne.s32 	%p398, %r7, %r8;
	setp.ne.s32 	%p399, %r6, %r7;
	setp.ne.s32 	%p400, %r3, 0;
	bar.sync 	0;
	ld.shared.u64 	%rd679, [_ZN6thrust24THRUST_300001_SM_1000_NS8cuda_cub4core6detail5shmemE];
	ld.shared.u32 	%r1877, [_ZN6thrust24THRUST_300001_SM_1000_NS8cuda_cub4core6detail5shmemE+8];
	ld.shared.u64 	%rd680, [_ZN6thrust24THRUST_300001_SM_1000_NS8cuda_cub4core6detail5shmemE+16];
	ld.shared.u32 	%r1878, [_ZN6thrust24THRUST_300001_SM_1000_NS8cuda_cub4core6detail5shmemE+24];
	add.s64 	%rd681, %rd680, %rd679;
	setp.eq.s64 	%p401, %rd680, 0;
	selp.b32 	%r1879, %r1877, 0, %p401;
	add.s32 	%r1880, %r1879, %r1878;
	setp.eq.s32 	%p402, %r5, 2;
	selp.b64 	%rd682, %rd681, %rd679, %p402;
	selp.b32 	%r1881, %r1880, %r1877, %p402;
	ld.shared.u64 	%rd683, [_ZN6thrust24THRUST_300001_SM_1000_NS8cuda_cub4core6detail5shmemE+32];
	ld.shared.u32 	%r1882, [_ZN6thrust24THRUST_300001_SM_1000_NS8cuda_cub4core6detail5shmemE+40];
	add.s64 	%rd684, %rd683, %rd681;
	setp.eq.s64 	%p403, %rd683, 0;
	selp.b32 	%r1883, %r1880, 0, %p403;
	add.s32 	%r1884, %r1883, %r1882;
	setp.eq.s32 	%p404, %r5, 3;
	selp.b64 	%rd685, %rd684, %rd682, %p404;
	selp.b32 	%r1885, %r1884, %r1881, %p404;
	ld.shared.u64 	%rd686, [_ZN6thrust24THRUST_300001_SM_1000_NS8cuda_cub4core6detail5shmemE+48];
	ld.shared.u32 	%r1886, [_ZN6thrust24THRUST_300001_SM_1000_NS8cuda_cub4core6detail5shmemE+56];
	add.s64 	%rd687, %rd686, %rd684;
	setp.eq.s64 	%p405, %rd686, 0;
	selp.b32 	%r1887, %r1884, 0, %p405;
	add.s32 	%r1888, %r1887, %r1886;
	setp.eq.s32 	%p406, %r5, 4;
	selp.b64 	%rd688, %rd687, %rd685, %p406;
	selp.b32 	%r1889, %r1888, %r1885, %p406;
	ld.shared.u64 	%rd689, [_ZN6thrust24THRUST_300001_SM_1000_NS8cuda_cub4core6detail5shmemE+64];
	ld.shared.u32 	%r1890, [_ZN6thrust24THRUST_300001_SM_1000_NS8cuda_cub4core6detail5shmemE+72];
	add.s64 	%rd690, %rd689, %rd687;
	setp.eq.s64 	%p407, %rd689, 0;
	selp.b32 	%r1891, %r1888, 0, %p407;
	add.s32 	%r1892, %r1891, %r1890;
	setp.eq.s32 	%p408, %r5, 5;
	selp.b64 	%rd691, %rd690, %rd688, %p408;
	selp.b32 	%r1893, %r1892, %r1889, %p408;
	ld.shared.u64 	%rd692, [_ZN6thrust24THRUST_300001_SM_1000_NS8cuda_cub4core6detail5shmemE+80];
	ld.shared.u32 	%r1894, [_ZN6thrust24THRUST_300001_SM_1000_NS8cuda_cub4core6detail5shmemE+88];
	add.s64 	%rd693, %rd692, %rd690;
	setp.eq.s64 	%p409, %rd692, 0;
	selp.b32 	%r1895, %r1892, 0, %p409;
	add.s32 	%r1896, %r1895, %r1894;
	setp.eq.s32 	%p410, %r5, 6;
	selp.b64 	%rd694, %rd693, %rd691, %p410;
	selp.b32 	%r1897, %r1896, %r1893, %p410;
	ld.shared.u64 	%rd695, [_ZN6thrust24THRUST_300001_SM_1000_NS8cuda_cub4core6detail5shmemE+96];
	ld.shared.u32 	%r1898, [_ZN6thrust24THRUST_300001_SM_1000_NS8cuda_cub4core6detail5shmemE+104];
	add.s64 	%rd696, %rd695, %rd693;
	setp.eq.s64 	%p411, %rd695, 0;
	selp.b32 	%r1899, %r1896, 0, %p411;
	add.s32 	%r1900, %r1899, %r1898;
	setp.eq.s32 	%p412, %r5, 7;
	selp.b64 	%rd697, %rd696, %rd694, %p412;
	selp.b32 	%r1901, %r1900, %r1897, %p412;
	ld.shared.u64 	%rd698, [_ZN6thrust24THRUST_300001_SM_1000_NS8cuda_cub4core6detail5shmemE+112];
	ld.shared.u32 	%r1902, [_ZN6thrust24THRUST_300001_SM_1000_NS8cuda_cub4core6detail5shmemE+120];
	add.s64 	%rd17, %rd698, %rd696;
	setp.eq.s64 	%p413, %rd698, 0;
	selp.b32 	%r1903, %r1900, 0, %p413;
	add.s32 	%r31, %r1903, %r1902;
	setp.lt.u32 	%p414, %r3, 32;
	selp.b64 	%rd699, 0, %rd697, %p414;
	selp.b32 	%r1904, 0, %r1901, %p414;
	setp.eq.s64 	%p415, %rd678, 0;
	selp.b32 	%r1905, %r1904, 0, %p415;
	add.s32 	%r1906, %r1905, %r1839;
	setp.eq.s32 	%p416, %r1715, 0;
	selp.b32 	%r32, %r1904, %r1906, %p416;
	selp.b64 	%rd700, 0, %rd678, %p416;
	add.s64 	%rd18, %rd699, %rd700;
	add.s64 	%rd19, %rd18, %rd746;
	setp.eq.s64 	%p417, %rd746, 0;
	selp.b32 	%r1907, %r32, 0, %p417;
	add.s32 	%r33, %r1907, %r15;
	add.s64 	%rd20, %rd9, %rd18;
	selp.b32 	%r1908, 0, %r33, %p399;
	add.s32 	%r34, %r16, %r1908;
	add.s64 	%rd21, %rd10, %rd18;
	selp.b32 	%r1909, 0, %r34, %p398;
	add.s32 	%r35, %r17, %r1909;
	add.s64 	%rd22, %rd11, %rd18;
	selp.b32 	%r1910, 0, %r35, %p397;
	add.s32 	%r36, %r18, %r1910;
	add.s64 	%rd23, %rd12, %rd18;
	selp.b32 	%r1911, 0, %r36, %p396;
	add.s32 	%r37, %r19, %r1911;
	add.s64 	%rd24, %rd13, %rd18;
	selp.b32 	%r1912, 0, %r37, %p395;
	add.s32 	%r38, %r20, %r1912;
	add.s64 	%rd25, %rd14, %rd18;
	selp.b32 	%r1913, 0, %r38, %p394;
	add.s32 	%r39, %r21, %r1913;
	add.s64 	%rd26, %rd15, %rd18;
	selp.b32 	%r1914, 0, %r39, %p393;
	add.s32 	%r40, %r22, %r1914;
	@%p400 bra 	$L__BB10_8;
	mov.b32 	%r1915, 101;
	mov.b64 	%rd702, {%r31, %r1915};
	add.s64 	%rd701, %rd1, 512;
	// begin inline asm
	st.relaxed.gpu.v2.u64 [%rd701], {%rd702, %rd17};
	// end inline asm
$L__BB10_8:
	setp.lt.s64 	%p418, %rd17, 257;
	@%p418 bra 	$L__BB10_34;
	bar.sync 	0;
	@%p417 bra 	$L__BB10_11;
	cvt.u32.u64 	%r1916, %rd18;
	shl.b32 	%r1917, %r1916, 3;
	mov.u32 	%r1918, _ZN6thrust24THRUST_300001_SM_1000_NS8cuda_cub4core6detail5shmemE;
	add.s32 	%r1919, %r1918, %r1917;
	st.shared.v2.u32 	[%r1919], {%r1968, %r32};
$L__BB10_11:
	setp.eq.s32 	%p429, %r6, %r7;
	@%p429 bra 	$L__BB10_13;
	cvt.u32.u64 	%r1920, %rd19;
	shl.b32 	%r1921, %r1920, 3;
	mov.u32 	%r1922, _ZN6thrust24THRUST_300001_SM_1000_NS8cuda_cub4core6detail5shmemE;
	add.s32 	%r1923, %r1922, %r1921;
	st.shared.v2.u32 	[%r1923], {%r6, %r33};
$L__BB10_13:
	setp.eq.s32 	%p430, %r7, %r8;
	@%p430 bra 	$L__BB10_15;
	cvt.u32.u64 	%r1924, %rd20;
	shl.b32 	%r1925, %r1924, 3;
	mov.u32 	%r1926, _ZN6thrust24THRUST_300001_SM_1000_NS8cuda_cub4core6detail5shmemE;
	add.s32 	%r1927, %r1926, %r1925;
	st.shared.v2.u32 	[%r1927], {%r7, %r34};
$L__BB10_15:
	setp.eq.s32 	%p431, %r8, %r9;
	@%p431 bra 	$L__BB10_17;
	cvt.u32.u64 	%r1928, %rd21;
	shl.b32 	%r1929, %r1928, 3;
	mov.u32 	%r1930, _ZN6thrust24THRUST_300001_SM_1000_NS8cuda_cub4core6detail5shmemE;
	add.s32 	%r1931, %r1930, %r1929;
	st.shared.v2.u32 	[%r1931], {%r8, %r35};
$L__BB10_17:
	setp.eq.s32 	%p432, %r9, %r10;
	@%p432 bra 	$L__BB10_19;
	cvt.u32.u64 	%r1932, %rd22;
	shl.b32 	%r1933, %r1932, 3;
	mov.u32 	%r1934, _ZN6thrust24THRUST_300001_SM_1000_NS8cuda_cub4core6detail5shmemE;
	add.s32 	%r1935, %r1934, %r1933;
	st.shared.v2.u32 	[%r1935], {%r9, %r36};
$L__BB10_19:
	setp.eq.s32 	%p433, %r10, %r11;
	@%p433 bra 	$L__BB10_21;
	cvt.u32.u64 	%r1936, %rd23;
	shl.b32 	%r1937, %r1936, 3;
	mov.u32 	%r1938, _ZN6thrust24THRUST_300001_SM_1000_NS8cuda_cub4core6detail5shmemE;
	add.s32 	%r1939, %r1938, %r1937;
	st.shared.v2.u32 	[%r1939], {%r10, %r37};
$L__BB10_21:
	setp.eq.s32 	%p434, %r11, %r12;
	@%p434 bra 	$L__BB10_23;
	cvt.u32.u64 	%r1940, %rd24;
	shl.b32 	%r1941, %r1940, 3;
	mov.u32 	%r1942, _ZN6thrust24THRUST_300001_SM_1000_NS8cuda_cub4core6detail5shmemE;
	add.s32 	%r1943, %r1942, %r1941;
	st.shared.v2.u32 	[%r1943], {%r11, %r38};
$L__BB10_23:
	setp.eq.s32 	%p435, %r12, %r13;
	@%p435 bra 	$L__BB10_25;
	cvt.u32.u64 	%r1944, %rd25;
	shl.b32 	%r1945, %r1944, 3;
	mov.u32 	%r1946, _ZN6thrust24THRUST_300001_SM_1000_NS8cuda_cub4core6detail5shmemE;
	add.s32 	%r1947, %r1946, %r1945;
	st.shared.v2.u32 	[%r1947], {%r12, %r39};
$L__BB10_25:
	setp.eq.s32 	%p436, %r13, %r14;
	@%p436 bra 	$L__BB10_27;
	cvt.u32.u64 	%r1948, %rd26;
	shl.b32 	%r1949, %r1948, 3;
	mov.u32 	%r1950, _ZN6thrust24THRUST_300001_SM_1000_NS8cuda_cub4core6detail5shmemE;
	add.s32 	%r1951, %r1950, %r1949;
	st.shared.v2.u32 	[%r1951], {%r13, %r40};
$L__BB10_27:
	bar.sync 	0;
	cvt.u64.u32 	%rd751, %r3;
	setp.le.u64 	%p437, %rd17, %rd751;
	@%p437 bra 	$L__BB10_326;
	not.b64 	%rd731, %rd751;
	add.s64 	%rd28, %rd17, %rd731;
	shr.u64 	%rd732, %rd28, 8;
	add.s64 	%rd733, %rd732, 1;
	and.b64  	%rd747, %rd733, 3;
	and.b64  	%rd734, %rd28, 768;
	setp.eq.s64 	%p438, %rd734, 768;
	@%p438 bra 	$L__BB10_31;
	shl.b64 	%rd735, %rd751, 2;
	add.s64 	%rd749, %rd4, %rd735;
	add.s64 	%rd748, %rd3, %rd735;
	shl.b32 	%r1952, %r3, 3;
	mov.u32 	%r1953, _ZN6thrust24THRUST_300001_SM_1000_NS8cuda_cub4core6detail5shmemE;
	add.s32 	%r1969, %r1953, %r1952;
	shl.b64 	%rd736, %rd747, 8;
	add.s64 	%rd751, %rd736, %rd751;
$L__BB10_30:
	.pragma "nounroll";
	ld.shared.v2.u32 	{%r1954, %r1955}, [%r1969];
	st.global.u32 	[%rd748], %r1954;
	st.global.u32 	[%rd749], %r1955;
	add.s64 	%rd749, %rd749, 1024;
	add.s64 	%rd748, %rd748, 1024;
	add.s32 	%r1969, %r1969, 2048;
	add.s64 	%rd747, %rd747, -1;
	setp.ne.s64 	%p439, %rd747, 0;
	@%p439 bra 	$L__BB10_30;
$L__BB10_31:
	setp.lt.u64 	%p440, %rd28, 768;
	@%p440 bra 	$L__BB10_326;
	mov.u32 	%r1958, _ZN6thrust24THRUST_300001_SM_1000_NS8cuda_cub4core6detail5shmemE;
$L__BB10_33:
	cvt.u32.u64 	%r1956, %rd751;
	shl.b32 	%r1957, %r1956, 3;
	add.s32 	%r1959, %r1958, %r1957;
	ld.shared.v2.u32 	{%r1960, %r1961}, [%r1959];
	shl.b64 	%rd737, %rd751, 2;
	add.s64 	%rd738, %rd3, %rd737;
	st.global.u32 	[%rd738], %r1960;
	add.s64 	%rd739, %rd4, %rd737;
	st.global.u32 	[%rd739], %r1961;
	ld.shared.v2.u32 	{%r1962, %r1963}, [%r1959+2048];
	and.b64  	%rd740, %rd737, 17179869180;
	add.s64 	%rd741, %rd3, %rd740;
	st.global.u32 	[%rd741+1024], %r1962;
	add.s64 	%rd742, %rd4, %rd740;
	st.global.u32 	[%rd742+1024], %r1963;
	ld.shared.v2.u32 	{%r1964, %r1965}, [%r1959+4096];
	st.global.u32 	[%rd741+2048], %r1964;
	st.global.u32 	[%rd742+2048], %r1965;
	ld.shared.v2.u32 	{%r1966, %r1967}, [%r1959+6144];
	st.global.u32 	[%rd741+3072], %r1966;
	st.global.u32 	[%rd742+3072], %r1967;
	add.s64 	%rd743, %rd751, 1024;
	and.b64  	%rd751, %rd743, 4294967295;
	setp.gt.u64 	%p441, %rd17, %rd751;
	@%p441 bra 	$L__BB10_33;
	bra.uni 	$L__BB10_326;
$L__BB10_34:
	@%p417 bra 	$L__BB10_36;
	shl.b64 	%rd704, %rd18, 2;
	add.s64 	%rd705, %rd3, %rd704;
	st.global.u32 	[%rd705], %r1968;
	add.s64 	%rd706, %rd4, %rd704;
	st.global.u32 	[%rd706], %r32;
$L__BB10_36:
	setp.eq.s32 	%p420, %r6, %r7;
	@%p420 bra 	$L__BB10_38;
	shl.b64 	%rd707, %rd19, 2;
	add.s64 	%rd708, %rd3, %rd707;
	st.global.u32 	[%rd708], %r6;
	add.s64 	%rd709, %rd4, %rd707;
	st.global.u32 	[%rd709], %r33;
$L__BB10_38:
	setp.eq.s32 	%p421, %r7, %r8;
	@%p421 bra 	$L__BB10_40;
	shl.b64 	%rd710, %rd20, 2;
	add.s64 	%rd711, %rd3, %rd710;
	st.global.u32 	[%rd711], %r7;
	add.s64 	%rd712, %rd4, %rd710;
	st.global.u32 	[%rd712], %r34;
$L__BB10_40:
	setp.eq.s32 	%p422, %r8, %r9;
	@%p422 bra 	$L__BB10_42;
	shl.b64 	%rd713, %rd21, 2;
	add.s64 	%rd714, %rd3, %rd713;
	st.global.u32 	[%rd714], %r8;
	add.s64 	%rd715, %rd4, %rd713;
	st.global.u32 	[%rd715], %r35;
$L__BB10_42:
	setp.eq.s32 	%p423, %r9, %r10;
	@%p423 bra 	$L__BB10_44;
	shl.b64 	%rd716, %rd22, 2;
	add.s64 	%rd717, %rd3, %rd716;
	st.global.u32 	[%rd717], %r9;
	add.s64 	%rd718, %rd4, %rd716;
	st.global.u32 	[%rd718], %r36;
$L__BB10_44:
	setp.eq.s32 	%p424, %r10, %r11;
	@%p424 bra 	$L__BB10_46;
	shl.b64 	%rd719, %rd23, 2;
	add.s64 	%rd720, %rd3, %rd719;
	st.global.u32 	[%rd720], %r10;
	add.s64 	%rd721, %rd4, %rd719;
	st.global.u32 	[%rd721], %r37;
$L__BB10_46:
	setp.eq.s32 	%p425, %r11, %r12;
	@%p425 bra 	$L__BB10_48;
	shl.b64 	%rd722, %rd24, 2;
	add.s64 	%rd723, %rd3, %rd722;
	st.global.u32 	[%rd723], %r11;
	add.s64 	%rd724, %rd4, %rd722;
	st.global.u32 	[%rd724], %r38;
$L__BB10_48:
	setp.eq.s32 	%p426, %r12, %r13;
	@%p426 bra 	$L__BB10_50;
	shl.b64 	%rd725, %rd25, 2;
	add.s64 	%rd726, %rd3, %rd725;
	st.global.u32 	[%rd726], %r12;
	add.s64 	%rd727, %rd4, %rd725;
	st.global.u32 	[%rd727], %r39;
$L__BB10_50:
	setp.eq.s32 	%p427, %r13, %r14;
	@%p427 bra 	$L__BB10_326;
	shl.b64 	%rd728, %rd26, 2;
	add.s64 	%rd729, %rd3, %rd728;
	st.global.u32 	[%rd729], %r13;
	add.s64 	%rd730, %rd4, %rd728;
	st.global.u32 	[%rd730], %r40;
	bra.uni 	$L__BB10_326;
$L__BB10_52:
	mov.u32 	%r44, %tid.x;
	and.b32  	%r1201, %r44, 31;
	and.b32  	%r1202, %r44, 992;
	mul.lo.s32 	%r1203, %r1202, 9;
	or.b32  	%r1204, %r1203, %r1201;
	cvt.u64.u32 	%rd514, %r1204;
	add.s64 	%rd515, %rd5, %rd514;
	shl.b64 	%rd516, %rd515, 2;
	add.s64 	%rd505, %rd2, %rd516;
	// begin inline asm
	ld.global.nc.u32 %r1190, [%rd505];
	// end inline asm
	add.s64 	%rd506, %rd505, 128;
	// begin inline asm
	ld.global.nc.u32 %r1191, [%rd506];
	// end inline asm
	add.s64 	%rd507, %rd505, 256;
	// begin inline asm
	ld.global.nc.u32 %r1192, [%rd507];
	// end inline asm
	add.s64 	%rd508, %rd505, 384;
	// begin inline asm
	ld.global.nc.u32 %r1193, [%rd508];
	// end inline asm
	add.s64 	%rd509, %rd505, 512;
	// begin inline asm
	ld.global.nc.u32 %r1194, [%rd509];
	// end inline asm
	add.s64 	%rd510, %rd505, 640;
	// begin inline asm
	ld.global.nc.u32 %r1195, [%rd510];
	// end inline asm
	add.s64 	%rd511, %rd505, 768;
	// begin inline asm
	ld.global.nc.u32 %r1196, [%rd511];
	// end inline asm
	add.s64 	%rd512, %rd505, 896;
	// begin inline asm
	ld.global.nc.u32 %r1197, [%rd512];
	// end inline asm
	add.s64 	%rd513, %rd505, 1024;
	// begin inline asm
	ld.global.nc.u32 %r1198, [%rd513];
	// end inline asm
	// begin inline asm
	mov.u32 %r1199, %laneid;
	// end inline asm
	shr.u32 	%r46, %r44, 5;
	mad.lo.s32 	%r1205, %r46, 288, %r1199;
	shl.b32 	%r1206, %r1205, 2;
	mov.u32 	%r1207, _ZN6thrust24THRUST_300001_SM_1000_NS8cuda_cub4core6detail5shmemE;
	add.s32 	%r47, %r1207, %r1206;
	st.shared.u32 	[%r47], %r1190;
	st.shared.u32 	[%r47+128], %r1191;
	st.shared.u32 	[%r47+256], %r1192;
	st.shared.u32 	[%r47+384], %r1193;
	st.shared.u32 	[%r47+512], %r1194;
	st.shared.u32 	[%r47+640], %r1195;
	st.shared.u32 	[%r47+768], %r1196;
	st.shared.u32 	[%r47+896], %r1197;
	st.shared.u32 	[%r47+1024], %r1198;
	bar.warp.sync 	-1;
	shl.b32 	%r1208, %r1199, 5;
	add.s32 	%r48, %r47, %r1208;
	ld.shared.u32 	%r49, [%r48];
	ld.shared.u32 	%r50, [%r48+4];
	ld.shared.u32 	%r51, [%r48+8];
	ld.shared.u32 	%r52, [%r48+12];
	ld.shared.u32 	%r53, [%r48+16];
	ld.shared.u32 	%r54, [%r48+20];
	ld.shared.u32 	%r55, [%r48+24];
	ld.shared.u32 	%r56, [%r48+28];
	ld.shared.u32 	%r57, [%r48+32];
	setp.ne.s32 	%p263, %r44, 0;
	mov.b32 	%r1971, 0;
	@%p263 bra 	$L__BB10_54;
	shl.b64 	%rd518, %rd5, 2;
	add.s64 	%rd519, %rd2, %rd518;
	add.s64 	%rd517, %rd519, -4;
	// begin inline asm
	ld.global.nc.u32 %r1971, [%rd517];
	// end inline asm
$L__BB10_54:
	setp.eq.s32 	%p264, %r44, 0;
	bar.sync 	0;
	st.shared.u32 	[%r47], %r1;
	st.shared.u32 	[%r47+128], %r1;
	st.shared.u32 	[%r47+256], %r1;
	st.shared.u32 	[%r47+384], %r1;
	st.shared.u32 	[%r47+512], %r1;
	st.shared.u32 	[%r47+640], %r1;
	st.shared.u32 	[%r47+768], %r1;
	st.shared.u32 	[%r47+896], %r1;
	st.shared.u32 	[%r47+1024], %r1;
	bar.warp.sync 	-1;
	ld.shared.u32 	%r60, [%r48];
	ld.shared.u32 	%r61, [%r48+4];
	ld.shared.u32 	%r62, [%r48+8];
	ld.shared.u32 	%r63, [%r48+12];
	ld.shared.u32 	%r64, [%r48+16];
	ld.shared.u32 	%r65, [%r48+20];
	ld.shared.u32 	%r66, [%r48+24];
	ld.shared.u32 	%r67, [%r48+28];
	ld.shared.u32 	%r68, [%r48+32];
	bar.sync 	0;
	shl.b32 	%r1210, %r44, 2;
	add.s32 	%r1212, %r1207, %r1210;
	add.s32 	%r69, %r1212, 1240;
	st.shared.u32 	[%r1212+1240], %r57;
	bar.sync 	0;
	@%p264 bra 	$L__BB10_56;
	ld.shared.u32 	%r1971, [%r69+-4];
$L__BB10_56:
	setp.ne.s32 	%p265, %r1971, %r49;
	selp.u64 	%rd520, 1, 0, %p265;
	setp.ne.s32 	%p266, %r49, %r50;
	selp.u64 	%rd521, 1, 0, %p266;
	setp.ne.s32 	%p267, %r50, %r51;
	selp.u64 	%rd522, 1, 0, %p267;
	setp.ne.s32 	%p268, %r51, %r52;
	selp.u64 	%rd523, 1, 0, %p268;
	setp.ne.s32 	%p269, %r52, %r53;
	selp.u64 	%rd524, 1, 0, %p269;
	setp.ne.s32 	%p270, %r53, %r54;
	selp.u64 	%rd525, 1, 0, %p270;
	setp.ne.s32 	%p271, %r54, %r55;
	selp.u64 	%rd526, 1, 0, %p271;
	setp.ne.s32 	%p272, %r55, %r56;
	selp.u64 	%rd527, 1, 0, %p272;
	setp.ne.s32 	%p273, %r56, %r57;
	selp.u64 	%rd528, 1, 0, %p273;
	add.s64 	%rd529, %rd521, %rd520;
	selp.b32 	%r1333, 0, %r60, %p266;
	add.s32 	%r1334, %r61, %r1333;
	add.s64 	%rd530, %rd529, %rd522;
	selp.b32 	%r1335, 0, %r1334, %p267;
	add.s32 	%r1336, %r62, %r1335;
	add.s64 	%rd42, %rd530, %rd523;
	selp.b32 	%r1337, 0, %r1336, %p268;
	add.s32 	%r1338, %r63, %r1337;
	add.s64 	%rd43, %rd42, %rd524;
	selp.b32 	%r1339, 0, %r1338, %p269;
	add.s32 	%r1340, %r64, %r1339;
	add.s64 	%rd44, %rd43, %rd525;
	selp.b32 	%r1341, 0, %r1340, %p270;
	add.s32 	%r1342, %r65, %r1341;
	add.s64 	%rd45, %rd44, %rd526;
	selp.b32 	%r1343, 0, %r1342, %p271;
	add.s32 	%r1344, %r66, %r1343;
	add.s64 	%rd46, %rd45, %rd527;
	selp.b32 	%r1345, 0, %r1344, %p272;
	add.s32 	%r1346, %r67, %r1345;
	add.s64 	%rd531, %rd46, %rd528;
	mov.b64 	{%r1214, %r1219}, %rd531;
	selp.b32 	%r1347, 0, %r1346, %p273;
	add.s32 	%r1224, %r68, %r1347;
	mov.b32 	%r1330, 1;
	mov.b32 	%r1331, 0;
	mov.b32 	%r1332, -1;
	// begin inline asm
	shfl.sync.up.b32 %r1213, %r1214, %r1330, %r1331, %r1332;
	// end inline asm
	// begin inline asm
	shfl.sync.up.b32 %r1218, %r1219, %r1330, %r1331, %r1332;
	// end inline asm
	mov.b64 	%rd532, {%r1213, %r1218};
	// begin inline asm
	shfl.sync.up.b32 %r1223, %r1224, %r1330, %r1331, %r1332;
	// end inline asm
	// begin inline asm
	shfl.sync.up.b32 %r1228, %r1229, %r1330, %r1331, %r1332;
	// end inline asm
	setp.eq.s64 	%p274, %rd531, 0;
	selp.b32 	%r1348, %r1223, 0, %p274;
	setp.lt.s32 	%p275, %r1199, 1;
	selp.b64 	%rd533, 0, %rd532, %p275;
	add.s64 	%rd534, %rd533, %rd531;
	mov.b64 	{%r1234, %r1239}, %rd534;
	selp.b32 	%r1349, 0, %r1348, %p275;
	add.s32 	%r1244, %r1349, %r1224;
	mov.b32 	%r1250, 2;
	// begin inline asm
	shfl.sync.up.b32 %r1233, %r1234, %r1250, %r1331, %r1332;
	// end inline asm
	// begin inline asm
	shfl.sync.up.b32 %r1238, %r1239, %r1250, %r1331, %r1332;
	// end inline asm
	mov.b64 	%rd535, {%r1233, %r1238};
	// begin inline asm
	shfl.sync.up.b32 %r1243, %r1244, %r1250, %r1331, %r1332;
	// end inline asm
	// begin inline asm
	shfl.sync.up.b32 %r1248, %r1249, %r1250, %r1331, %r1332;
	// end inline asm
	setp.eq.s64 	%p276, %rd534, 0;
	selp.b32 	%r1350, %r1243, 0, %p276;
	setp.lt.s32 	%p277, %r1199, 2;
	selp.b64 	%rd536, 0, %rd535, %p277;
	add.s64 	%rd537, %rd536, %rd534;
	mov.b64 	{%r1254, %r1259}, %rd537;
	selp.b32 	%r1351, 0, %r1350, %p277;
	add.s32 	%r1264, %r1351, %r1244;
	mov.b32 	%r1270, 4;
	// begin inline asm
	shfl.sync.up.b32 %r1253, %r1254, %r1270, %r1331, %r1332;
	// end inline asm
	// begin inline asm
	shfl.sync.up.b32 %r1258, %r1259, %r1270, %r1331, %r1332;
	// end inline asm
	mov.b64 	%rd538, {%r1253, %r1258};
	// begin inline asm
	shfl.sync.up.b32 %r1263, %r1264, %r1270, %r1331, %r1332;
	// end inline asm
	// begin inline asm
	shfl.sync.up.b32 %r1268, %r1269, %r1270, %r1331, %r1332;
	// end inline asm
	setp.eq.s64 	%p278, %rd537, 0;
	selp.b32 	%r1352, %r1263, 0, %p278;
	setp.lt.s32 	%p279, %r1199, 4;
	selp.b64 	%rd539, 0, %rd538, %p279;
	add.s64 	%rd540, %rd539, %rd537;
	mov.b64 	{%r1274, %r1279}, %rd540;
	selp.b32 	%r1353, 0, %r1352, %p279;
	add.s32 	%r1284, %r1353, %r1264;
	mov.b32 	%r1290, 8;
	// begin inline asm
	shfl.sync.up.b32 %r1273, %r1274, %r1290, %r1331, %r1332;
	// end inline asm
	// begin inline asm
	shfl.sync.up.b32 %r1278, %r1279, %r1290, %r1331, %r1332;
	// end inline asm
	mov.b64 	%rd541, {%r1273, %r1278};
	// begin inline asm
	shfl.sync.up.b32 %r1283, %r1284, %r1290, %r1331, %r1332;
	// end inline asm
	// begin inline asm
	shfl.sync.up.b32 %r1288, %r1289, %r1290, %r1331, %r1332;
	// end inline asm
	setp.eq.s64 	%p280, %rd540, 0;
	selp.b32 	%r1354, %r1283, 0, %p280;
	setp.lt.s32 	%p281, %r1199, 8;
	selp.b64 	%rd542, 0, %rd541, %p281;
	add.s64 	%rd543, %rd542, %rd540;
	mov.b64 	{%r1294, %r1299}, %rd543;
	selp.b32 	%r1355, 0, %r1354, %p281;
	add.s32 	%r1304, %r1355, %r1284;
	mov.b32 	%r1310, 16;
	// begin inline asm
	shfl.sync.up.b32 %r1293, %r1294, %r1310, %r1331, %r1332;
	// end inline asm
	// begin inline asm
	shfl.sync.up.b32 %r1298, %r1299, %r1310, %r1331, %r1332;
	// end inline asm
	mov.b64 	%rd544, {%r1293, %r1298};
	// begin inline asm
	shfl.sync.up.b32 %r1303, %r1304, %r1310, %r1331, %r1332;
	// end inline asm
	// begin inline asm
	shfl.sync.up.b32 %r1308, %r1309, %r1310, %r1331, %r1332;
	// end inline asm
	setp.eq.s64 	%p282, %rd543, 0;
	selp.b32 	%r1356, %r1303, 0, %p282;
	setp.lt.s32 	%p283, %r1199, 16;
	selp.b64 	%rd545, 0, %rd544, %p283;
	add.s64 	%rd47, %rd545, %rd543;
	mov.b64 	{%r1314, %r1319}, %rd47;
	selp.b32 	%r1357, 0, %r1356, %p283;
	add.s32 	%r1324, %r1357, %r1304;
	// begin inline asm
	shfl.sync.up.b32 %r1313, %r1314, %r1330, %r1331, %r1332;
	// end inline asm
	// begin inline asm
	shfl.sync.up.b32 %r1318, %r1319, %r1330, %r1331, %r1332;
	// end inline asm
	mov.b64 	%rd763, {%r1313, %r1318};
	// begin inline asm
	shfl.sync.up.b32 %r1985, %r1324, %r1330, %r1331, %r1332;
	// end inline asm
	// begin inline asm
	shfl.sync.up.b32 %r1328, %r1329, %r1330, %r1331, %r1332;
	// end inline asm
	setp.ne.s32 	%p284, %r1199, 31;
	@%p284 bra 	$L__BB10_58;
	shl.b32 	%r1358, %r46, 4;
	mov.u32 	%r1359, _ZN6thrust24THRUST_300001_SM_1000_NS8cuda_cub4core6detail5shmemE;
	add.s32 	%r1360, %r1359, %r1358;
	st.shared.u64 	[%r1360], %rd47;
	st.shared.u32 	[%r1360+8], %r1324;
$L__BB10_58:
	bar.sync 	0;
	ld.shared.u64 	%rd546, [_ZN6thrust24THRUST_300001_SM_1000_NS8cuda_cub4core6detail5shmemE];
	ld.shared.u32 	%r1361, [_ZN6thrust24THRUST_300001_SM_1000_NS8cuda_cub4core6detail5shmemE+8];
	ld.shared.u64 	%rd547, [_ZN6thrust24THRUST_300001_SM_1000_NS8cuda_cub4core6detail5shmemE+16];
	ld.shared.u32 	%r1362, [_ZN6thrust24THRUST_300001_SM_1000_NS8cuda_cub4core6detail5shmemE+24];
	add.s64 	%rd548, %rd547, %rd546;
	setp.eq.s64 	%p285, %rd547, 0;
	selp.b32 	%r1363, %r1361, 0, %p285;
	add.s32 	%r1364, %r1363, %r1362;
	setp.eq.s32 	%p286, %r46, 2;
	selp.b64 	%rd549, %rd548, %rd546, %p286;
	selp.b32 	%r1365, %r1364, %r1361, %p286;
	ld.shared.u64 	%rd550, [_ZN6thrust24THRUST_300001_SM_1000_NS8cuda_cub4core6detail5shmemE+32];
	ld.shared.u32 	%r1366, [_ZN6thrust24THRUST_300001_SM_1000_NS8cuda_cub4core6detail5shmemE+40];
	add.s64 	%rd551, %rd550, %rd548;
	setp.eq.s64 	%p287, %rd550, 0;
	selp.b32 	%r1367, %r1364, 0, %p287;
	add.s32 	%r1368, %r1367, %r1366;
	setp.eq.s32 	%p288, %r46, 3;
	selp.b64 	%rd552, %rd551, %rd549, %p288;
	selp.b32 	%r1369, %r1368, %r1365, %p288;
	ld.shared.u64 	%rd553, [_ZN6thrust24THRUST_300001_SM_1000_NS8cuda_cub4core6detail5shmemE+48];
	ld.shared.u32 	%r1370, [_ZN6thrust24THRUST_300001_SM_1000_NS8cuda_cub4core6detail5shmemE+56];
	add.s64 	%rd554, %rd553, %rd551;
	setp.eq.s64 	%p289, %rd553, 0;
	selp.b32 	%r1371, %r1368, 0, %p289;
	add.s32 	%r1372, %r1371, %r1370;
	setp.eq.s32 	%p290, %r46, 4;
	selp.b64 	%rd555, %rd554, %rd552, %p290;
	selp.b32 	%r1373, %r1372, %r1369, %p290;
	ld.shared.u64 	%rd556, [_ZN6thrust24THRUST_300001_SM_1000_NS8cuda_cub4core6detail5shmemE+64];
	ld.shared.u32 	%r1374, [_ZN6thrust24THRUST_300001_SM_1000_NS8cuda_cub4core6detail5shmemE+72];
	add.s64 	%rd557, %rd556, %rd554;
	setp.eq.s64 	%p291, %rd556, 0;
	selp.b32 	%r1375, %r1372, 0, %p291;
	add.s32 	%r1376, %r1375, %r1374;
	setp.eq.s32 	%p292, %r46, 5;
	selp.b64 	%rd558, %rd557, %rd555, %p292;
	selp.b32 	%r1377, %r1376, %r1373, %p292;
	ld.shared.u64 	%rd559, [_ZN6thrust24THRUST_300001_SM_1000_NS8cuda_cub4core6detail5shmemE+80];
	ld.shared.u32 	%r1378, [_ZN6thrust24THRUST_300001_SM_1000_NS8cuda_cub4core6detail5shmemE+88];
	add.s64 	%rd560, %rd559, %rd557;
	setp.eq.s64 	%p293, %rd559, 0;
	selp.b32 	%r1379, %r1376, 0, %p293;
	add.s32 	%r1380, %r1379, %r1378;
	setp.eq.s32 	%p294, %r46, 6;
	selp.b64 	%rd561, %rd560, %rd558, %p294;
	selp.b32 	%r1381, %r1380, %r1377, %p294;
	ld.shared.u64 	%rd562, [_ZN6thrust24THRUST_300001_SM_1000_NS8cuda_cub4core6detail5shmemE+96];
	ld.shared.u32 	%r1382, [_ZN6thrust24THRUST_300001_SM_1000_NS8cuda_cub4core6detail5shmemE+104];
	add.s64 	%rd563, %rd562, %rd560;
	setp.eq.s64 	%p295, %rd562, 0;
	selp.b32 	%r1383, %r1380, 0, %p295;
	add.s32 	%r1384, %r1383, %r1382;
	setp.eq.s32 	%p296, %r46, 7;
	selp.b64 	%rd49, %rd563, %rd561, %p296;
	selp.b32 	%r74, %r1384, %r1381, %p296;
	ld.shared.u64 	%rd564, [_ZN6thrust24THRUST_300001_SM_1000_NS8cuda_cub4core6detail5shmemE+112];
	ld.shared.u32 	%r1385, [_ZN6thrust24THRUST_300001_SM_1000_NS8cuda_cub4core6detail5shmemE+120];
	add.s64 	%rd50, %rd564, %rd563;
	setp.eq.s64 	%p297, %rd564, 0;
	selp.b32 	%r1386, %r1384, 0, %p297;
	add.s32 	%r75, %r1386, %r1385;
	setp.lt.u32 	%p298, %r44, 32;
	@%p298 bra 	$L__BB10_60;
	setp.eq.s64 	%p299, %rd763, 0;
	selp.b32 	%r1387, %r74, 0, %p299;
	add.s32 	%r1388, %r1387, %r1985;
	setp.eq.s32 	%p300, %r1199, 0;
	selp.b64 	%rd565, 0, %rd763, %p300;
	add.s64 	%rd763, %rd49, %rd565;
	selp.b32 	%r1985, %r74, %r1388, %p300;
	bra.uni 	$L__BB10_96;
$L__BB10_60:
	setp.ne.s32 	%p301, %r44, 0;
	mul.wide.u32 	%rd566, %r2, 16;
	add.s64 	%rd52, %rd1, %rd566;
	@%p301 bra 	$L__BB10_62;
	st.shared.u64 	[_ZN6thrust24THRUST_300001_SM_1000_NS8cuda_cub4core6detail5shmemE+200], %rd50;
	st.shared.u32 	[_ZN6thrust24THRUST_300001_SM_1000_NS8cuda_cub4core6detail5shmemE+208], %r75;
	mov.b32 	%r1389, 100;
	mov.b64 	%rd568, {%r75, %r1389};
	add.s64 	%rd567, %rd52, 512;
	// begin inline asm
	st.relaxed.gpu.v2.u64 [%rd567], {%rd568, %rd50};
	// end inline asm
$L__BB10_62:
	not.b32 	%r77, %r44;
	mov.u32 	%r1390, %nctaid.x;
	setp.gt.u32 	%p302, %r1390, 499;
	@%p302 bra 	$L__BB10_64;
	membar.cta;
	bra.uni 	$L__BB10_65;
$L__BB10_64:
	mov.b32 	%r1391, 450;
	// begin inline asm
	nanosleep.u32 %r1391;
	// end inline asm
$L__BB10_65:
	mul.wide.s32 	%rd570, %r77, 16;
	add.s64 	%rd571, %rd52, %rd570;
	add.s64 	%rd53, %rd571, 512;
$L__BB10_66:
	// begin inline asm
	ld.relaxed.gpu.v2.u64 {%rd572, %rd753}, [%rd53];
	// end inline asm
	mov.b64 	{%r1973, %r1978}, %rd572;
	setp.eq.s32 	%p303, %r1978, 99;
	mov.b32 	%r1392, -1;
	vote.sync.any.pred 	%p304, %p303, %r1392;
	@%p304 bra 	$L__BB10_66;
	setp.eq.s32 	%p305, %r1978, 101;
	mov.b32 	%r1414, -1;
	vote.sync.ballot.b32 	%r1415, %p305, %r1414;
	// begin inline asm
	mov.u32 %r1394, %lanemask_ge;
	// end inline asm
	and.b32  	%r1416, %r1415, %r1394;
	or.b32  	%r1417, %r1416, -2147483648;
	add.s32 	%r1418, %r1417, -1;
	not.b32 	%r1419, %r1417;
	and.b32  	%r1420, %r1419, %r1418;
	popc.b32 	%r81, %r1420;
	mov.b64 	{%r1396, %r1401}, %rd753;
	mov.b32 	%r1412, 1;
	// begin inline asm
	shfl.sync.down.b32 %r1395, %r1396, %r1412, %r81, %r1414;
	// end inline asm
	// begin inline asm
	shfl.sync.down.b32 %r1400, %r1401, %r1412, %r81, %r1414;
	// end inline asm
	// begin inline asm
	shfl.sync.down.b32 %r1405, %r1973, %r1412, %r81, %r1414;
	// end inline asm
	// begin inline asm
	shfl.sync.down.b32 %r1410, %r1411, %r1412, %r81, %r1414;
	// end inline asm
	setp.ge.s32 	%p307, %r1199, %r81;
	@%p307 bra 	$L__BB10_69;
	mov.b64 	%rd575, {%r1395, %r1400};
	add.s64 	%rd55, %rd753, %rd575;
	setp.eq.s64 	%p308, %rd753, 0;
	selp.b32 	%r1421, %r1405, 0, %p308;
	add.s32 	%r1973, %r1421, %r1973;
	mov.u64 	%rd753, %rd55;
$L__BB10_69:
	mov.b64 	{%r1423, %r1428}, %rd753;
	mov.b32 	%r1439, 2;
	mov.b32 	%r1441, -1;
	// begin inline asm
	shfl.sync.down.b32 %r1422, %r1423, %r1439, %r81, %r1441;
	// end inline asm
	// begin inline asm
	shfl.sync.down.b32 %r1427, %r1428, %r1439, %r81, %r1441;
	// end inline asm
	// begin inline asm
	shfl.sync.down.b32 %r1432, %r1973, %r1439, %r81, %r1441;
	// end inline asm
	// begin inline asm
	shfl.sync.down.b32 %r1437, %r1438, %r1439, %r81, %r1441;
	// end inline asm
	add.s32 	%r90, %r1199, 2;
	setp.gt.s32 	%p309, %r90, %r81;
	@%p309 bra 	$L__BB10_71;
	mov.b64 	%rd576, {%r1422, %r1427};
	add.s64 	%rd57, %rd753, %rd576;
	setp.eq.s64 	%p310, %rd753, 0;
	selp.b32 	%r1442, %r1432, 0, %p310;
	add.s32 	%r1973, %r1442, %r1973;
	mov.u64 	%rd753, %rd57;
$L__BB10_71:
	mov.b64 	{%r1444, %r1449}, %rd753;
	mov.b32 	%r1460, 4;
	mov.b32 	%r1462, -1;
	// begin inline asm
	shfl.sync.down.b32 %r1443, %r1444, %r1460, %r81, %r1462;
	// end inline asm
	// begin inline asm
	shfl.sync.down.b32 %r1448, %r1449, %r1460, %r81, %r1462;
	// end inline asm
	// begin inline asm
	shfl.sync.down.b32 %r1453, %r1973, %r1460, %r81, %r1462;
	// end inline asm
	// begin inline asm
	shfl.sync.down.b32 %r1458, %r1459, %r1460, %r81, %r1462;
	// end inline asm
	add.s32 	%r96, %r1199, 4;
	setp.gt.s32 	%p311, %r96, %r81;
	@%p311 bra 	$L__BB10_73;
	mov.b64 	%rd577, {%r1443, %r1448};
	add.s64 	%rd59, %rd753, %rd577;
	setp.eq.s64 	%p312, %rd753, 0;
	selp.b32 	%r1463, %r1453, 0, %p312;
	add.s32 	%r1973, %r1463, %r1973;
	mov.u64 	%rd753, %rd59;
$L__BB10_73:
	mov.b64 	{%r1465, %r1470}, %rd753;
	mov.b32 	%r1481, 8;
	mov.b32 	%r1483, -1;
	// begin inline asm
	shfl.sync.down.b32 %r1464, %r1465, %r1481, %r81, %r1483;
	// end inline asm
	// begin inline asm
	shfl.sync.down.b32 %r1469, %r1470, %r1481, %r81, %r1483;
	// end inline asm
	// begin inline asm
	shfl.sync.down.b32 %r1474, %r1973, %r1481, %r81, %r1483;
	// end inline asm
	// begin inline asm
	shfl.sync.down.b32 %r1479, %r1480, %r1481, %r81, %r1483;
	// end inline asm
	add.s32 	%r102, %r1199, 8;
	setp.gt.s32 	%p313, %r102, %r81;
	@%p313 bra 	$L__BB10_75;
	mov.b64 	%rd578, {%r1464, %r1469};
	add.s64 	%rd61, %rd753, %rd578;
	setp.eq.s64 	%p314, %rd753, 0;
	selp.b32 	%r1484, %r1474, 0, %p314;
	add.s32 	%r1973, %r1484, %r1973;
	mov.u64 	%rd753, %rd61;
$L__BB10_75:
	mov.b64 	{%r1486, %r1491}, %rd753;
	mov.b32 	%r1502, 16;
	mov.b32 	%r1504, -1;
	// begin inline asm
	shfl.sync.down.b32 %r1485, %r1486, %r1502, %r81, %r1504;
	// end inline asm
	// begin inline asm
	shfl.sync.down.b32 %r1490, %r1491, %r1502, %r81, %r1504;
	// end inline asm
	// begin inline asm
	shfl.sync.down.b32 %r1495, %r1973, %r1502, %r81, %r1504;
	// end inline asm
	// begin inline asm
	shfl.sync.down.b32 %r1500, %r1501, %r1502, %r81, %r1504;
	// end inline asm
	add.s32 	%r108, %r1199, 16;
	setp.gt.s32 	%p315, %r108, %r81;
	@%p315 bra 	$L__BB10_77;
	mov.b64 	%rd579, {%r1485, %r1490};
	add.s64 	%rd63, %rd753, %rd579;
	setp.eq.s64 	%p316, %rd753, 0;
	selp.b32 	%r1505, %r1495, 0, %p316;
	add.s32 	%r1973, %r1505, %r1973;
	mov.u64 	%rd753, %rd63;
$L__BB10_77:
	not.b32 	%r1506, %r44;
	add.s32 	%r1979, %r2, %r1506;
	add.s64 	%rd65, %rd1, 512;
$L__BB10_78:
	setp.ne.s32 	%p317, %r1978, 101;
	mov.b32 	%r1507, -1;
	vote.sync.all.pred 	%p318, %p317, %r1507;
	not.pred 	%p319, %p318;
	@%p319 bra 	$L__BB10_92;
	mul.wide.s32 	%rd635, %r1979, 16;
	add.s64 	%rd636, %rd65, %rd635;
	add.s64 	%rd634, %rd636, -512;
$L__BB10_80:
	// begin inline asm
	ld.relaxed.gpu.v2.u64 {%rd632, %rd759}, [%rd634];
	// end inline asm
	mov.b64 	{%r1981, %r1978}, %rd632;
	setp.eq.s32 	%p357, %r1978, 99;
	mov.b32 	%r1592, -1;
	vote.sync.any.pred 	%p358, %p357, %r1592;
	@%p358 bra 	$L__BB10_80;
	setp.eq.s32 	%p359, %r1978, 101;
	mov.b32 	%r1613, -1;
	vote.sync.ballot.b32 	%r1614, %p359, %r1613;
	and.b32  	%r1615, %r1614, %r1394;
	or.b32  	%r1616, %r1615, -2147483648;
	add.s32 	%r1617, %r1616, -1;
	not.b32 	%r1618, %r1616;
	and.b32  	%r1619, %r1618, %r1617;
	popc.b32 	%r117, %r1619;
	mov.b64 	{%r1595, %r1600}, %rd759;
	mov.b32 	%r1611, 1;
	// begin inline asm
	shfl.sync.down.b32 %r1594, %r1595, %r1611, %r117, %r1613;
	// end inline asm
	// begin inline asm
	shfl.sync.down.b32 %r1599, %r1600, %r1611, %r117, %r1613;
	// end inline asm
	// begin inline asm
	shfl.sync.down.b32 %r1604, %r1981, %r1611, %r117, %r1613;
	// end inline asm
	// begin inline asm
	shfl.sync.down.b32 %r1609, %r1610, %r1611, %r117, %r1613;
	// end inline asm
	setp.ge.s32 	%p361, %r1199, %r117;
	@%p361 bra 	$L__BB10_83;
	mov.b64 	%rd637, {%r1594, %r1599};
	add.s64 	%rd68, %rd759, %rd637;
	setp.eq.s64 	%p362, %rd759, 0;
	selp.b32 	%r1620, %r1604, 0, %p362;
	add.s32 	%r1981, %r1620, %r1981;
	mov.u64 	%rd759, %rd68;
$L__BB10_83:
	mov.b64 	{%r1622, %r1627}, %rd759;
	mov.b32 	%r1638, 2;
	mov.b32 	%r1640, -1;
	// begin inline asm
	shfl.sync.down.b32 %r1621, %r1622, %r1638, %r117, %r1640;
	// end inline asm
	// begin inline asm
	shfl.sync.down.b32 %r1626, %r1627, %r1638, %r117, %r1640;
	// end inline asm
	// begin inline asm
	shfl.sync.down.b32 %r1631, %r1981, %r1638, %r117, %r1640;
	// end inline asm
	// begin inline asm
	shfl.sync.down.b32 %r1636, %r1637, %r1638, %r117, %r1640;
	// end inline asm
	setp.gt.s32 	%p363, %r90, %r117;
	@%p363 bra 	$L__BB10_85;
	mov.b64 	%rd638, {%r1621, %r1626};
	add.s64 	%rd70, %rd759, %rd638;
	setp.eq.s64 	%p364, %rd759, 0;
	selp.b32 	%r1641, %r1631, 0, %p364;
	add.s32 	%r1981, %r1641, %r1981;
	mov.u64 	%rd759, %rd70;
$L__BB10_85:
	mov.b64 	{%r1643, %r1648}, %rd759;
	mov.b32 	%r1659, 4;
	mov.b32 	%r1661, -1;
	// begin inline asm
	shfl.sync.down.b32 %r1642, %r1643, %r1659, %r117, %r1661;
	// end inline asm
	// begin inline asm
	shfl.sync.down.b32 %r1647, %r1648, %r1659, %r117, %r1661;
	// end inline asm
	// begin inline asm
	shfl.sync.down.b32 %r1652, %r1981, %r1659, %r117, %r1661;
	// end inline asm
	// begin inline asm
	shfl.sync.down.b32 %r1657, %r1658, %r1659, %r117, %r1661;
	// end inline asm
	setp.gt.s32 	%p365, %r96, %r117;
	@%p365 bra 	$L__BB10_87;
	mov.b64 	%rd639, {%r1642, %r1647};
	add.s64 	%rd72, %rd759, %rd639;
	setp.eq.s64 	%p366, %rd759, 0;
	selp.b32 	%r1662, %r1652, 0, %p366;
	add.s32 	%r1981, %r1662, %r1981;
	mov.u64 	%rd759, %rd72;
$L__BB10_87:
	mov.b64 	{%r1664, %r1669}, %rd759;
	mov.b32 	%r1680, 8;
	mov.b32 	%r1682, -1;
	// begin inline asm
	shfl.sync.down.b32 %r1663, %r1664, %r1680, %r117, %r1682;
	// end inline asm
	// begin inline asm
	shfl.sync.down.b32 %r1668, %r1669, %r1680, %r117, %r1682;
	// end inline asm
	// begin inline asm
	shfl.sync.down.b32 %r1673, %r1981, %r1680, %r117, %r1682;
	// end inline asm
	// begin inline asm
	shfl.sync.down.b32 %r1678, %r1679, %r1680, %r117, %r1682;
	// end inline asm
	setp.gt.s32 	%p367, %r102, %r117;
	@%p367 bra 	$L__BB10_89;
	mov.b64 	%rd640, {%r1663, %r1668};
	add.s64 	%rd74, %rd759, %rd640;
	setp.eq.s64 	%p368, %rd759, 0;
	selp.b32 	%r1683, %r1673, 0, %p368;
	add.s32 	%r1981, %r1683, %r1981;
	mov.u64 	%rd759, %rd74;
$L__BB10_89:
	mov.b64 	{%r1685, %r1690}, %rd759;
	mov.b32 	%r1701, 16;
	mov.b32 	%r1703, -1;
	// begin inline asm
	shfl.sync.down.b32 %r1684, %r1685, %r1701, %r117, %r1703;
	// end inline asm
	// begin inline asm
	shfl.sync.down.b32 %r1689, %r1690, %r1701, %r117, %r1703;
	// end inline asm
	// begin inline asm
	shfl.sync.down.b32 %r1694, %r1981, %r1701, %r117, %r1703;
	// end inline asm
	// begin inline asm
	shfl.sync.down.b32 %r1699, %r1700, %r1701, %r117, %r1703;
	// end inline asm
	setp.gt.s32 	%p369, %r108, %r117;
	@%p369 bra 	$L__BB10_91;
	mov.b64 	%rd641, {%r1684, %r1689};
	add.s64 	%rd76, %rd759, %rd641;
	setp.eq.s64 	%p370, %rd759, 0;
	selp.b32 	%r1704, %r1694, 0, %p370;
	add.s32 	%r1981, %r1704, %r1981;
	mov.u64 	%rd759, %rd76;
$L__BB10_91:
	add.s64 	%rd78, %rd759, %rd753;
	setp.eq.s64 	%p371, %rd753, 0;
	selp.b32 	%r1705, %r1981, 0, %p371;
	add.s32 	%r1973, %r1705, %r1973;
	add.s32 	%r1979, %r1979, -32;
	mov.u64 	%rd753, %rd78;
	bra.uni 	$L__BB10_78;
$L__BB10_92:
	@%p301 bra 	$L__BB10_94;
	add.s64 	%rd582, %rd753, %rd50;
	setp.eq.s64 	%p321, %rd50, 0;
	selp.b32 	%r1509, %r1973, 0, %p321;
	add.s32 	%r1510, %r1509, %r75;
	mov.b32 	%r1511, 101;
	mov.b64 	%rd581, {%r1510, %r1511};
	add.s64 	%rd580, %rd52, 512;
	// begin inline asm
	st.relaxed.gpu.v2.u64 [%rd580], {%rd581, %rd582};
	// end inline asm
	st.shared.u64 	[_ZN6thrust24THRUST_300001_SM_1000_NS8cuda_cub4core6detail5shmemE+168], %rd753;
	st.shared.u32 	[_ZN6thrust24THRUST_300001_SM_1000_NS8cuda_cub4core6detail5shmemE+176], %r1973;
	st.shared.u64 	[_ZN6thrust24THRUST_300001_SM_1000_NS8cuda_cub4core6detail5shmemE+184], %rd582;
	st.shared.u32 	[_ZN6thrust24THRUST_300001_SM_1000_NS8cuda_cub4core6detail5shmemE+192], %r1510;
$L__BB10_94:
	setp.ne.s32 	%p322, %r1199, 0;
	@%p322 bra 	$L__BB10_96;
	st.shared.u64 	[_ZN6thrust24THRUST_300001_SM_1000_NS8cuda_cub4core6detail5shmemE+136], %rd753;
	st.shared.u32 	[_ZN6thrust24THRUST_300001_SM_1000_NS8cuda_cub4core6detail5shmemE+144], %r1973;
	mov.u64 	%rd763, %rd753;
	mov.u32 	%r1985, %r1973;
$L__BB10_96:
	setp.eq.s32 	%p323, %r44, 0;
	bar.sync 	0;
	@%p323 bra 	$L__BB10_98;
	ld.shared.u32 	%r1512, [_ZN6thrust24THRUST_300001_SM_1000_NS8cuda_cub4core6detail5shmemE+144];
	ld.shared.u64 	%rd583, [_ZN6thrust24THRUST_300001_SM_1000_NS8cuda_cub4core6detail5shmemE+136];
	add.s64 	%rd80, %rd583, %rd763;
	setp.eq.s64 	%p324, %rd763, 0;
	selp.b32 	%r1513, %r1512, 0, %p324;
	add.s32 	%r1985, %r1513, %r1985;
	mov.u64 	%rd763, %rd80;
$L__BB10_98:
	setp.ne.s32 	%p325, %r55, %r56;
	setp.ne.s32 	%p326, %r54, %r55;
	setp.ne.s32 	%p327, %r53, %r54;
	setp.ne.s32 	%p328, %r52, %r53;
	setp.ne.s32 	%p329, %r51, %r52;
	setp.ne.s32 	%p330, %r50, %r51;
	setp.ne.s32 	%p331, %r49, %r50;
	setp.ne.s32 	%p332, %r1971, %r49;
	selp.u64 	%rd584, 1, 0, %p332;
	add.s64 	%rd82, %rd763, %rd584;
	selp.b32 	%r1514, 0, %r1985, %p332;
	add.s32 	%r148, %r1514, %r60;
	selp.u64 	%rd585, 1, 0, %p331;
	add.s64 	%rd586, %rd585, %rd584;
	add.s64 	%rd83, %rd586, %rd763;
	selp.b32 	%r1515, 0, %r148, %p331;
	add.s32 	%r149, %r61, %r1515;
	selp.u64 	%rd587, 1, 0, %p330;
	add.s64 	%rd84, %rd83, %rd587;
	selp.b32 	%r1516, 0, %r149, %p330;
	add.s32 	%r150, %r62, %r1516;
	add.s64 	%rd85, %rd42, %rd763;
	selp.b32 	%r1517, 0, %r150, %p329;
	add.s32 	%r151, %r63, %r1517;
	add.s64 	%rd86, %rd43, %rd763;
	selp.b32 	%r1518, 0, %r151, %p328;
	add.s32 	%r152, %r64, %r1518;
	add.s64 	%rd87, %rd44, %rd763;
	selp.b32 	%r1519, 0, %r152, %p327;
	add.s32 	%r153, %r65, %r1519;
	add.s64 	%rd88, %rd45, %rd763;
	selp.b32 	%r1520, 0, %r153, %p326;
	add.s32 	%r154, %r66, %r1520;
	add.s64 	%rd89, %rd46, %rd763;
	selp.b32 	%r1521, 0, %r154, %p325;
	add.s32 	%r155, %r67, %r1521;
	ld.shared.u64 	%rd90, [_ZN6thrust24THRUST_300001_SM_1000_NS8cuda_cub4core6detail5shmemE+200];
	ld.shared.u64 	%rd91, [_ZN6thrust24THRUST_300001_SM_1000_NS8cuda_cub4core6detail5shmemE+168];
	setp.lt.s64 	%p333, %rd90, 257;
	@%p333 bra 	$L__BB10_124;
	setp.eq.s32 	%p343, %r1971, %r49;
	bar.sync 	0;
	@%p343 bra 	$L__BB10_101;
	cvt.u32.u64 	%r1522, %rd91;
	cvt.u32.u64 	%r1523, %rd763;
	sub.s32 	%r1524, %r1523, %r1522;
	shl.b32 	%r1525, %r1524, 3;
	mov.u32 	%r1526, _ZN6thrust24THRUST_300001_SM_1000_NS8cuda_cub4core6detail5shmemE;
	add.s32 	%r1527, %r1526, %r1525;
	st.shared.v2.u32 	[%r1527], {%r1971, %r1985};
$L__BB10_101:
	setp.eq.s32 	%p344, %r49, %r50;
	@%p344 bra 	$L__BB10_103;
	cvt.u32.u64 	%r1528, %rd91;
	cvt.u32.u64 	%r1529, %rd82;
	sub.s32 	%r1530, %r1529, %r1528;
	shl.b32 	%r1531, %r1530, 3;
	mov.u32 	%r1532, _ZN6thrust24THRUST_300001_SM_1000_NS8cuda_cub4core6detail5shmemE;
	add.s32 	%r1533, %r1532, %r1531;
	st.shared.v2.u32 	[%r1533], {%r49, %r148};
$L__BB10_103:
	setp.eq.s32 	%p345, %r50, %r51;
	@%p345 bra 	$L__BB10_105;
	cvt.u32.u64 	%r1534, %rd91;
	cvt.u32.u64 	%r1535, %rd83;
	sub.s32 	%r1536, %r1535, %r1534;
	shl.b32 	%r1537, %r1536, 3;
	mov.u32 	%r1538, _ZN6thrust24THRUST_300001_SM_1000_NS8cuda_cub4core6detail5shmemE;
	add.s32 	%r1539, %r1538, %r1537;
	st.shared.v2.u32 	[%r1539], {%r50, %r149};
$L__BB10_105:
	setp.eq.s32 	%p346, %r51, %r52;
	@%p346 bra 	$L__BB10_107;
	cvt.u32.u64 	%r1540, %rd91;
	cvt.u32.u64 	%r1541, %rd84;
	sub.s32 	%r1542, %r1541, %r1540;
	shl.b32 	%r1543, %r1542, 3;
	mov.u32 	%r1544, _ZN6thrust24THRUST_300001_SM_1000_NS8cuda_cub4core6detail5shmemE;
	add.s32 	%r1545, %r1544, %r1543;
	st.shared.v2.u32 	[%r1545], {%r51, %r150};
$L__BB10_107:
	setp.eq.s32 	%p347, %r52, %r53;
	@%p347 bra 	$L__BB10_109;
	cvt.u32.u64 	%r1546, %rd91;
	cvt.u32.u64 	%r1547, %rd85;
	sub.s32 	%r1548, %r1547, %r1546;
	shl.b32 	%r1549, %r1548, 3;
	mov.u32 	%r1550, _ZN6thrust24THRUST_300001_SM_1000_NS8cuda_cub4core6detail5shmemE;
	add.s32 	%r1551, %r1550, %r1549;
	st.shared.v2.u32 	[%r1551], {%r52, %r151};
$L__BB10_109:
	setp.eq.s32 	%p348, %r53, %r54;
	@%p348 bra 	$L__BB10_111;
	cvt.u32.u64 	%r1552, %rd91;
	cvt.u32.u64 	%r1553, %rd86;
	sub.s32 	%r1554, %r1553, %r1552;
	shl.b32 	%r1555, %r1554, 3;
	mov.u32 	%r1556, _ZN6thrust24THRUST_300001_SM_1000_NS8cuda_cub4core6detail5shmemE;
	add.s32 	%r1557, %r1556, %r1555;
	st.shared.v2.u32 	[%r1557], {%r53, %r152};
$L__BB10_111:
	setp.eq.s32 	%p349, %r54, %r55;
	@%p349 bra 	$L__BB10_113;
	cvt.u32.u64 	%r1558, %rd91;
	cvt.u32.u64 	%r1559, %rd87;
	sub.s32 	%r1560, %r1559, %r1558;
	shl.b32 	%r1561, %r1560, 3;
	mov.u32 	%r1562, _ZN6thrust24THRUST_300001_SM_1000_NS8cuda_cub4core6detail5shmemE;
	add.s32 	%r1563, %r1562, %r1561;
	st.shared.v2.u32 	[%r1563], {%r54, %r153};
$L__BB10_113:
	setp.eq.s32 	%p350, %r55, %r56;
	@%p350 bra 	$L__BB10_115;
	cvt.u32.u64 	%r1564, %rd91;
	cvt.u32.u64 	%r1565, %rd88;
	sub.s32 	%r1566, %r1565, %r1564;
	shl.b32 	%r1567, %r1566, 3;
	mov.u32 	%r1568, _ZN6thrust24THRUST_300001_SM_1000_NS8cuda_cub4core6detail5shmemE;
	add.s32 	%r1569, %r1568, %r1567;
	st.shared.v2.u32 	[%r1569], {%r55, %r154};
$L__BB10_115:
	setp.eq.s32 	%p351, %r56, %r57;
	@%p351 bra 	$L__BB10_117;
	cvt.u32.u64 	%r1570, %rd91;
	cvt.u32.u64 	%r1571, %rd89;
	sub.s32 	%r1572, %r1571, %r1570;
	shl.b32 	%r1573, %r1572, 3;
	mov.u32 	%r1574, _ZN6thrust24THRUST_300001_SM_1000_NS8cuda_cub4core6detail5shmemE;
	add.s32 	%r1575, %r1574, %r1573;
	st.shared.v2.u32 	[%r1575], {%r56, %r155};
$L__BB10_117:
	bar.sync 	0;
	cvt.u64.u32 	%rd769, %r44;
	setp.le.u64 	%p352, %rd90, %rd769;
	@%p352 bra 	$L__BB10_326;
	not.b64 	%rd615, %rd769;
	add.s64 	%rd93, %rd90, %rd615;
	shr.u64 	%rd616, %rd93, 8;
	add.s64 	%rd617, %rd616, 1;
	and.b64  	%rd765, %rd617, 3;
	and.b64  	%rd618, %rd93, 768;
	setp.eq.s64 	%p353, %rd618, 768;
	@%p353 bra 	$L__BB10_121;
	add.s64 	%rd619, %rd91, %rd769;
	shl.b64 	%rd620, %rd619, 2;
	add.s64 	%rd767, %rd4, %rd620;
	add.s64 	%rd766, %rd3, %rd620;
	shl.b32 	%r1576, %r44, 3;
	mov.u32 	%r1577, _ZN6thrust24THRUST_300001_SM_1000_NS8cuda_cub4core6detail5shmemE;
	add.s32 	%r1987, %r1577, %r1576;
	shl.b64 	%rd621, %rd765, 8;
	add.s64 	%rd769, %rd621, %rd769;
$L__BB10_120:
	.pragma "nounroll";
	ld.shared.v2.u32 	{%r1578, %r1579}, [%r1987];
	st.global.u32 	[%rd766], %r1578;
	st.global.u32 	[%rd767], %r1579;
	add.s64 	%rd767, %rd767, 1024;
	add.s64 	%rd766, %rd766, 1024;
	add.s32 	%r1987, %r1987, 2048;
	add.s64 	%rd765, %rd765, -1;
	setp.ne.s64 	%p354, %rd765, 0;
	@%p354 bra 	$L__BB10_120;
$L__BB10_121:
	setp.lt.u64 	%p355, %rd93, 768;
	@%p355 bra 	$L__BB10_326;
	mov.u32 	%r1582, _ZN6thrust24THRUST_300001_SM_1000_NS8cuda_cub4core6detail5shmemE;
$L__BB10_123:
	cvt.u32.u64 	%r1580, %rd769;
	add.s64 	%rd622, %rd769, %rd91;
	shl.b32 	%r1581, %r1580, 3;
	add.s32 	%r1583, %r1582, %r1581;
	ld.shared.v2.u32 	{%r1584, %r1585}, [%r1583];
	shl.b64 	%rd623, %rd622, 2;
	add.s64 	%rd624, %rd3, %rd623;
	st.global.u32 	[%rd624], %r1584;
	add.s64 	%rd625, %rd4, %rd623;
	st.global.u32 	[%rd625], %r1585;
	and.b64  	%rd626, %rd769, 4294967295;
	add.s64 	%rd627, %rd91, %rd626;
	ld.shared.v2.u32 	{%r1586, %r1587}, [%r1583+2048];
	shl.b64 	%rd628, %rd627, 2;
	add.s64 	%rd629, %rd3, %rd628;
	st.global.u32 	[%rd629+1024], %r1586;
	add.s64 	%rd630, %rd4, %rd628;
	st.global.u32 	[%rd630+1024], %r1587;
	ld.shared.v2.u32 	{%r1588, %r1589}, [%r1583+4096];
	st.global.u32 	[%rd629+2048], %r1588;
	st.global.u32 	[%rd630+2048], %r1589;
	ld.shared.v2.u32 	{%r1590, %r1591}, [%r1583+6144];
	st.global.u32 	[%rd629+3072], %r1590;
	st.global.u32 	[%rd630+3072], %r1591;
	add.s64 	%rd631, %rd769, 1024;
	and.b64  	%rd769, %rd631, 4294967295;
	setp.gt.u64 	%p356, %rd90, %rd769;
	@%p356 bra 	$L__BB10_123;
	bra.uni 	$L__BB10_326;
$L__BB10_124:
	setp.eq.s32 	%p334, %r1971, %r49;
	@%p334 bra 	$L__BB10_126;
	shl.b64 	%rd588, %rd763, 2;
	add.s64 	%rd589, %rd3, %rd588;
	st.global.u32 	[%rd589], %r1971;
	add.s64 	%rd590, %rd4, %rd588;
	st.global.u32 	[%rd590], %r1985;
$L__BB10_126:
	setp.eq.s32 	%p335, %r49, %r50;
	@%p335 bra 	$L__BB10_128;
	shl.b64 	%rd591, %rd82, 2;
	add.s64 	%rd592, %rd3, %rd591;
	st.global.u32 	[%rd592], %r49;
	add.s64 	%rd593, %rd4, %rd591;
	st.global.u32 	[%rd593], %r148;
$L__BB10_128:
	setp.eq.s32 	%p336, %r50, %r51;
	@%p336 bra 	$L__BB10_130;
	shl.b64 	%rd594, %rd83, 2;
	add.s64 	%rd595, %rd3, %rd594;
	st.global.u32 	[%rd595], %r50;
	add.s64 	%rd596, %rd4, %rd594;
	st.global.u32 	[%rd596], %r149;
$L__BB10_130:
	setp.eq.s32 	%p337, %r51, %r52;
	@%p337 bra 	$L__BB10_132;
	shl.b64 	%rd597, %rd84, 2;
	add.s64 	%rd598, %rd3, %rd597;
	st.global.u32 	[%rd598], %r51;
	add.s64 	%rd599, %rd4, %rd597;
	st.global.u32 	[%rd599], %r150;
$L__BB10_132:
	setp.eq.s32 	%p338, %r52, %r53;
	@%p338 bra 	$L__BB10_134;
	shl.b64 	%rd600, %rd85, 2;
	add.s64 	%rd601, %rd3, %rd600;
	st.global.u32 	[%rd601], %r52;
	add.s64 	%rd602, %rd4, %rd600;
	st.global.u32 	[%rd602], %r151;
$L__BB10_134:
	setp.eq.s32 	%p339, %r53, %r54;
	@%p339 bra 	$L__BB10_136;
	shl.b64 	%rd603, %rd86, 2;
	add.s64 	%rd604, %rd3, %rd603;
	st.global.u32 	[%rd604], %r53;
	add.s64 	%rd605, %rd4, %rd603;
	st.global.u32 	[%rd605], %r152;
$L__BB10_136:
	setp.eq.s32 	%p340, %r54, %r55;
	@%p340 bra 	$L__BB10_138;
	shl.b64 	%rd606, %rd87, 2;
	add.s64 	%rd607, %rd3, %rd606;
	st.global.u32 	[%rd607], %r54;
	add.s64 	%rd608, %rd4, %rd606;
	st.global.u32 	[%rd608], %r153;
$L__BB10_138:
	setp.eq.s32 	%p341, %r55, %r56;
	@%p341 bra 	$L__BB10_140;
	shl.b64 	%rd609, %rd88, 2;
	add.s64 	%rd610, %rd3, %rd609;
	st.global.u32 	[%rd610], %r55;
	add.s64 	%rd611, %rd4, %rd609;
	st.global.u32 	[%rd611], %r154;
$L__BB10_140:
	setp.eq.s32 	%p342, %r56, %r57;
	@%p342 bra 	$L__BB10_326;
	shl.b64 	%rd612, %rd89, 2;
	add.s64 	%rd613, %rd3, %rd612;
	st.global.u32 	[%rd613], %r56;
	add.s64 	%rd614, %rd4, %rd612;
	st.global.u32 	[%rd614], %r155;
	bra.uni 	$L__BB10_326;
$L__BB10_142:
	setp.lt.s64 	%p13, %rd6, 1;
	@%p13 bra 	$L__BB10_326;
	setp.ne.s32 	%p14, %r2, 0;
	@%p14 bra 	$L__BB10_214;
	cvt.u32.u64 	%r159, %rd212;
	shl.b64 	%rd384, %rd5, 2;
	add.s64 	%rd383, %rd2, %rd384;
	// begin inline asm
	ld.global.nc.u32 %r1996, [%rd383];
	// end inline asm
	mov.u32 	%r161, %tid.x;
	and.b32  	%r901, %r161, 31;
	and.b32  	%r902, %r161, 992;
	mul.lo.s32 	%r903, %r902, 9;
	or.b32  	%r162, %r903, %r901;
	setp.ge.s32 	%p160, %r162, %r159;
	shl.b32 	%r904, %r162, 2;
	cvt.u64.u32 	%rd385, %r904;
	add.s64 	%rd107, %rd383, %rd385;
	mov.u32 	%r1988, %r1996;
	@%p160 bra 	$L__BB10_146;
	// begin inline asm
	ld.global.nc.u32 %r1988, [%rd107];
	// end inline asm
$L__BB10_146:
	add.s32 	%r906, %r162, 32;
	setp.ge.s32 	%p161, %r906, %r159;
	mov.u32 	%r1989, %r1996;
	@%p161 bra 	$L__BB10_148;
	add.s64 	%rd387, %rd107, 128;
	// begin inline asm
	ld.global.nc.u32 %r1989, [%rd387];
	// end inline asm
$L__BB10_148:
	add.s32 	%r908, %r162, 64;
	setp.ge.s32 	%p162, %r908, %r159;
	mov.u32 	%r1990, %r1996;
	@%p162 bra 	$L__BB10_150;
	add.s64 	%rd388, %rd107, 256;
	// begin inline asm
	ld.global.nc.u32 %r1990, [%rd388];
	// end inline asm
$L__BB10_150:
	add.s32 	%r910, %r162, 96;
	setp.ge.s32 	%p163, %r910, %r159;
	mov.u32 	%r1991, %r1996;
	@%p163 bra 	$L__BB10_152;
	add.s64 	%rd389, %rd107, 384;
	// begin inline asm
	ld.global.nc.u32 %r1991, [%rd389];
	// end inline asm
$L__BB10_152:
	add.s32 	%r912, %r162, 128;
	setp.ge.s32 	%p164, %r912, %r159;
	mov.u32 	%r1992, %r1996;
	@%p164 bra 	$L__BB10_154;
	add.s64 	%rd390, %rd107, 512;
	// begin inline asm
	ld.global.nc.u32 %r1992, [%rd390];
	// end inline asm
$L__BB10_154:
	add.s32 	%r914, %r162, 160;
	setp.ge.s32 	%p165, %r914, %r159;
	mov.u32 	%r1993, %r1996;
	@%p165 bra 	$L__BB10_156;
	add.s64 	%rd391, %rd107, 640;
	// begin inline asm
	ld.global.nc.u32 %r1993, [%rd391];
	// end inline asm
$L__BB10_156:
	add.s32 	%r916, %r162, 192;
	setp.ge.s32 	%p166, %r916, %r159;
	mov.u32 	%r1994, %r1996;
	@%p166 bra 	$L__BB10_158;
	add.s64 	%rd392, %rd107, 768;
	// begin inline asm
	ld.global.nc.u32 %r1994, [%rd392];
	// end inline asm
$L__BB10_158:
	add.s32 	%r918, %r162, 224;
	setp.ge.s32 	%p167, %r918, %r159;
	mov.u32 	%r1995, %r1996;
	@%p167 bra 	$L__BB10_160;
	add.s64 	%rd393, %rd107, 896;
	// begin inline asm
	ld.global.nc.u32 %r1995, [%rd393];
	// end inline asm
$L__BB10_160:
	add.s32 	%r920, %r162, 256;
	setp.ge.s32 	%p168, %r920, %r159;
	@%p168 bra 	$L__BB10_162;
	add.s64 	%rd394, %rd107, 1024;
	// begin inline asm
	ld.global.nc.u32 %r1996, [%rd394];
	// end inline asm
$L__BB10_162:
	// begin inline asm
	mov.u32 %r922, %laneid;
	// end inline asm
	shr.u32 	%r182, %r161, 5;
	mad.lo.s32 	%r924, %r182, 288, %r922;
	shl.b32 	%r925, %r924, 2;
	mov.u32 	%r926, _ZN6thrust24THRUST_300001_SM_1000_NS8cuda_cub4core6detail5shmemE;
	add.s32 	%r927, %r926, %r925;
	st.shared.u32 	[%r927], %r1988;
	st.shared.u32 	[%r927+128], %r1989;
	st.shared.u32 	[%r927+256], %r1990;
	st.shared.u32 	[%r927+384], %r1991;
	st.shared.u32 	[%r927+512], %r1992;
	st.shared.u32 	[%r927+640], %r1993;
	st.shared.u32 	[%r927+768], %r1994;
	st.shared.u32 	[%r927+896], %r1995;
	st.shared.u32 	[%r927+1024], %r1996;
	bar.warp.sync 	-1;
	shl.b32 	%r928, %r922, 5;
	add.s32 	%r929, %r927, %r928;
	ld.shared.u32 	%r183, [%r929];
	ld.shared.u32 	%r184, [%r929+4];
	ld.shared.u32 	%r185, [%r929+8];
	ld.shared.u32 	%r186, [%r929+12];
	ld.shared.u32 	%r187, [%r929+16];
	ld.shared.u32 	%r188, [%r929+20];
	ld.shared.u32 	%r189, [%r929+24];
	ld.shared.u32 	%r190, [%r929+28];
	ld.shared.u32 	%r191, [%r929+32];
	bar.sync 	0;
	st.shared.u32 	[%r927], %r1;
	st.shared.u32 	[%r927+128], %r1;
	st.shared.u32 	[%r927+256], %r1;
	st.shared.u32 	[%r927+384], %r1;
	st.shared.u32 	[%r927+512], %r1;
	st.shared.u32 	[%r927+640], %r1;
	st.shared.u32 	[%r927+768], %r1;
	st.shared.u32 	[%r927+896], %r1;
	st.shared.u32 	[%r927+1024], %r1;
	bar.warp.sync 	-1;
	ld.shared.u32 	%r192, [%r929];
	ld.shared.u32 	%r193, [%r929+4];
	ld.shared.u32 	%r194, [%r929+8];
	ld.shared.u32 	%r195, [%r929+12];
	ld.shared.u32 	%r196, [%r929+16];
	ld.shared.u32 	%r197, [%r929+20];
	ld.shared.u32 	%r198, [%r929+24];
	ld.shared.u32 	%r199, [%r929+28];
	ld.shared.u32 	%r200, [%r929+32];
	bar.sync 	0;
	shl.b32 	%r930, %r161, 2;
	add.s32 	%r931, %r926, %r930;
	add.s32 	%r201, %r931, 1240;
	st.shared.u32 	[%r931+1240], %r191;
	bar.sync 	0;
	setp.eq.s32 	%p169, %r161, 0;
	mov.b64 	%rd770, 1;
	@%p169 bra 	$L__BB10_164;
	ld.shared.u32 	%r1997, [%r201+-4];
	setp.ne.s32 	%p170, %r1997, %r183;
	selp.u64 	%rd770, 1, 0, %p170;
$L__BB10_164:
	setp.eq.s32 	%p171, %r161, 0;
	setp.ne.s32 	%p172, %r183, %r184;
	setp.ne.s32 	%p173, %r184, %r185;
	setp.ne.s32 	%p174, %r185, %r186;
	setp.ne.s32 	%p175, %r186, %r187;
	setp.ne.s32 	%p176, %r187, %r188;
	setp.ne.s32 	%p177, %r188, %r189;
	setp.ne.s32 	%p178, %r189, %r190;
	setp.ne.s32 	%p179, %r190, %r191;
	mul.lo.s32 	%r1052, %r161, 9;
	cvt.u64.u32 	%rd396, %r1052;
	setp.eq.s64 	%p180, %rd6, %rd396;
	selp.u64 	%rd397, 1, 0, %p180;
	selp.b64 	%rd398, %rd397, %rd770, %p180;
	selp.b64 	%rd110, %rd397, %rd398, %p171;
	add.s32 	%r1053, %r1052, 1;
	cvt.u64.u32 	%rd399, %r1053;
	setp.eq.s64 	%p181, %rd6, %rd399;
	or.pred  	%p1, %p181, %p172;
	selp.u64 	%rd400, 1, 0, %p1;
	add.s32 	%r1054, %r1052, 2;
	cvt.u64.u32 	%rd401, %r1054;
	setp.eq.s64 	%p182, %rd6, %rd401;
	or.pred  	%p2, %p182, %p173;
	selp.u64 	%rd402, 1, 0, %p2;
	add.s32 	%r1055, %r1052, 3;
	cvt.u64.u32 	%rd403, %r1055;
	setp.eq.s64 	%p183, %rd6, %rd403;
	or.pred  	%p3, %p183, %p174;
	selp.u64 	%rd404, 1, 0, %p3;
	add.s32 	%r1056, %r1052, 4;
	cvt.u64.u32 	%rd405, %r1056;
	setp.eq.s64 	%p184, %rd6, %rd405;
	or.pred  	%p4, %p184, %p175;
	selp.u64 	%rd406, 1, 0, %p4;
	add.s32 	%r1057, %r1052, 5;
	cvt.u64.u32 	%rd407, %r1057;
	setp.eq.s64 	%p185, %rd6, %rd407;
	or.pred  	%p186, %p185, %p176;
	selp.u64 	%rd408, 1, 0, %p186;
	add.s32 	%r1058, %r1052, 6;
	cvt.u64.u32 	%rd409, %r1058;
	setp.eq.s64 	%p187, %rd6, %rd409;
	or.pred  	%p188, %p187, %p177;
	selp.u64 	%rd410, 1, 0, %p188;
	add.s32 	%r1059, %r1052, 7;
	cvt.u64.u32 	%rd411, %r1059;
	setp.eq.s64 	%p189, %rd6, %rd411;
	or.pred  	%p5, %p189, %p178;
	selp.u64 	%rd412, 1, 0, %p5;
	add.s32 	%r1060, %r1052, 8;
	cvt.u64.u32 	%rd413, %r1060;
	setp.eq.s64 	%p190, %rd6, %rd413;
	or.pred  	%p191, %p190, %p179;
	selp.u64 	%rd414, 1, 0, %p191;
	add.s64 	%rd111, %rd110, %rd400;
	selp.b32 	%r1061, 0, %r192, %p1;
	add.s32 	%r1062, %r193, %r1061;
	add.s64 	%rd112, %rd111, %rd402;
	selp.b32 	%r1063, 0, %r1062, %p2;
	add.s32 	%r1064, %r194, %r1063;
	add.s64 	%rd113, %rd112, %rd404;
	selp.b32 	%r1065, 0, %r1064, %p3;
	add.s32 	%r1066, %r195, %r1065;
	add.s64 	%rd114, %rd113, %rd406;
	selp.b32 	%r1067, 0, %r1066, %p4;
	add.s32 	%r1068, %r196, %r1067;
	add.s64 	%rd115, %rd114, %rd408;
	selp.b32 	%r1069, 0, %r1068, %p186;
	add.s32 	%r1070, %r197, %r1069;
	add.s64 	%rd116, %rd115, %rd410;
	selp.b32 	%r1071, 0, %r1070, %p188;
	add.s32 	%r1072, %r198, %r1071;
	add.s64 	%rd117, %rd116, %rd412;
	selp.b32 	%r1073, 0, %r1072, %p5;
	add.s32 	%r1074, %r199, %r1073;
	add.s64 	%rd415, %rd117, %rd414;
	mov.b64 	{%r933, %r938}, %rd415;
	selp.b32 	%r1075, 0, %r1074, %p191;
	add.s32 	%r943, %r200, %r1075;
	mov.b32 	%r1049, 1;
	mov.b32 	%r1050, 0;
	mov.b32 	%r1051, -1;
	// begin inline asm
	shfl.sync.up.b32 %r932, %r933, %r1049, %r1050, %r1051;
	// end inline asm
	// begin inline asm
	shfl.sync.up.b32 %r937, %r938, %r1049, %r1050, %r1051;
	// end inline asm
	mov.b64 	%rd416, {%r932, %r937};
	// begin inline asm
	shfl.sync.up.b32 %r942, %r943, %r1049, %r1050, %r1051;
	// end inline asm
	// begin inline asm
	shfl.sync.up.b32 %r947, %r948, %r1049, %r1050, %r1051;
	// end inline asm
	setp.eq.s64 	%p192, %rd415, 0;
	selp.b32 	%r1076, %r942, 0, %p192;
	setp.lt.s32 	%p193, %r922, 1;
	selp.b64 	%rd417, 0, %rd416, %p193;
	add.s64 	%rd418, %rd417, %rd415;
	mov.b64 	{%r953, %r958}, %rd418;
	selp.b32 	%r1077, 0, %r1076, %p193;
	add.s32 	%r963, %r1077, %r943;
	mov.b32 	%r969, 2;
	// begin inline asm
	shfl.sync.up.b32 %r952, %r953, %r969, %r1050, %r1051;
	// end inline asm
	// begin inline asm
	shfl.sync.up.b32 %r957, %r958, %r969, %r1050, %r1051;
	// end inline asm
	mov.b64 	%rd419, {%r952, %r957};
	// begin inline asm
	shfl.sync.up.b32 %r962, %r963, %r969, %r1050, %r1051;
	// end inline asm
	// begin inline asm
	shfl.sync.up.b32 %r967, %r968, %r969, %r1050, %r1051;
	// end inline asm
	setp.eq.s64 	%p194, %rd418, 0;
	selp.b32 	%r1078, %r962, 0, %p194;
	setp.lt.s32 	%p195, %r922, 2;
	selp.b64 	%rd420, 0, %rd419, %p195;
	add.s64 	%rd421, %rd420, %rd418;
	mov.b64 	{%r973, %r978}, %rd421;
	selp.b32 	%r1079, 0, %r1078, %p195;
	add.s32 	%r983, %r1079, %r963;
	mov.b32 	%r989, 4;
	// begin inline asm
	shfl.sync.up.b32 %r972, %r973, %r989, %r1050, %r1051;
	// end inline asm
	// begin inline asm
	shfl.sync.up.b32 %r977, %r978, %r989, %r1050, %r1051;
	// end inline asm
	mov.b64 	%rd422, {%r972, %r977};
	// begin inline asm
	shfl.sync.up.b32 %r982, %r983, %r989, %r1050, %r1051;
	// end inline asm
	// begin inline asm
	shfl.sync.up.b32 %r987, %r988, %r989, %r1050, %r1051;
	// end inline asm
	setp.eq.s64 	%p196, %rd421, 0;
	selp.b32 	%r1080, %r982, 0, %p196;
	setp.lt.s32 	%p197, %r922, 4;
	selp.b64 	%rd423, 0, %rd422, %p197;
	add.s64 	%rd424, %rd423, %rd421;
	mov.b64 	{%r993, %r998}, %rd424;
	selp.b32 	%r1081, 0, %r1080, %p197;
	add.s32 	%r1003, %r1081, %r983;
	mov.b32 	%r1009, 8;
	// begin inline asm
	shfl.sync.up.b32 %r992, %r993, %r1009, %r1050, %r1051;
	// end inline asm
	// begin inline asm
	shfl.sync.up.b32 %r997, %r998, %r1009, %r1050, %r1051;
	// end inline asm
	mov.b64 	%rd425, {%r992, %r997};
	// begin inline asm
	shfl.sync.up.b32 %r1002, %r1003, %r1009, %r1050, %r1051;
	// end inline asm
	// begin inline asm
	shfl.sync.up.b32 %r1007, %r1008, %r1009, %r1050, %r1051;
	// end inline asm
	setp.eq.s64 	%p198, %rd424, 0;
	selp.b32 	%r1082, %r1002, 0, %p198;
	setp.lt.s32 	%p199, %r922, 8;
	selp.b64 	%rd426, 0, %rd425, %p199;
	add.s64 	%rd427, %rd426, %rd424;
	mov.b64 	{%r1013, %r1018}, %rd427;
	selp.b32 	%r1083, 0, %r1082, %p199;
	add.s32 	%r1023, %r1083, %r1003;
	mov.b32 	%r1029, 16;
	// begin inline asm
	shfl.sync.up.b32 %r1012, %r1013, %r1029, %r1050, %r1051;
	// end inline asm
	// begin inline asm
	shfl.sync.up.b32 %r1017, %r1018, %r1029, %r1050, %r1051;
	// end inline asm
	mov.b64 	%rd428, {%r1012, %r1017};
	// begin inline asm
	shfl.sync.up.b32 %r1022, %r1023, %r1029, %r1050, %r1051;
	// end inline asm
	// begin inline asm
	shfl.sync.up.b32 %r1027, %r1028, %r1029, %r1050, %r1051;
	// end inline asm
	setp.eq.s64 	%p200, %rd427, 0;
	selp.b32 	%r1084, %r1022, 0, %p200;
	setp.lt.s32 	%p201, %r922, 16;
	selp.b64 	%rd429, 0, %rd428, %p201;
	add.s64 	%rd118, %rd429, %rd427;
	mov.b64 	{%r1033, %r1038}, %rd118;
	selp.b32 	%r1085, 0, %r1084, %p201;
	add.s32 	%r1043, %r1085, %r1023;
	// begin inline asm
	shfl.sync.up.b32 %r1032, %r1033, %r1049, %r1050, %r1051;
	// end inline asm
	// begin inline asm
	shfl.sync.up.b32 %r1037, %r1038, %r1049, %r1050, %r1051;
	// end inline asm
	// begin inline asm
	shfl.sync.up.b32 %r1042, %r1043, %r1049, %r1050, %r1051;
	// end inline asm
	// begin inline asm
	shfl.sync.up.b32 %r1047, %r1048, %r1049, %r1050, %r1051;
	// end inline asm
	setp.ne.s32 	%p202, %r922, 31;
	@%p202 bra 	$L__BB10_166;
	shl.b32 	%r1086, %r182, 4;
	mov.u32 	%r1087, _ZN6thrust24THRUST_300001_SM_1000_NS8cuda_cub4core6detail5shmemE;
	add.s32 	%r1088, %r1087, %r1086;
	st.shared.u64 	[%r1088], %rd118;
	st.shared.u32 	[%r1088+8], %r1043;
$L__BB10_166:
	mov.b64 	%rd430, {%r1032, %r1037};
	bar.sync 	0;
	ld.shared.u64 	%rd431, [_ZN6thrust24THRUST_300001_SM_1000_NS8cuda_cub4core6detail5shmemE];
	ld.shared.u32 	%r1089, [_ZN6thrust24THRUST_300001_SM_1000_NS8cuda_cub4core6detail5shmemE+8];
	ld.shared.u64 	%rd432, [_ZN6thrust24THRUST_300001_SM_1000_NS8cuda_cub4core6detail5shmemE+16];
	ld.shared.u32 	%r1090, [_ZN6thrust24THRUST_300001_SM_1000_NS8cuda_cub4core6detail5shmemE+24];
	add.s64 	%rd433, %rd432, %rd431;
	setp.eq.s64 	%p203, %rd432, 0;
	selp.b32 	%r1091, %r1089, 0, %p203;
	add.s32 	%r1092, %r1091, %r1090;
	setp.eq.s32 	%p204, %r182, 2;
	selp.b64 	%rd434, %rd433, %rd431, %p204;
	selp.b32 	%r1093, %r1092, %r1089, %p204;
	ld.shared.u64 	%rd435, [_ZN6thrust24THRUST_300001_SM_1000_NS8cuda_cub4core6detail5shmemE+32];
	ld.shared.u32 	%r1094, [_ZN6thrust24THRUST_300001_SM_1000_NS8cuda_cub4core6detail5shmemE+40];
	add.s64 	%rd436, %rd435, %rd433;
	setp.eq.s64 	%p205, %rd435, 0;
	selp.b32 	%r1095, %r1092, 0, %p205;
	add.s32 	%r1096, %r1095, %r1094;
	setp.eq.s32 	%p206, %r182, 3;
	selp.b64 	%rd437, %rd436, %rd434, %p206;
	selp.b32 	%r1097, %r1096, %r1093, %p206;
	ld.shared.u64 	%rd438, [_ZN6thrust24THRUST_300001_SM_1000_NS8cuda_cub4core6detail5shmemE+48];
	ld.shared.u32 	%r1098, [_ZN6thrust24THRUST_300001_SM_1000_NS8cuda_cub4core6detail5shmemE+56];
	add.s64 	%rd439, %rd438, %rd436;
	setp.eq.s64 	%p207, %rd438, 0;
	selp.b32 	%r1099, %r1096, 0, %p207;
	add.s32 	%r1100, %r1099, %r1098;
	setp.eq.s32 	%p208, %r182, 4;
	selp.b64 	%rd440, %rd439, %rd437, %p208;
	selp.b32 	%r1101, %r1100, %r1097, %p208;
	ld.shared.u64 	%rd441, [_ZN6thrust24THRUST_300001_SM_1000_NS8cuda_cub4core6detail5shmemE+64];
	ld.shared.u32 	%r1102, [_ZN6thrust24THRUST_300001_SM_1000_NS8cuda_cub4core6detail5shmemE+72];
	add.s64 	%rd442, %rd441, %rd439;
	setp.eq.s64 	%p209, %rd441, 0;
	selp.b32 	%r1103, %r1100, 0, %p209;
	add.s32 	%r1104, %r1103, %r1102;
	setp.eq.s32 	%p210, %r182, 5;
	selp.b64 	%rd443, %rd442, %rd440, %p210;
	selp.b32 	%r1105, %r1104, %r1101, %p210;
	ld.shared.u64 	%rd444, [_ZN6thrust24THRUST_300001_SM_1000_NS8cuda_cub4core6detail5shmemE+80];
	ld.shared.u32 	%r1106, [_ZN6thrust24THRUST_300001_SM_1000_NS8cuda_cub4core6detail5shmemE+88];
	add.s64 	%rd445, %rd444, %rd442;
	setp.eq.s64 	%p211, %rd444, 0;
	selp.b32 	%r1107, %r1104, 0, %p211;
	add.s32 	%r1108, %r1107, %r1106;
	setp.eq.s32 	%p212, %r182, 6;
	selp.b64 	%rd446, %rd445, %rd443, %p212;
	selp.b32 	%r1109, %r1108, %r1105, %p212;
	ld.shared.u64 	%rd447, [_ZN6thrust24THRUST_300001_SM_1000_NS8cuda_cub4core6detail5shmemE+96];
	ld.shared.u32 	%r1110, [_ZN6thrust24THRUST_300001_SM_1000_NS8cuda_cub4core6detail5shmemE+104];
	add.s64 	%rd448, %rd447, %rd445;
	setp.eq.s64 	%p213, %rd447, 0;
	selp.b32 	%r1111, %r1108, 0, %p213;
	add.s32 	%r1112, %r1111, %r1110;
	setp.eq.s32 	%p214, %r182, 7;
	selp.b64 	%rd449, %rd448, %rd446, %p214;
	selp.b32 	%r1113, %r1112, %r1109, %p214;
	ld.shared.u64 	%rd450, [_ZN6thrust24THRUST_300001_SM_1000_NS8cuda_cub4core6detail5shmemE+112];
	ld.shared.u32 	%r1114, [_ZN6thrust24THRUST_300001_SM_1000_NS8cuda_cub4core6detail5shmemE+120];
	add.s64 	%rd776, %rd450, %rd448;
	setp.eq.s64 	%p215, %rd450, 0;
	selp.b32 	%r1115, %r1112, 0, %p215;
	add.s32 	%r208, %r1115, %r1114;
	setp.lt.u32 	%p216, %r161, 32;
	selp.b64 	%rd451, 0, %rd449, %p216;
	selp.b32 	%r1116, 0, %r1113, %p216;
	setp.eq.s64 	%p217, %rd430, 0;
	selp.b32 	%r1117, %r1116, 0, %p217;
	add.s32 	%r1118, %r1117, %r1042;
	setp.eq.s32 	%p218, %r922, 0;
	selp.b64 	%rd452, 0, %rd430, %p218;
	add.s64 	%rd120, %rd451, %rd452;
	selp.b32 	%r209, %r1116, %r1118, %p218;
	add.s64 	%rd121, %rd120, %rd110;
	setp.eq.s64 	%p219, %rd110, 0;
	selp.b32 	%r1119, %r209, 0, %p219;
	add.s32 	%r210, %r1119, %r192;
	add.s64 	%rd122, %rd111, %rd120;
	selp.b32 	%r1120, 0, %r210, %p1;
	add.s32 	%r211, %r193, %r1120;
	add.s64 	%rd123, %rd112, %rd120;
	selp.b32 	%r1121, 0, %r211, %p2;
	add.s32 	%r212, %r194, %r1121;
	add.s64 	%rd124, %rd113, %rd120;
	selp.b32 	%r1122, 0, %r212, %p3;
	add.s32 	%r213, %r195, %r1122;
	add.s64 	%rd125, %rd114, %rd120;
	selp.b32 	%r1123, 0, %r213, %p4;
	add.s32 	%r214, %r196, %r1123;
	add.s64 	%rd126, %rd115, %rd120;
	mul.lo.s32 	%r1124, %r161, 9;
	add.s32 	%r1125, %r1124, 5;
	cvt.u64.u32 	%rd453, %r1125;
	setp.eq.s64 	%p220, %rd6, %rd453;
	setp.ne.s32 	%p221, %r187, %r188;
	selp.b32 	%r1126, 0, %r214, %p221;
	selp.b32 	%r1127, 0, %r1126, %p220;
	add.s32 	%r215, %r197, %r1127;
	add.s64 	%rd127, %rd116, %rd120;
	add.s32 	%r1128, %r1124, 6;
	cvt.u64.u32 	%rd454, %r1128;
	setp.eq.s64 	%p222, %rd6, %rd454;
	setp.ne.s32 	%p223, %r188, %r189;
	selp.b32 	%r1129, 0, %r215, %p223;
	selp.b32 	%r1130, 0, %r1129, %p222;
	add.s32 	%r216, %r198, %r1130;
	add.s64 	%rd128, %rd117, %rd120;
	selp.b32 	%r1131, 0, %r216, %p5;
	add.s32 	%r217, %r199, %r1131;
	setp.lt.s64 	%p224, %rd776, 257;
	@%p224 bra 	$L__BB10_192;
	bar.sync 	0;
	@%p219 bra 	$L__BB10_169;
	cvt.u32.u64 	%r1135, %rd120;
	shl.b32 	%r1136, %r1135, 3;
	mov.u32 	%r1137, _ZN6thrust24THRUST_300001_SM_1000_NS8cuda_cub4core6detail5shmemE;
	add.s32 	%r1138, %r1137, %r1136;
	st.shared.v2.u32 	[%r1138], {%r1997, %r209};
$L__BB10_169:
	not.pred 	%p241, %p1;
	@%p241 bra 	$L__BB10_171;
	cvt.u32.u64 	%r1139, %rd121;
	shl.b32 	%r1140, %r1139, 3;
	mov.u32 	%r1141, _ZN6thrust24THRUST_300001_SM_1000_NS8cuda_cub4core6detail5shmemE;
	add.s32 	%r1142, %r1141, %r1140;
	st.shared.v2.u32 	[%r1142], {%r183, %r210};
$L__BB10_171:
	not.pred 	%p242, %p2;
	@%p242 bra 	$L__BB10_173;
	cvt.u32.u64 	%r1143, %rd122;
	shl.b32 	%r1144, %r1143, 3;
	mov.u32 	%r1145, _ZN6thrust24THRUST_300001_SM_1000_NS8cuda_cub4core6detail5shmemE;
	add.s32 	%r1146, %r1145, %r1144;
	st.shared.v2.u32 	[%r1146], {%r184, %r211};
$L__BB10_173:
	not.pred 	%p243, %p3;
	@%p243 bra 	$L__BB10_175;
	cvt.u32.u64 	%r1147, %rd123;
	shl.b32 	%r1148, %r1147, 3;
	mov.u32 	%r1149, _ZN6thrust24THRUST_300001_SM_1000_NS8cuda_cub4core6detail5shmemE;
	add.s32 	%r1150, %r1149, %r1148;
	st.shared.v2.u32 	[%r1150], {%r185, %r212};
$L__BB10_175:
	not.pred 	%p244, %p4;
	@%p244 bra 	$L__BB10_177;
	cvt.u32.u64 	%r1151, %rd124;
	shl.b32 	%r1152, %r1151, 3;
	mov.u32 	%r1153, _ZN6thrust24THRUST_300001_SM_1000_NS8cuda_cub4core6detail5shmemE;
	add.s32 	%r1154, %r1153, %r1152;
	st.shared.v2.u32 	[%r1154], {%r186, %r213};
$L__BB10_177:
	mad.lo.s32 	%r1155, %r161, 9, 5;
	cvt.u64.u32 	%rd485, %r1155;
	setp.ne.s64 	%p245, %rd6, %rd485;
	setp.eq.s32 	%p246, %r187, %r188;
	and.pred  	%p247, %p245, %p246;
	@%p247 bra 	$L__BB10_179;
	cvt.u32.u64 	%r1156, %rd125;
	shl.b32 	%r1157, %r1156, 3;
	mov.u32 	%r1158, _ZN6thrust24THRUST_300001_SM_1000_NS8cuda_cub4core6detail5shmemE;
	add.s32 	%r1159, %r1158, %r1157;
	st.shared.v2.u32 	[%r1159], {%r187, %r214};
$L__BB10_179:
	mad.lo.s32 	%r1160, %r161, 9, 6;
	cvt.u64.u32 	%rd486, %r1160;
	setp.ne.s64 	%p248, %rd6, %rd486;
	setp.eq.s32 	%p249, %r188, %r189;
	and.pred  	%p250, %p248, %p249;
	@%p250 bra 	$L__BB10_181;
	cvt.u32.u64 	%r1161, %rd126;
	shl.b32 	%r1162, %r1161, 3;
	mov.u32 	%r1163, _ZN6thrust24THRUST_300001_SM_1000_NS8cuda_cub4core6detail5shmemE;
	add.s32 	%r1164, %r1163, %r1162;
	st.shared.v2.u32 	[%r1164], {%r188, %r215};
$L__BB10_181:
	not.pred 	%p251, %p5;
	@%p251 bra 	$L__BB10_183;
	cvt.u32.u64 	%r1165, %rd127;
	shl.b32 	%r1166, %r1165, 3;
	mov.u32 	%r1167, _ZN6thrust24THRUST_300001_SM_1000_NS8cuda_cub4core6detail5shmemE;
	add.s32 	%r1168, %r1167, %r1166;
	st.shared.v2.u32 	[%r1168], {%r189, %r216};
$L__BB10_183:
	mad.lo.s32 	%r1169, %r161, 9, 8;
	cvt.u64.u32 	%rd487, %r1169;
	setp.ne.s64 	%p252, %rd6, %rd487;
	setp.eq.s32 	%p253, %r190, %r191;
	and.pred  	%p254, %p252, %p253;
	@%p254 bra 	$L__BB10_185;
	cvt.u32.u64 	%r1170, %rd128;
	shl.b32 	%r1171, %r1170, 3;
	mov.u32 	%r1172, _ZN6thrust24THRUST_300001_SM_1000_NS8cuda_cub4core6detail5shmemE;
	add.s32 	%r1173, %r1172, %r1171;
	st.shared.v2.u32 	[%r1173], {%r190, %r217};
$L__BB10_185:
	bar.sync 	0;
	cvt.u64.u32 	%rd775, %r161;
	setp.le.u64 	%p255, %rd776, %rd775;
	@%p255 bra 	$L__BB10_210;
	not.b64 	%rd488, %rd775;
	add.s64 	%rd130, %rd776, %rd488;
	shr.u64 	%rd489, %rd130, 8;
	add.s64 	%rd490, %rd489, 1;
	and.b64  	%rd771, %rd490, 3;
	and.b64  	%rd491, %rd130, 768;
	setp.eq.s64 	%p256, %rd491, 768;
	@%p256 bra 	$L__BB10_189;
	shl.b64 	%rd492, %rd775, 2;
	add.s64 	%rd773, %rd4, %rd492;
	add.s64 	%rd772, %rd3, %rd492;
	shl.b32 	%r1174, %r161, 3;
	mov.u32 	%r1175, _ZN6thrust24THRUST_300001_SM_1000_NS8cuda_cub4core6detail5shmemE;
	add.s32 	%r1998, %r1175, %r1174;
	shl.b64 	%rd493, %rd771, 8;
	add.s64 	%rd775, %rd493, %rd775;
$L__BB10_188:
	.pragma "nounroll";
	ld.shared.v2.u32 	{%r1176, %r1177}, [%r1998];
	st.global.u32 	[%rd772], %r1176;
	st.global.u32 	[%rd773], %r1177;
	add.s64 	%rd773, %rd773, 1024;
	add.s64 	%rd772, %rd772, 1024;
	add.s32 	%r1998, %r1998, 2048;
	add.s64 	%rd771, %rd771, -1;
	setp.ne.s64 	%p257, %rd771, 0;
	@%p257 bra 	$L__BB10_188;
$L__BB10_189:
	setp.lt.u64 	%p258, %rd130, 768;
	@%p258 bra 	$L__BB10_210;
	mov.u32 	%r1180, _ZN6thrust24THRUST_300001_SM_1000_NS8cuda_cub4core6detail5shmemE;
$L__BB10_191:
	cvt.u32.u64 	%r1178, %rd775;
	shl.b32 	%r1179, %r1178, 3;
	add.s32 	%r1181, %r1180, %r1179;
	ld.shared.v2.u32 	{%r1182, %r1183}, [%r1181];
	shl.b64 	%rd494, %rd775, 2;
	add.s64 	%rd495, %rd3, %rd494;
	st.global.u32 	[%rd495], %r1182;
	add.s64 	%rd496, %rd4, %rd494;
	st.global.u32 	[%rd496], %r1183;
	ld.shared.v2.u32 	{%r1184, %r1185}, [%r1181+2048];
	and.b64  	%rd497, %rd494, 17179869180;
	add.s64 	%rd498, %rd3, %rd497;
	st.global.u32 	[%rd498+1024], %r1184;
	add.s64 	%rd499, %rd4, %rd497;
	st.global.u32 	[%rd499+1024], %r1185;
	ld.shared.v2.u32 	{%r1186, %r1187}, [%r1181+4096];
	st.global.u32 	[%rd498+2048], %r1186;
	st.global.u32 	[%rd499+2048], %r1187;
	ld.shared.v2.u32 	{%r1188, %r1189}, [%r1181+6144];
	st.global.u32 	[%rd498+3072], %r1188;
	st.global.u32 	[%rd499+3072], %r1189;
	add.s64 	%rd500, %rd775, 1024;
	and.b64  	%rd775, %rd500, 4294967295;
	setp.gt.u64 	%p259, %rd776, %rd775;
	@%p259 bra 	$L__BB10_191;
	bra.uni 	$L__BB10_210;
$L__BB10_192:
	@%p219 bra 	$L__BB10_194;
	shl.b64 	%rd455, %rd120, 2;
	add.s64 	%rd456, %rd3, %rd455;
	st.global.u32 	[%rd456], %r1997;
	add.s64 	%rd457, %rd4, %rd455;
	st.global.u32 	[%rd457], %r209;
$L__BB10_194:
	not.pred 	%p226, %p1;
	@%p226 bra 	$L__BB10_196;
	shl.b64 	%rd458, %rd121, 2;
	add.s64 	%rd459, %rd3, %rd458;
	st.global.u32 	[%rd459], %r183;
	add.s64 	%rd460, %rd4, %rd458;
	st.global.u32 	[%rd460], %r210;
$L__BB10_196:
	not.pred 	%p227, %p2;
	@%p227 bra 	$L__BB10_198;
	shl.b64 	%rd461, %rd122, 2;
	add.s64 	%rd462, %rd3, %rd461;
	st.global.u32 	[%rd462], %r184;
	add.s64 	%rd463, %rd4, %rd461;
	st.global.u32 	[%rd463], %r211;
$L__BB10_198:
	not.pred 	%p228, %p3;
	@%p228 bra 	$L__BB10_200;
	shl.b64 	%rd464, %rd123, 2;
	add.s64 	%rd465, %rd3, %rd464;
	st.global.u32 	[%rd465], %r185;
	add.s64 	%rd466, %rd4, %rd464;
	st.global.u32 	[%rd466], %r212;
$L__BB10_200:
	not.pred 	%p229, %p4;
	@%p229 bra 	$L__BB10_202;
	shl.b64 	%rd467, %rd124, 2;
	add.s64 	%rd468, %rd3, %rd467;
	st.global.u32 	[%rd468], %r186;
	add.s64 	%rd469, %rd4, %rd467;
	st.global.u32 	[%rd469], %r213;
$L__BB10_202:
	mad.lo.s32 	%r1132, %r161, 9, 5;
	cvt.u64.u32 	%rd470, %r1132;
	setp.ne.s64 	%p230, %rd6, %rd470;
	setp.eq.s32 	%p231, %r187, %r188;
	and.pred  	%p232, %p230, %p231;
	@%p232 bra 	$L__BB10_204;
	shl.b64 	%rd471, %rd125, 2;
	add.s64 	%rd472, %rd3, %rd471;
	st.global.u32 	[%rd472], %r187;
	add.s64 	%rd473, %rd4, %rd471;
	st.global.u32 	[%rd473], %r214;
$L__BB10_204:
	mad.lo.s32 	%r1133, %r161, 9, 6;
	cvt.u64.u32 	%rd474, %r1133;
	setp.ne.s64 	%p233, %rd6, %rd474;
	setp.eq.s32 	%p234, %r188, %r189;
	and.pred  	%p235, %p233, %p234;
	@%p235 bra 	$L__BB10_206;
	shl.b64 	%rd475, %rd126, 2;
	add.s64 	%rd476, %rd3, %rd475;
	st.global.u32 	[%rd476], %r188;
	add.s64 	%rd477, %rd4, %rd475;
	st.global.u32 	[%rd477], %r215;
$L__BB10_206:
	not.pred 	%p236, %p5;
	@%p236 bra 	$L__BB10_208;
	shl.b64 	%rd478, %rd127, 2;
	add.s64 	%rd479, %rd3, %rd478;
	st.global.u32 	[%rd479], %r189;
	add.s64 	%rd480, %rd4, %rd478;
	st.global.u32 	[%rd480], %r216;
$L__BB10_208:
	mad.lo.s32 	%r1134, %r161, 9, 8;
	cvt.u64.u32 	%rd481, %r1134;
	setp.ne.s64 	%p237, %rd6, %rd481;
	setp.eq.s32 	%p238, %r190, %r191;
	and.pred  	%p239, %p237, %p238;
	@%p239 bra 	$L__BB10_210;
	shl.b64 	%rd482, %rd128, 2;
	add.s64 	%rd483, %rd3, %rd482;
	st.global.u32 	[%rd483], %r190;
	add.s64 	%rd484, %rd4, %rd482;
	st.global.u32 	[%rd484], %r217;
$L__BB10_210:
	setp.ne.s32 	%p260, %r161, 255;
	@%p260 bra 	$L__BB10_326;
	setp.ne.s64 	%p261, %rd6, 2304;
	@%p261 bra 	$L__BB10_213;
	shl.b64 	%rd501, %rd776, 2;
	add.s64 	%rd502, %rd3, %rd501;
	st.global.u32 	[%rd502], %r191;
	add.s64 	%rd503, %rd4, %rd501;
	st.global.u32 	[%rd503], %r208;
	add.s64 	%rd776, %rd776, 1;
$L__BB10_213:
	ld.param.u64 	%rd745, [_ZN6thrust24THRUST_300001_SM_1000_NS8cuda_cub4core6detail13_kernel_agentINS1_15__reduce_by_key16ReduceByKeyAgentINS0_6detail15normal_iteratorINS0_10device_ptrIiEEEENS0_17constant_iteratorIiNS0_11use_defaultESD_EESB_SB_N4cuda3std3__48equal_toIiEENSH_4plusIiEEPllEEJSB_SE_SB_SB_SM_N3cub18CUB_300001_SM_100024ReduceByKeyScanTileStateIilLb1EEESJ_SL_llEEEvDpT0__param_4];
	cvta.to.global.u64 	%rd504, %rd745;
	st.global.u64 	[%rd504], %rd776;
	bra.uni 	$L__BB10_326;
$L__BB10_214:
	cvt.u32.u64 	%r221, %rd6;
	shl.b64 	%rd216, %rd5, 2;
	add.s64 	%rd215, %rd2, %rd216;
	// begin inline asm
	ld.global.nc.u32 %r2007, [%rd215];
	// end inline asm
	mov.u32 	%r223, %tid.x;
	and.b32  	%r358, %r223, 31;
	and.b32  	%r359, %r223, 992;
	mul.lo.s32 	%r360, %r359, 9;
	or.b32  	%r224, %r360, %r358;
	setp.ge.u32 	%p15, %r224, %r221;
	shl.b32 	%r361, %r224, 2;
	cvt.u64.u32 	%rd217, %r361;
	add.s64 	%rd147, %rd215, %rd217;
	mov.u32 	%r1999, %r2007;
	@%p15 bra 	$L__BB10_216;
	// begin inline asm
	ld.global.nc.u32 %r1999, [%rd147];
	// end inline asm
$L__BB10_216:
	add.s32 	%r363, %r224, 32;
	setp.ge.u32 	%p16, %r363, %r221;
	mov.u32 	%r2000, %r2007;
	@%p16 bra 	$L__BB10_218;
	add.s64 	%rd219, %rd147, 128;
	// begin inline asm
	ld.global.nc.u32 %r2000, [%rd219];
	// end inline asm
$L__BB10_218:
	add.s32 	%r365, %r224, 64;
	setp.ge.u32 	%p17, %r365, %r221;
	mov.u32 	%r2001, %r2007;
	@%p17 bra 	$L__BB10_220;
	add.s64 	%rd220, %rd147, 256;
	// begin inline asm
	ld.global.nc.u32 %r2001, [%rd220];
	// end inline asm
$L__BB10_220:
	add.s32 	%r367, %r224, 96;
	setp.ge.u32 	%p18, %r367, %r221;
	mov.u32 	%r2002, %r2007;
	@%p18 bra 	$L__BB10_222;
	add.s64 	%rd221, %rd147, 384;
	// begin inline asm
	ld.global.nc.u32 %r2002, [%rd221];
	// end inline asm
$L__BB10_222:
	add.s32 	%r369, %r224, 128;
	setp.ge.u32 	%p19, %r369, %r221;
	mov.u32 	%r2003, %r2007;
	@%p19 bra 	$L__BB10_224;
	add.s64 	%rd222, %rd147, 512;
	// begin inline asm
	ld.global.nc.u32 %r2003, [%rd222];
	// end inline asm
$L__BB10_224:
	add.s32 	%r371, %r224, 160;
	setp.ge.u32 	%p20, %r371, %r221;
	mov.u32 	%r2004, %r2007;
	@%p20 bra 	$L__BB10_226;
	add.s64 	%rd223, %rd147, 640;
	// begin inline asm
	ld.global.nc.u32 %r2004, [%rd223];
	// end inline asm
$L__BB10_226:
	add.s32 	%r373, %r224, 192;
	setp.ge.u32 	%p21, %r373, %r221;
	mov.u32 	%r2005, %r2007;
	@%p21 bra 	$L__BB10_228;
	add.s64 	%rd224, %rd147, 768;
	// begin inline asm
	ld.global.nc.u32 %r2005, [%rd224];
	// end inline asm
$L__BB10_228:
	add.s32 	%r375, %r224, 224;
	setp.ge.u32 	%p22, %r375, %r221;
	mov.u32 	%r2006, %r2007;
	@%p22 bra 	$L__BB10_230;
	add.s64 	%rd225, %rd147, 896;
	// begin inline asm
	ld.global.nc.u32 %r2006, [%rd225];
	// end inline asm
$L__BB10_230:
	add.s32 	%r377, %r224, 256;
	setp.ge.u32 	%p23, %r377, %r221;
	@%p23 bra 	$L__BB10_232;
	add.s64 	%rd226, %rd147, 1024;
	// begin inline asm
	ld.global.nc.u32 %r2007, [%rd226];
	// end inline asm
$L__BB10_232:
	// begin inline asm
	mov.u32 %r379, %laneid;
	// end inline asm
	shr.u32 	%r244, %r223, 5;
	mad.lo.s32 	%r381, %r244, 288, %r379;
	shl.b32 	%r382, %r381, 2;
	mov.u32 	%r383, _ZN6thrust24THRUST_300001_SM_1000_NS8cuda_cub4core6detail5shmemE;
	add.s32 	%r245, %r383, %r382;
	st.shared.u32 	[%r245], %r1999;
	st.shared.u32 	[%r245+128], %r2000;
	st.shared.u32 	[%r245+256], %r2001;
	st.shared.u32 	[%r245+384], %r2002;
	st.shared.u32 	[%r245+512], %r2003;
	st.shared.u32 	[%r245+640], %r2004;
	st.shared.u32 	[%r245+768], %r2005;
	st.shared.u32 	[%r245+896], %r2006;
	st.shared.u32 	[%r245+1024], %r2007;
	bar.warp.sync 	-1;
	shl.b32 	%r384, %r379, 5;
	add.s32 	%r246, %r245, %r384;
	ld.shared.u32 	%r247, [%r246];
	ld.shared.u32 	%r248, [%r246+4];
	ld.shared.u32 	%r249, [%r246+8];
	ld.shared.u32 	%r250, [%r246+12];
	ld.shared.u32 	%r251, [%r246+16];
	ld.shared.u32 	%r252, [%r246+20];
	ld.shared.u32 	%r253, [%r246+24];
	ld.shared.u32 	%r254, [%r246+28];
	ld.shared.u32 	%r255, [%r246+32];
	setp.ne.s32 	%p24, %r223, 0;
	mov.b32 	%r2009, 0;
	@%p24 bra 	$L__BB10_234;
	add.s64 	%rd227, %rd215, -4;
	// begin inline asm
	ld.global.nc.u32 %r2009, [%rd227];
	// end inline asm
$L__BB10_234:
	setp.eq.s32 	%p25, %r223, 0;
	bar.sync 	0;
	st.shared.u32 	[%r245], %r1;
	st.shared.u32 	[%r245+128], %r1;
	st.shared.u32 	[%r245+256], %r1;
	st.shared.u32 	[%r245+384], %r1;
	st.shared.u32 	[%r245+512], %r1;
	st.shared.u32 	[%r245+640], %r1;
	st.shared.u32 	[%r245+768], %r1;
	st.shared.u32 	[%r245+896], %r1;
	st.shared.u32 	[%r245+1024], %r1;
	bar.warp.sync 	-1;
	ld.shared.u32 	%r258, [%r246];
	ld.shared.u32 	%r259, [%r246+4];
	ld.shared.u32 	%r260, [%r246+8];
	ld.shared.u32 	%r261, [%r246+12];
	ld.shared.u32 	%r262, [%r246+16];
	ld.shared.u32 	%r263, [%r246+20];
	ld.shared.u32 	%r264, [%r246+24];
	ld.shared.u32 	%r265, [%r246+28];
	ld.shared.u32 	%r266, [%r246+32];
	bar.sync 	0;
	shl.b32 	%r386, %r223, 2;
	add.s32 	%r388, %r383, %r386;
	add.s32 	%r267, %r388, 1240;
	st.shared.u32 	[%r388+1240], %r255;
	bar.sync 	0;
	@%p25 bra 	$L__BB10_236;
	ld.shared.u32 	%r2009, [%r267+-4];
$L__BB10_236:
	setp.ne.s32 	%p26, %r2009, %r247;
	setp.ne.s32 	%p27, %r247, %r248;
	setp.ne.s32 	%p28, %r248, %r249;
	setp.ne.s32 	%p29, %r249, %r250;
	setp.ne.s32 	%p30, %r250, %r251;
	setp.ne.s32 	%p31, %r251, %r252;
	setp.ne.s32 	%p32, %r252, %r253;
	setp.ne.s32 	%p33, %r253, %r254;
	setp.ne.s32 	%p34, %r254, %r255;
	mul.lo.s32 	%r509, %r223, 9;
	cvt.u64.u32 	%rd228, %r509;
	setp.eq.s64 	%p35, %rd6, %rd228;
	or.pred  	%p36, %p35, %p26;
	selp.u64 	%rd229, 1, 0, %p36;
	add.s32 	%r510, %r509, 1;
	cvt.u64.u32 	%rd230, %r510;
	setp.eq.s64 	%p37, %rd6, %rd230;
	or.pred  	%p6, %p37, %p27;
	selp.u64 	%rd231, 1, 0, %p6;
	add.s32 	%r511, %r509, 2;
	cvt.u64.u32 	%rd232, %r511;
	setp.eq.s64 	%p38, %rd6, %rd232;
	or.pred  	%p7, %p38, %p28;
	selp.u64 	%rd233, 1, 0, %p7;
	add.s32 	%r512, %r509, 3;
	cvt.u64.u32 	%rd234, %r512;
	setp.eq.s64 	%p39, %rd6, %rd234;
	or.pred  	%p40, %p39, %p29;
	selp.u64 	%rd235, 1, 0, %p40;
	add.s32 	%r513, %r509, 4;
	cvt.u64.u32 	%rd236, %r513;
	setp.eq.s64 	%p41, %rd6, %rd236;
	or.pred  	%p8, %p41, %p30;
	selp.u64 	%rd237, 1, 0, %p8;
	add.s32 	%r514, %r509, 5;
	cvt.u64.u32 	%rd238, %r514;
	setp.eq.s64 	%p42, %rd6, %rd238;
	or.pred  	%p9, %p42, %p31;
	selp.u64 	%rd239, 1, 0, %p9;
	add.s32 	%r515, %r509, 6;
	cvt.u64.u32 	%rd240, %r515;
	setp.eq.s64 	%p43, %rd6, %rd240;
	or.pred  	%p10, %p43, %p32;
	selp.u64 	%rd241, 1, 0, %p10;
	add.s32 	%r516, %r509, 7;
	cvt.u64.u32 	%rd242, %r516;
	setp.eq.s64 	%p44, %rd6, %rd242;
	or.pred  	%p45, %p44, %p33;
	selp.u64 	%rd243, 1, 0, %p45;
	add.s32 	%r517, %r509, 8;
	cvt.u64.u32 	%rd244, %r517;
	setp.eq.s64 	%p46, %rd6, %rd244;
	or.pred  	%p47, %p46, %p34;
	selp.u64 	%rd245, 1, 0, %p47;
	add.s64 	%rd246, %rd231, %rd229;
	selp.b32 	%r518, 0, %r258, %p6;
	add.s32 	%r519, %r259, %r518;
	add.s64 	%rd247, %rd246, %rd233;
	selp.b32 	%r520, 0, %r519, %p7;
	add.s32 	%r521, %r260, %r520;
	add.s64 	%rd248, %rd247, %rd235;
	selp.b32 	%r522, 0, %r521, %p40;
	add.s32 	%r523, %r261, %r522;
	add.s64 	%rd249, %rd248, %rd237;
	selp.b32 	%r524, 0, %r523, %p8;
	add.s32 	%r525, %r262, %r524;
	add.s64 	%rd250, %rd249, %rd239;
	selp.b32 	%r526, 0, %r525, %p9;
	add.s32 	%r527, %r263, %r526;
	add.s64 	%rd251, %rd250, %rd241;
	selp.b32 	%r528, 0, %r527, %p10;
	add.s32 	%r529, %r264, %r528;
	add.s64 	%rd252, %rd251, %rd243;
	selp.b32 	%r530, 0, %r529, %p45;
	add.s32 	%r531, %r265, %r530;
	add.s64 	%rd253, %rd252, %rd245;
	mov.b64 	{%r390, %r395}, %rd253;
	selp.b32 	%r532, 0, %r531, %p47;
	add.s32 	%r400, %r266, %r532;
	mov.b32 	%r506, 1;
	mov.b32 	%r507, 0;
	mov.b32 	%r508, -1;
	// begin inline asm
	shfl.sync.up.b32 %r389, %r390, %r506, %r507, %r508;
	// end inline asm
	// begin inline asm
	shfl.sync.up.b32 %r394, %r395, %r506, %r507, %r508;
	// end inline asm
	mov.b64 	%rd254, {%r389, %r394};
	// begin inline asm
	shfl.sync.up.b32 %r399, %r400, %r506, %r507, %r508;
	// end inline asm
	// begin inline asm
	shfl.sync.up.b32 %r404, %r405, %r506, %r507, %r508;
	// end inline asm
	setp.eq.s64 	%p48, %rd253, 0;
	selp.b32 	%r533, %r399, 0, %p48;
	setp.lt.s32 	%p49, %r379, 1;
	selp.b64 	%rd255, 0, %rd254, %p49;
	add.s64 	%rd256, %rd255, %rd253;
	mov.b64 	{%r410, %r415}, %rd256;
	selp.b32 	%r534, 0, %r533, %p49;
	add.s32 	%r420, %r534, %r400;
	mov.b32 	%r426, 2;
	// begin inline asm
	shfl.sync.up.b32 %r409, %r410, %r426, %r507, %r508;
	// end inline asm
	// begin inline asm
	shfl.sync.up.b32 %r414, %r415, %r426, %r507, %r508;
	// end inline asm
	mov.b64 	%rd257, {%r409, %r414};
	// begin inline asm
	shfl.sync.up.b32 %r419, %r420, %r426, %r507, %r508;
	// end inline asm
	// begin inline asm
	shfl.sync.up.b32 %r424, %r425, %r426, %r507, %r508;
	// end inline asm
	setp.eq.s64 	%p50, %rd256, 0;
	selp.b32 	%r535, %r419, 0, %p50;
	setp.lt.s32 	%p51, %r379, 2;
	selp.b64 	%rd258, 0, %rd257, %p51;
	add.s64 	%rd259, %rd258, %rd256;
	mov.b64 	{%r430, %r435}, %rd259;
	selp.b32 	%r536, 0, %r535, %p51;
	add.s32 	%r440, %r536, %r420;
	mov.b32 	%r446, 4;
	// begin inline asm
	shfl.sync.up.b32 %r429, %r430, %r446, %r507, %r508;
	// end inline asm
	// begin inline asm
	shfl.sync.up.b32 %r434, %r435, %r446, %r507, %r508;
	// end inline asm
	mov.b64 	%rd260, {%r429, %r434};
	// begin inline asm
	shfl.sync.up.b32 %r439, %r440, %r446, %r507, %r508;
	// end inline asm
	// begin inline asm
	shfl.sync.up.b32 %r444, %r445, %r446, %r507, %r508;
	// end inline asm
	setp.eq.s64 	%p52, %rd259, 0;
	selp.b32 	%r537, %r439, 0, %p52;
	setp.lt.s32 	%p53, %r379, 4;
	selp.b64 	%rd261, 0, %rd260, %p53;
	add.s64 	%rd262, %rd261, %rd259;
	mov.b64 	{%r450, %r455}, %rd262;
	selp.b32 	%r538, 0, %r537, %p53;
	add.s32 	%r460, %r538, %r440;
	mov.b32 	%r466, 8;
	// begin inline asm
	shfl.sync.up.b32 %r449, %r450, %r466, %r507, %r508;
	// end inline asm
	// begin inline asm
	shfl.sync.up.b32 %r454, %r455, %r466, %r507, %r508;
	// end inline asm
	mov.b64 	%rd263, {%r449, %r454};
	// begin inline asm
	shfl.sync.up.b32 %r459, %r460, %r466, %r507, %r508;
	// end inline asm
	// begin inline asm
	shfl.sync.up.b32 %r464, %r465, %r466, %r507, %r508;
	// end inline asm
	setp.eq.s64 	%p54, %rd262, 0;
	selp.b32 	%r539, %r459, 0, %p54;
	setp.lt.s32 	%p55, %r379, 8;
	selp.b64 	%rd264, 0, %rd263, %p55;
	add.s64 	%rd265, %rd264, %rd262;
	mov.b64 	{%r470, %r475}, %rd265;
	selp.b32 	%r540, 0, %r539, %p55;
	add.s32 	%r480, %r540, %r460;
	mov.b32 	%r486, 16;
	// begin inline asm
	shfl.sync.up.b32 %r469, %r470, %r486, %r507, %r508;
	// end inline asm
	// begin inline asm
	shfl.sync.up.b32 %r474, %r475, %r486, %r507, %r508;
	// end inline asm
	mov.b64 	%rd266, {%r469, %r474};
	// begin inline asm
	shfl.sync.up.b32 %r479, %r480, %r486, %r507, %r508;
	// end inline asm
	// begin inline asm
	shfl.sync.up.b32 %r484, %r485, %r486, %r507, %r508;
	// end inline asm
	setp.eq.s64 	%p56, %rd265, 0;
	selp.b32 	%r541, %r479, 0, %p56;
	setp.lt.s32 	%p57, %r379, 16;
	selp.b64 	%rd267, 0, %rd266, %p57;
	add.s64 	%rd148, %rd267, %rd265;
	mov.b64 	{%r490, %r495}, %rd148;
	selp.b32 	%r542, 0, %r541, %p57;
	add.s32 	%r500, %r542, %r480;
	// begin inline asm
	shfl.sync.up.b32 %r489, %r490, %r506, %r507, %r508;
	// end inline asm
	// begin inline asm
	shfl.sync.up.b32 %r494, %r495, %r506, %r507, %r508;
	// end inline asm
	mov.b64 	%rd788, {%r489, %r494};
	// begin inline asm
	shfl.sync.up.b32 %r2023, %r500, %r506, %r507, %r508;
	// end inline asm
	// begin inline asm
	shfl.sync.up.b32 %r504, %r505, %r506, %r507, %r508;
	// end inline asm
	setp.ne.s32 	%p58, %r379, 31;
	@%p58 bra 	$L__BB10_238;
	shl.b32 	%r543, %r244, 4;
	mov.u32 	%r544, _ZN6thrust24THRUST_300001_SM_1000_NS8cuda_cub4core6detail5shmemE;
	add.s32 	%r545, %r544, %r543;
	st.shared.u64 	[%r545], %rd148;
	st.shared.u32 	[%r545+8], %r500;
$L__BB10_238:
	bar.sync 	0;
	ld.shared.u64 	%rd268, [_ZN6thrust24THRUST_300001_SM_1000_NS8cuda_cub4core6detail5shmemE];
	ld.shared.u32 	%r546, [_ZN6thrust24THRUST_300001_SM_1000_NS8cuda_cub4core6detail5shmemE+8];
	ld.shared.u64 	%rd269, [_ZN6thrust24THRUST_300001_SM_1000_NS8cuda_cub4core6detail5shmemE+16];
	ld.shared.u32 	%r547, [_ZN6thrust24THRUST_300001_SM_1000_NS8cuda_cub4core6detail5shmemE+24];
	add.s64 	%rd270, %rd269, %rd268;
	setp.eq.s64 	%p59, %rd269, 0;
	selp.b32 	%r548, %r546, 0, %p59;
	add.s32 	%r549, %r548, %r547;
	setp.eq.s32 	%p60, %r244, 2;
	selp.b64 	%rd271, %rd270, %rd268, %p60;
	selp.b32 	%r550, %r549, %r546, %p60;
	ld.shared.u64 	%rd272, [_ZN6thrust24THRUST_300001_SM_1000_NS8cuda_cub4core6detail5shmemE+32];
	ld.shared.u32 	%r551, [_ZN6thrust24THRUST_300001_SM_1000_NS8cuda_cub4core6detail5shmemE+40];
	add.s64 	%rd273, %rd272, %rd270;
	setp.eq.s64 	%p61, %rd272, 0;
	selp.b32 	%r552, %r549, 0, %p61;
	add.s32 	%r553, %r552, %r551;
	setp.eq.s32 	%p62, %r244, 3;
	selp.b64 	%rd274, %rd273, %rd271, %p62;
	selp.b32 	%r554, %r553, %r550, %p62;
	ld.shared.u64 	%rd275, [_ZN6thrust24THRUST_300001_SM_1000_NS8cuda_cub4core6detail5shmemE+48];
	ld.shared.u32 	%r555, [_ZN6thrust24THRUST_300001_SM_1000_NS8cuda_cub4core6detail5shmemE+56];
	add.s64 	%rd276, %rd275, %rd273;
	setp.eq.s64 	%p63, %rd275, 0;
	selp.b32 	%r556, %r553, 0, %p63;
	add.s32 	%r557, %r556, %r555;
	setp.eq.s32 	%p64, %r244, 4;
	selp.b64 	%rd277, %rd276, %rd274, %p64;
	selp.b32 	%r558, %r557, %r554, %p64;
	ld.shared.u64 	%rd278, [_ZN6thrust24THRUST_300001_SM_1000_NS8cuda_cub4core6detail5shmemE+64];
	ld.shared.u32 	%r559, [_ZN6thrust24THRUST_300001_SM_1000_NS8cuda_cub4core6detail5shmemE+72];
	add.s64 	%rd279, %rd278, %rd276;
	setp.eq.s64 	%p65, %rd278, 0;
	selp.b32 	%r560, %r557, 0, %p65;
	add.s32 	%r561, %r560, %r559;
	setp.eq.s32 	%p66, %r244, 5;
	selp.b64 	%rd280, %rd279, %rd277, %p66;
	selp.b32 	%r562, %r561, %r558, %p66;
	ld.shared.u64 	%rd281, [_ZN6thrust24THRUST_300001_SM_1000_NS8cuda_cub4core6detail5shmemE+80];
	ld.shared.u32 	%r563, [_ZN6thrust24THRUST_300001_SM_1000_NS8cuda_cub4core6detail5shmemE+88];
	add.s64 	%rd282, %rd281, %rd279;
	setp.eq.s64 	%p67, %rd281, 0;
	selp.b32 	%r564, %r561, 0, %p67;
	add.s32 	%r565, %r564, %r563;
	setp.eq.s32 	%p68, %r244, 6;
	selp.b64 	%rd283, %rd282, %rd280, %p68;
	selp.b32 	%r566, %r565, %r562, %p68;
	ld.shared.u64 	%rd284, [_ZN6thrust24THRUST_300001_SM_1000_NS8cuda_cub4core6detail5shmemE+96];
	ld.shared.u32 	%r567, [_ZN6thrust24THRUST_300001_SM_1000_NS8cuda_cub4core6detail5shmemE+104];
	add.s64 	%rd285, %rd284, %rd282;
	setp.eq.s64 	%p69, %rd284, 0;
	selp.b32 	%r568, %r565, 0, %p69;
	add.s32 	%r569, %r568, %r567;
	setp.eq.s32 	%p70, %r244, 7;
	selp.b64 	%rd150, %rd285, %rd283, %p70;
	selp.b32 	%r272, %r569, %r566, %p70;
	ld.shared.u64 	%rd286, [_ZN6thrust24THRUST_300001_SM_1000_NS8cuda_cub4core6detail5shmemE+112];
	ld.shared.u32 	%r570, [_ZN6thrust24THRUST_300001_SM_1000_NS8cuda_cub4core6detail5shmemE+120];
	add.s64 	%rd151, %rd286, %rd285;
	setp.eq.s64 	%p71, %rd286, 0;
	selp.b32 	%r571, %r569, 0, %p71;
	add.s32 	%r273, %r571, %r570;
	setp.lt.u32 	%p72, %r223, 32;
	@%p72 bra 	$L__BB10_240;
	setp.eq.s64 	%p73, %rd788, 0;
	selp.b32 	%r572, %r272, 0, %p73;
	add.s32 	%r573, %r572, %r2023;
	setp.eq.s32 	%p74, %r379, 0;
	selp.b64 	%rd287, 0, %rd788, %p74;
	add.s64 	%rd788, %rd150, %rd287;
	selp.b32 	%r2023, %r272, %r573, %p74;
	bra.uni 	$L__BB10_276;
$L__BB10_240:
	setp.ne.s32 	%p75, %r223, 0;
	mul.wide.u32 	%rd288, %r2, 16;
	add.s64 	%rd153, %rd1, %rd288;
	@%p75 bra 	$L__BB10_242;
	st.shared.u64 	[_ZN6thrust24THRUST_300001_SM_1000_NS8cuda_cub4core6detail5shmemE+200], %rd151;
	st.shared.u32 	[_ZN6thrust24THRUST_300001_SM_1000_NS8cuda_cub4core6detail5shmemE+208], %r273;
	mov.b32 	%r574, 100;
	mov.b64 	%rd290, {%r273, %r574};
	add.s64 	%rd289, %rd153, 512;
	// begin inline asm
	st.relaxed.gpu.v2.u64 [%rd289], {%rd290, %rd151};
	// end inline asm
$L__BB10_242:
	mov.u32 	%r575, %nctaid.x;
	setp.gt.u32 	%p76, %r575, 499;
	@%p76 bra 	$L__BB10_244;
	membar.cta;
	bra.uni 	$L__BB10_245;
$L__BB10_244:
	mov.b32 	%r576, 450;
	// begin inline asm
	nanosleep.u32 %r576;
	// end inline asm
$L__BB10_245:
	mul.wide.u32 	%rd292, %r223, 16;
	xor.b64  	%rd293, %rd292, -16;
	add.s64 	%rd294, %rd153, %rd293;
	add.s64 	%rd154, %rd294, 512;
$L__BB10_246:
	// begin inline asm
	ld.relaxed.gpu.v2.u64 {%rd295, %rd778}, [%rd154];
	// end inline asm
	mov.b64 	{%r2011, %r2016}, %rd295;
	setp.eq.s32 	%p77, %r2016, 99;
	mov.b32 	%r577, -1;
	vote.sync.any.pred 	%p78, %p77, %r577;
	@%p78 bra 	$L__BB10_246;
	setp.eq.s32 	%p79, %r2016, 101;
	mov.b32 	%r599, -1;
	vote.sync.ballot.b32 	%r600, %p79, %r599;
	// begin inline asm
	mov.u32 %r579, %lanemask_ge;
	// end inline asm
	and.b32  	%r601, %r600, %r579;
	or.b32  	%r602, %r601, -2147483648;
	add.s32 	%r603, %r602, -1;
	not.b32 	%r604, %r602;
	and.b32  	%r605, %r604, %r603;
	popc.b32 	%r278, %r605;
	mov.b64 	{%r581, %r586}, %rd778;
	mov.b32 	%r597, 1;
	// begin inline asm
	shfl.sync.down.b32 %r580, %r581, %r597, %r278, %r599;
	// end inline asm
	// begin inline asm
	shfl.sync.down.b32 %r585, %r586, %r597, %r278, %r599;
	// end inline asm
	// begin inline asm
	shfl.sync.down.b32 %r590, %r2011, %r597, %r278, %r599;
	// end inline asm
	// begin inline asm
	shfl.sync.down.b32 %r595, %r596, %r597, %r278, %r599;
	// end inline asm
	setp.ge.s32 	%p81, %r379, %r278;
	@%p81 bra 	$L__BB10_249;
	mov.b64 	%rd298, {%r580, %r585};
	add.s64 	%rd156, %rd778, %rd298;
	setp.eq.s64 	%p82, %rd778, 0;
	selp.b32 	%r606, %r590, 0, %p82;
	add.s32 	%r2011, %r606, %r2011;
	mov.u64 	%rd778, %rd156;
$L__BB10_249:
	mov.b64 	{%r608, %r613}, %rd778;
	mov.b32 	%r624, 2;
	mov.b32 	%r626, -1;
	// begin inline asm
	shfl.sync.down.b32 %r607, %r608, %r624, %r278, %r626;
	// end inline asm
	// begin inline asm
	shfl.sync.down.b32 %r612, %r613, %r624, %r278, %r626;
	// end inline asm
	// begin inline asm
	shfl.sync.down.b32 %r617, %r2011, %r624, %r278, %r626;
	// end inline asm
	// begin inline asm
	shfl.sync.down.b32 %r622, %r623, %r624, %r278, %r626;
	// end inline asm
	add.s32 	%r287, %r379, 2;
	setp.gt.s32 	%p83, %r287, %r278;
	@%p83 bra 	$L__BB10_251;
	mov.b64 	%rd299, {%r607, %r612};
	add.s64 	%rd158, %rd778, %rd299;
	setp.eq.s64 	%p84, %rd778, 0;
	selp.b32 	%r627, %r617, 0, %p84;
	add.s32 	%r2011, %r627, %r2011;
	mov.u64 	%rd778, %rd158;
$L__BB10_251:
	mov.b64 	{%r629, %r634}, %rd778;
	mov.b32 	%r645, 4;
	mov.b32 	%r647, -1;
	// begin inline asm
	shfl.sync.down.b32 %r628, %r629, %r645, %r278, %r647;
	// end inline asm
	// begin inline asm
	shfl.sync.down.b32 %r633, %r634, %r645, %r278, %r647;
	// end inline asm
	// begin inline asm
	shfl.sync.down.b32 %r638, %r2011, %r645, %r278, %r647;
	// end inline asm
	// begin inline asm
	shfl.sync.down.b32 %r643, %r644, %r645, %r278, %r647;
	// end inline asm
	add.s32 	%r293, %r379, 4;
	setp.gt.s32 	%p85, %r293, %r278;
	@%p85 bra 	$L__BB10_253;
	mov.b64 	%rd300, {%r628, %r633};
	add.s64 	%rd160, %rd778, %rd300;
	setp.eq.s64 	%p86, %rd778, 0;
	selp.b32 	%r648, %r638, 0, %p86;
	add.s32 	%r2011, %r648, %r2011;
	mov.u64 	%rd778, %rd160;
$L__BB10_253:
	mov.b64 	{%r650, %r655}, %rd778;
	mov.b32 	%r666, 8;
	mov.b32 	%r668, -1;
	// begin inline asm
	shfl.sync.down.b32 %r649, %r650, %r666, %r278, %r668;
	// end inline asm
	// begin inline asm
	shfl.sync.down.b32 %r654, %r655, %r666, %r278, %r668;
	// end inline asm
	// begin inline asm
	shfl.sync.down.b32 %r659, %r2011, %r666, %r278, %r668;
	// end inline asm
	// begin inline asm
	shfl.sync.down.b32 %r664, %r665, %r666, %r278, %r668;
	// end inline asm
	add.s32 	%r299, %r379, 8;
	setp.gt.s32 	%p87, %r299, %r278;
	@%p87 bra 	$L__BB10_255;
	mov.b64 	%rd301, {%r649, %r654};
	add.s64 	%rd162, %rd778, %rd301;
	setp.eq.s64 	%p88, %rd778, 0;
	selp.b32 	%r669, %r659, 0, %p88;
	add.s32 	%r2011, %r669, %r2011;
	mov.u64 	%rd778, %rd162;
$L__BB10_255:
	mov.b64 	{%r671, %r676}, %rd778;
	mov.b32 	%r687, 16;
	mov.b32 	%r689, -1;
	// begin inline asm
	shfl.sync.down.b32 %r670, %r671, %r687, %r278, %r689;
	// end inline asm
	// begin inline asm
	shfl.sync.down.b32 %r675, %r676, %r687, %r278, %r689;
	// end inline asm
	// begin inline asm
	shfl.sync.down.b32 %r680, %r2011, %r687, %r278, %r689;
	// end inline asm
	// begin inline asm
	shfl.sync.down.b32 %r685, %r686, %r687, %r278, %r689;
	// end inline asm
	add.s32 	%r305, %r379, 16;
	setp.gt.s32 	%p89, %r305, %r278;
	@%p89 bra 	$L__BB10_257;
	mov.b64 	%rd302, {%r670, %r675};
	add.s64 	%rd164, %rd778, %rd302;
	setp.eq.s64 	%p90, %rd778, 0;
	selp.b32 	%r690, %r680, 0, %p90;
	add.s32 	%r2011, %r690, %r2011;
	mov.u64 	%rd778, %rd164;
$L__BB10_257:
	not.b32 	%r691, %r223;
	add.s32 	%r2017, %r2, %r691;
	add.s64 	%rd166, %rd1, 512;
$L__BB10_258:
	setp.ne.s32 	%p91, %r2016, 101;
	mov.b32 	%r692, -1;
	vote.sync.all.pred 	%p92, %p91, %r692;
	not.pred 	%p93, %p92;
	@%p93 bra 	$L__BB10_272;
	mul.wide.s32 	%rd376, %r2017, 16;
	add.s64 	%rd377, %rd166, %rd376;
	add.s64 	%rd375, %rd377, -512;
$L__BB10_260:
	// begin inline asm
	ld.relaxed.gpu.v2.u64 {%rd373, %rd784}, [%rd375];
	// end inline asm
	mov.b64 	{%r2019, %r2016}, %rd373;
	setp.eq.s32 	%p145, %r2016, 99;
	mov.b32 	%r786, -1;
	vote.sync.any.pred 	%p146, %p145, %r786;
	@%p146 bra 	$L__BB10_260;
	setp.eq.s32 	%p147, %r2016, 101;
	mov.b32 	%r807, -1;
	vote.sync.ballot.b32 	%r808, %p147, %r807;
	and.b32  	%r809, %r808, %r579;
	or.b32  	%r810, %r809, -2147483648;
	add.s32 	%r811, %r810, -1;
	not.b32 	%r812, %r810;
	and.b32  	%r813, %r812, %r811;
	popc.b32 	%r314, %r813;
	mov.b64 	{%r789, %r794}, %rd784;
	mov.b32 	%r805, 1;
	// begin inline asm
	shfl.sync.down.b32 %r788, %r789, %r805, %r314, %r807;
	// end inline asm
	// begin inline asm
	shfl.sync.down.b32 %r793, %r794, %r805, %r314, %r807;
	// end inline asm
	// begin inline asm
	shfl.sync.down.b32 %r798, %r2019, %r805, %r314, %r807;
	// end inline asm
	// begin inline asm
	shfl.sync.down.b32 %r803, %r804, %r805, %r314, %r807;
	// end inline asm
	setp.ge.s32 	%p149, %r379, %r314;
	@%p149 bra 	$L__BB10_263;
	mov.b64 	%rd378, {%r788, %r793};
	add.s64 	%rd169, %rd784, %rd378;
	setp.eq.s64 	%p150, %rd784, 0;
	selp.b32 	%r814, %r798, 0, %p150;
	add.s32 	%r2019, %r814, %r2019;
	mov.u64 	%rd784, %rd169;
$L__BB10_263:
	mov.b64 	{%r816, %r821}, %rd784;
	mov.b32 	%r832, 2;
	mov.b32 	%r834, -1;
	// begin inline asm
	shfl.sync.down.b32 %r815, %r816, %r832, %r314, %r834;
	// end inline asm
	// begin inline asm
	shfl.sync.down.b32 %r820, %r821, %r832, %r314, %r834;
	// end inline asm
	// begin inline asm
	shfl.sync.down.b32 %r825, %r2019, %r832, %r314, %r834;
	// end inline asm
	// begin inline asm
	shfl.sync.down.b32 %r830, %r831, %r832, %r314, %r834;
	// end inline asm
	setp.gt.s32 	%p151, %r287, %r314;
	@%p151 bra 	$L__BB10_265;
	mov.b64 	%rd379, {%r815, %r820};
	add.s64 	%rd171, %rd784, %rd379;
	setp.eq.s64 	%p152, %rd784, 0;
	selp.b32 	%r835, %r825, 0, %p152;
	add.s32 	%r2019, %r835, %r2019;
	mov.u64 	%rd784, %rd171;
$L__BB10_265:
	mov.b64 	{%r837, %r842}, %rd784;
	mov.b32 	%r853, 4;
	mov.b32 	%r855, -1;
	// begin inline asm
	shfl.sync.down.b32 %r836, %r837, %r853, %r314, %r855;
	// end inline asm
	// begin inline asm
	shfl.sync.down.b32 %r841, %r842, %r853, %r314, %r855;
	// end inline asm
	// begin inline asm
	shfl.sync.down.b32 %r846, %r2019, %r853, %r314, %r855;
	// end inline asm
	// begin inline asm
	shfl.sync.down.b32 %r851, %r852, %r853, %r314, %r855;
	// end inline asm
	setp.gt.s32 	%p153, %r293, %r314;
	@%p153 bra 	$L__BB10_267;
	mov.b64 	%rd380, {%r836, %r841};
	add.s64 	%rd173, %rd784, %rd380;
	setp.eq.s64 	%p154, %rd784, 0;
	selp.b32 	%r856, %r846, 0, %p154;
	add.s32 	%r2019, %r856, %r2019;
	mov.u64 	%rd784, %rd173;
$L__BB10_267:
	mov.b64 	{%r858, %r863}, %rd784;
	mov.b32 	%r874, 8;
	mov.b32 	%r876, -1;
	// begin inline asm
	shfl.sync.down.b32 %r857, %r858, %r874, %r314, %r876;
	// end inline asm
	// begin inline asm
	shfl.sync.down.b32 %r862, %r863, %r874, %r314, %r876;
	// end inline asm
	// begin inline asm
	shfl.sync.down.b32 %r867, %r2019, %r874, %r314, %r876;
	// end inline asm
	// begin inline asm
	shfl.sync.down.b32 %r872, %r873, %r874, %r314, %r876;
	// end inline asm
	setp.gt.s32 	%p155, %r299, %r314;
	@%p155 bra 	$L__BB10_269;
	mov.b64 	%rd381, {%r857, %r862};
	add.s64 	%rd175, %rd784, %rd381;
	setp.eq.s64 	%p156, %rd784, 0;
	selp.b32 	%r877, %r867, 0, %p156;
	add.s32 	%r2019, %r877, %r2019;
	mov.u64 	%rd784, %rd175;
$L__BB10_269:
	mov.b64 	{%r879, %r884}, %rd784;
	mov.b32 	%r895, 16;
	mov.b32 	%r897, -1;
	// begin inline asm
	shfl.sync.down.b32 %r878, %r879, %r895, %r314, %r897;
	// end inline asm
	// begin inline asm
	shfl.sync.down.b32 %r883, %r884, %r895, %r314, %r897;
	// end inline asm
	// begin inline asm
	shfl.sync.down.b32 %r888, %r2019, %r895, %r314, %r897;
	// end inline asm
	// begin inline asm
	shfl.sync.down.b32 %r893, %r894, %r895, %r314, %r897;
	// end inline asm
	setp.gt.s32 	%p157, %r305, %r314;
	@%p157 bra 	$L__BB10_271;
	mov.b64 	%rd382, {%r878, %r883};
	add.s64 	%rd177, %rd784, %rd382;
	setp.eq.s64 	%p158, %rd784, 0;
	selp.b32 	%r898, %r888, 0, %p158;
	add.s32 	%r2019, %r898, %r2019;
	mov.u64 	%rd784, %rd177;
$L__BB10_271:
	add.s64 	%rd179, %rd784, %rd778;
	setp.eq.s64 	%p159, %rd778, 0;
	selp.b32 	%r899, %r2019, 0, %p159;
	add.s32 	%r2011, %r899, %r2011;
	add.s32 	%r2017, %r2017, -32;
	mov.u64 	%rd778, %rd179;
	bra.uni 	$L__BB10_258;
$L__BB10_272:
	setp.ne.s32 	%p94, %r223, 0;
	@%p94 bra 	$L__BB10_274;
	add.s64 	%rd305, %rd778, %rd151;
	setp.eq.s64 	%p95, %rd151, 0;
	selp.b32 	%r694, %r2011, 0, %p95;
	add.s32 	%r695, %r694, %r273;
	mov.b32 	%r696, 101;
	mov.b64 	%rd304, {%r695, %r696};
	add.s64 	%rd303, %rd153, 512;
	// begin inline asm
	st.relaxed.gpu.v2.u64 [%rd303], {%rd304, %rd305};
	// end inline asm
	st.shared.u64 	[_ZN6thrust24THRUST_300001_SM_1000_NS8cuda_cub4core6detail5shmemE+168], %rd778;
	st.shared.u32 	[_ZN6thrust24THRUST_300001_SM_1000_NS8cuda_cub4core6detail5shmemE+176], %r2011;
	st.shared.u64 	[_ZN6thrust24THRUST_300001_SM_1000_NS8cuda_cub4core6detail5shmemE+184], %rd305;
	st.shared.u32 	[_ZN6thrust24THRUST_300001_SM_1000_NS8cuda_cub4core6detail5shmemE+192], %r695;
$L__BB10_274:
	setp.ne.s32 	%p96, %r379, 0;
	@%p96 bra 	$L__BB10_276;
	st.shared.u64 	[_ZN6thrust24THRUST_300001_SM_1000_NS8cuda_cub4core6detail5shmemE+136], %rd778;
	st.shared.u32 	[_ZN6thrust24THRUST_300001_SM_1000_NS8cuda_cub4core6detail5shmemE+144], %r2011;
	mov.u64 	%rd788, %rd778;
	mov.u32 	%r2023, %r2011;
$L__BB10_276:
	setp.eq.s32 	%p97, %r223, 0;
	bar.sync 	0;
	@%p97 bra 	$L__BB10_278;
	ld.shared.u32 	%r697, [_ZN6thrust24THRUST_300001_SM_1000_NS8cuda_cub4core6detail5shmemE+144];
	ld.shared.u64 	%rd306, [_ZN6thrust24THRUST_300001_SM_1000_NS8cuda_cub4core6detail5shmemE+136];
	add.s64 	%rd181, %rd306, %rd788;
	setp.eq.s64 	%p98, %rd788, 0;
	selp.b32 	%r698, %r697, 0, %p98;
	add.s32 	%r2023, %r698, %r2023;
	mov.u64 	%rd788, %rd181;
$L__BB10_278:
	mul.lo.s32 	%r699, %r223, 9;
	cvt.u64.u32 	%rd307, %r699;
	setp.eq.s64 	%p99, %rd6, %rd307;
	setp.ne.s32 	%p100, %r2009, %r247;
	or.pred  	%p101, %p99, %p100;
	selp.u64 	%rd308, 1, 0, %p101;
	add.s64 	%rd183, %rd788, %rd308;
	selp.b32 	%r700, 0, %r2023, %p101;
	add.s32 	%r345, %r700, %r258;
	selp.u64 	%rd309, 1, 0, %p6;
	add.s64 	%rd310, %rd309, %rd308;
	add.s64 	%rd184, %rd310, %rd788;
	selp.b32 	%r701, 0, %r345, %p6;
	add.s32 	%r346, %r259, %r701;
	selp.u64 	%rd311, 1, 0, %p7;
	add.s64 	%rd185, %rd184, %rd311;
	selp.b32 	%r702, 0, %r346, %p7;
	add.s32 	%r347, %r260, %r702;
	add.s32 	%r703, %r699, 3;
	cvt.u64.u32 	%rd312, %r703;
	setp.eq.s64 	%p102, %rd6, %rd312;
	setp.ne.s32 	%p103, %r249, %r250;
	or.pred  	%p11, %p102, %p103;
	selp.u64 	%rd313, 1, 0, %p11;
	add.s64 	%rd186, %rd185, %rd313;
	selp.b32 	%r704, 0, %r347, %p11;
	add.s32 	%r348, %r261, %r704;
	selp.u64 	%rd314, 1, 0, %p8;
	add.s64 	%rd187, %rd186, %rd314;
	selp.b32 	%r705, 0, %r348, %p8;
	add.s32 	%r349, %r262, %r705;
	selp.u64 	%rd315, 1, 0, %p9;
	add.s64 	%rd188, %rd187, %rd315;
	selp.b32 	%r706, 0, %r349, %p9;
	add.s32 	%r350, %r263, %r706;
	selp.u64 	%rd316, 1, 0, %p10;
	add.s64 	%rd189, %rd188, %rd316;
	selp.b32 	%r707, 0, %r350, %p10;
	add.s32 	%r351, %r264, %r707;
	add.s32 	%r708, %r699, 7;
	cvt.u64.u32 	%rd317, %r708;
	setp.eq.s64 	%p104, %rd6, %rd317;
	setp.ne.s32 	%p105, %r253, %r254;
	or.pred  	%p106, %p104, %p105;
	selp.u64 	%rd318, 1, 0, %p106;
	add.s64 	%rd190, %rd189, %rd318;
	selp.b32 	%r709, 0, %r351, %p106;
	add.s32 	%r352, %r265, %r709;
	ld.shared.u64 	%rd191, [_ZN6thrust24THRUST_300001_SM_1000_NS8cuda_cub4core6detail5shmemE+200];
	ld.shared.u64 	%rd795, [_ZN6thrust24THRUST_300001_SM_1000_NS8cuda_cub4core6detail5shmemE+184];
	ld.shared.u32 	%r353, [_ZN6thrust24THRUST_300001_SM_1000_NS8cuda_cub4core6detail5shmemE+192];
	ld.shared.u64 	%rd193, [_ZN6thrust24THRUST_300001_SM_1000_NS8cuda_cub4core6detail5shmemE+168];
	setp.lt.s64 	%p107, %rd191, 257;
	@%p107 bra 	$L__BB10_304;
	bar.sync 	0;
	mul.lo.s32 	%r713, %r223, 9;
	cvt.u64.u32 	%rd349, %r713;
	setp.ne.s64 	%p123, %rd6, %rd349;
	setp.eq.s32 	%p124, %r2009, %r247;
	and.pred  	%p125, %p123, %p124;
	@%p125 bra 	$L__BB10_281;
	cvt.u32.u64 	%r714, %rd193;
	cvt.u32.u64 	%r715, %rd788;
	sub.s32 	%r716, %r715, %r714;
	shl.b32 	%r717, %r716, 3;
	mov.u32 	%r718, _ZN6thrust24THRUST_300001_SM_1000_NS8cuda_cub4core6detail5shmemE;
	add.s32 	%r719, %r718, %r717;
	st.shared.v2.u32 	[%r719], {%r2009, %r2023};
$L__BB10_281:
	not.pred 	%p126, %p6;
	@%p126 bra 	$L__BB10_283;
	cvt.u32.u64 	%r720, %rd193;
	cvt.u32.u64 	%r721, %rd183;
	sub.s32 	%r722, %r721, %r720;
	shl.b32 	%r723, %r722, 3;
	mov.u32 	%r724, _ZN6thrust24THRUST_300001_SM_1000_NS8cuda_cub4core6detail5shmemE;
	add.s32 	%r725, %r724, %r723;
	st.shared.v2.u32 	[%r725], {%r247, %r345};
$L__BB10_283:
	not.pred 	%p127, %p7;
	@%p127 bra 	$L__BB10_285;
	cvt.u32.u64 	%r726, %rd193;
	cvt.u32.u64 	%r727, %rd184;
	sub.s32 	%r728, %r727, %r726;
	shl.b32 	%r729, %r728, 3;
	mov.u32 	%r730, _ZN6thrust24THRUST_300001_SM_1000_NS8cuda_cub4core6detail5shmemE;
	add.s32 	%r731, %r730, %r729;
	st.shared.v2.u32 	[%r731], {%r248, %r346};
$L__BB10_285:
	not.pred 	%p128, %p11;
	@%p128 bra 	$L__BB10_287;
	cvt.u32.u64 	%r732, %rd193;
	cvt.u32.u64 	%r733, %rd185;
	sub.s32 	%r734, %r733, %r732;
	shl.b32 	%r735, %r734, 3;
	mov.u32 	%r736, _ZN6thrust24THRUST_300001_SM_1000_NS8cuda_cub4core6detail5shmemE;
	add.s32 	%r737, %r736, %r735;
	st.shared.v2.u32 	[%r737], {%r249, %r347};
$L__BB10_287:
	not.pred 	%p129, %p8;
	@%p129 bra 	$L__BB10_289;
	cvt.u32.u64 	%r738, %rd193;
	cvt.u32.u64 	%r739, %rd186;
	sub.s32 	%r740, %r739, %r738;
	shl.b32 	%r741, %r740, 3;
	mov.u32 	%r742, _ZN6thrust24THRUST_300001_SM_1000_NS8cuda_cub4core6detail5shmemE;
	add.s32 	%r743, %r742, %r741;
	st.shared.v2.u32 	[%r743], {%r250, %r348};
$L__BB10_289:
	not.pred 	%p130, %p9;
	@%p130 bra 	$L__BB10_291;
	cvt.u32.u64 	%r744, %rd193;
	cvt.u32.u64 	%r745, %rd187;
	sub.s32 	%r746, %r745, %r744;
	shl.b32 	%r747, %r746, 3;
	mov.u32 	%r748, _ZN6thrust24THRUST_300001_SM_1000_NS8cuda_cub4core6detail5shmemE;
	add.s32 	%r749, %r748, %r747;
	st.shared.v2.u32 	[%r749], {%r251, %r349};
$L__BB10_291:
	not.pred 	%p131, %p10;
	@%p131 bra 	$L__BB10_293;
	cvt.u32.u64 	%r750, %rd193;
	cvt.u32.u64 	%r751, %rd188;
	sub.s32 	%r752, %r751, %r750;
	shl.b32 	%r753, %r752, 3;
	mov.u32 	%r754, _ZN6thrust24THRUST_300001_SM_1000_NS8cuda_cub4core6detail5shmemE;
	add.s32 	%r755, %r754, %r753;
	st.shared.v2.u32 	[%r755], {%r252, %r350};
$L__BB10_293:
	mad.lo.s32 	%r756, %r223, 9, 7;
	cvt.u64.u32 	%rd350, %r756;
	setp.ne.s64 	%p132, %rd6, %rd350;
	setp.eq.s32 	%p133, %r253, %r254;
	and.pred  	%p134, %p132, %p133;
	@%p134 bra 	$L__BB10_295;
	cvt.u32.u64 	%r757, %rd193;
	cvt.u32.u64 	%r758, %rd189;
	sub.s32 	%r759, %r758, %r757;
	shl.b32 	%r760, %r759, 3;
	mov.u32 	%r761, _ZN6thrust24THRUST_300001_SM_1000_NS8cuda_cub4core6detail5shmemE;
	add.s32 	%r762, %r761, %r760;
	st.shared.v2.u32 	[%r762], {%r253, %r351};
$L__BB10_295:
	mad.lo.s32 	%r763, %r223, 9, 8;
	cvt.u64.u32 	%rd351, %r763;
	setp.ne.s64 	%p135, %rd6, %rd351;
	setp.eq.s32 	%p136, %r254, %r255;
	and.pred  	%p137, %p135, %p136;
	@%p137 bra 	$L__BB10_297;
	cvt.u32.u64 	%r764, %rd193;
	cvt.u32.u64 	%r765, %rd190;
	sub.s32 	%r766, %r765, %r764;
	shl.b32 	%r767, %r766, 3;
	mov.u32 	%r768, _ZN6thrust24THRUST_300001_SM_1000_NS8cuda_cub4core6detail5shmemE;
	add.s32 	%r769, %r768, %r767;
	st.shared.v2.u32 	[%r769], {%r254, %r352};
$L__BB10_297:
	bar.sync 	0;
	cvt.u64.u32 	%rd794, %r223;
	setp.le.u64 	%p138, %rd191, %rd794;
	@%p138 bra 	$L__BB10_322;
	not.b64 	%rd352, %rd794;
	add.s64 	%rd195, %rd191, %rd352;
	shr.u64 	%rd353, %rd195, 8;
	add.s64 	%rd354, %rd353, 1;
	and.b64  	%rd790, %rd354, 3;
	and.b64  	%rd355, %rd195, 768;
	setp.eq.s64 	%p139, %rd355, 768;
	@%p139 bra 	$L__BB10_301;
	add.s64 	%rd356, %rd193, %rd794;
	shl.b64 	%rd357, %rd356, 2;
	add.s64 	%rd792, %rd4, %rd357;
	add.s64 	%rd791, %rd3, %rd357;
	shl.b32 	%r770, %r223, 3;
	mov.u32 	%r771, _ZN6thrust24THRUST_300001_SM_1000_NS8cuda_cub4core6detail5shmemE;
	add.s32 	%r2025, %r771, %r770;
	shl.b64 	%rd358, %rd790, 8;
	add.s64 	%rd794, %rd358, %rd794;
$L__BB10_300:
	.pragma "nounroll";
	ld.shared.v2.u32 	{%r772, %r773}, [%r2025];
	st.global.u32 	[%rd791], %r772;
	st.global.u32 	[%rd792], %r773;
	add.s64 	%rd792, %rd792, 1024;
	add.s64 	%rd791, %rd791, 1024;
	add.s32 	%r2025, %r2025, 2048;
	add.s64 	%rd790, %rd790, -1;
	setp.ne.s64 	%p140, %rd790, 0;
	@%p140 bra 	$L__BB10_300;
$L__BB10_301:
	setp.lt.u64 	%p141, %rd195, 768;
	@%p141 bra 	$L__BB10_322;
	mov.u32 	%r776, _ZN6thrust24THRUST_300001_SM_1000_NS8cuda_cub4core6detail5shmemE;
$L__BB10_303:
	cvt.u32.u64 	%r774, %rd794;
	add.s64 	%rd359, %rd794, %rd193;
	shl.b32 	%r775, %r774, 3;
	add.s32 	%r777, %r776, %r775;
	ld.shared.v2.u32 	{%r778, %r779}, [%r777];
	shl.b64 	%rd360, %rd359, 2;
	add.s64 	%rd361, %rd3, %rd360;
	st.global.u32 	[%rd361], %r778;
	add.s64 	%rd362, %rd4, %rd360;
	st.global.u32 	[%rd362], %r779;
	and.b64  	%rd363, %rd794, 4294967295;
	add.s64 	%rd364, %rd193, %rd363;
	ld.shared.v2.u32 	{%r780, %r781}, [%r777+2048];
	shl.b64 	%rd365, %rd364, 2;
	add.s64 	%rd366, %rd3, %rd365;
	st.global.u32 	[%rd366+1024], %r780;
	add.s64 	%rd367, %rd4, %rd365;
	st.global.u32 	[%rd367+1024], %r781;
	ld.shared.v2.u32 	{%r782, %r783}, [%r777+4096];
	st.global.u32 	[%rd366+2048], %r782;
	st.global.u32 	[%rd367+2048], %r783;
	ld.shared.v2.u32 	{%r784, %r785}, [%r777+6144];
	st.global.u32 	[%rd366+3072], %r784;
	st.global.u32 	[%rd367+3072], %r785;
	add.s64 	%rd368, %rd794, 1024;
	and.b64  	%rd794, %rd368, 4294967295;
	setp.gt.u64 	%p142, %rd191, %rd794;
	@%p142 bra 	$L__BB10_303;
	bra.uni 	$L__BB10_322;
$L__BB10_304:
	mul.lo.s32 	%r710, %r223, 9;
	cvt.u64.u32 	%rd319, %r710;
	setp.ne.s64 	%p108, %rd6, %rd319;
	setp.eq.s32 	%p109, %r2009, %r247;
	and.pred  	%p110, %p108, %p109;
	@%p110 bra 	$L__BB10_306;
	shl.b64 	%rd320, %rd788, 2;
	add.s64 	%rd321, %rd3, %rd320;
	st.global.u32 	[%rd321], %r2009;
	add.s64 	%rd322, %rd4, %rd320;
	st.global.u32 	[%rd322], %r2023;
$L__BB10_306:
	not.pred 	%p111, %p6;
	@%p111 bra 	$L__BB10_308;
	shl.b64 	%rd323, %rd183, 2;
	add.s64 	%rd324, %rd3, %rd323;
	st.global.u32 	[%rd324], %r247;
	add.s64 	%rd325, %rd4, %rd323;
	st.global.u32 	[%rd325], %r345;
$L__BB10_308:
	not.pred 	%p112, %p7;
	@%p112 bra 	$L__BB10_310;
	shl.b64 	%rd326, %rd184, 2;
	add.s64 	%rd327, %rd3, %rd326;
	st.global.u32 	[%rd327], %r248;
	add.s64 	%rd328, %rd4, %rd326;
	st.global.u32 	[%rd328], %r346;
$L__BB10_310:
	not.pred 	%p113, %p11;
	@%p113 bra 	$L__BB10_312;
	shl.b64 	%rd329, %rd185, 2;
	add.s64 	%rd330, %rd3, %rd329;
	st.global.u32 	[%rd330], %r249;
	add.s64 	%rd331, %rd4, %rd329;
	st.global.u32 	[%rd331], %r347;
$L__BB10_312:
	not.pred 	%p114, %p8;
	@%p114 bra 	$L__BB10_314;
	shl.b64 	%rd332, %rd186, 2;
	add.s64 	%rd333, %rd3, %rd332;
	st.global.u32 	[%rd333], %r250;
	add.s64 	%rd334, %rd4, %rd332;
	st.global.u32 	[%rd334], %r348;
$L__BB10_314:
	not.pred 	%p115, %p9;
	@%p115 bra 	$L__BB10_316;
	shl.b64 	%rd335, %rd187, 2;
	add.s64 	%rd336, %rd3, %rd335;
	st.global.u32 	[%rd336], %r251;
	add.s64 	%rd337, %rd4, %rd335;
	st.global.u32 	[%rd337], %r349;
$L__BB10_316:
	not.pred 	%p116, %p10;
	@%p116 bra 	$L__BB10_318;
	shl.b64 	%rd338, %rd188, 2;
	add.s64 	%rd339, %rd3, %rd338;
	st.global.u32 	[%rd339], %r252;
	add.s64 	%rd340, %rd4, %rd338;
	st.global.u32 	[%rd340], %r350;
$L__BB10_318:
	mad.lo.s32 	%r711, %r223, 9, 7;
	cvt.u64.u32 	%rd341, %r711;
	setp.ne.s64 	%p117, %rd6, %rd341;
	setp.eq.s32 	%p118, %r253, %r254;
	and.pred  	%p119, %p117, %p118;
	@%p119 bra 	$L__BB10_320;
	shl.b64 	%rd342, %rd189, 2;
	add.s64 	%rd343, %rd3, %rd342;
	st.global.u32 	[%rd343], %r253;
	add.s64 	%rd344, %rd4, %rd342;
	st.global.u32 	[%rd344], %r351;
$L__BB10_320:
	mad.lo.s32 	%r712, %r223, 9, 8;
	cvt.u64.u32 	%rd345, %r712;
	setp.ne.s64 	%p120, %rd6, %rd345;
	setp.eq.s32 	%p121, %r254, %r255;
	and.pred  	%p122, %p120, %p121;
	@%p122 bra 	$L__BB10_322;
	shl.b64 	%rd346, %rd190, 2;
	add.s64 	%rd347, %rd3, %rd346;
	st.global.u32 	[%rd347], %r254;
	add.s64 	%rd348, %rd4, %rd346;
	st.global.u32 	[%rd348], %r352;
$L__BB10_322:
	setp.ne.s32 	%p143, %r223, 255;
	@%p143 bra 	$L__BB10_326;
	setp.ne.s64 	%p144, %rd6, 2304;
	@%p144 bra 	$L__BB10_325;
	shl.b64 	%rd369, %rd795, 2;
	add.s64 	%rd370, %rd3, %rd369;
	st.global.u32 	[%rd370], %r255;
	add.s64 	%rd371, %rd4, %rd369;
	st.global.u32 	[%rd371], %r353;
	add.s64 	%rd795, %rd795, 1;
$L__BB10_325:
	ld.param.u64 	%rd744, [_ZN6thrust24THRUST_300001_SM_1000_NS8cuda_cub4core6detail13_kernel_agentINS1_15__reduce_by_key16ReduceByKeyAgentINS0_6detail15normal_iteratorINS0_10device_ptrIiEEEENS0_17constant_iteratorIiNS0_11use_defaultESD_EESB_SB_N4cuda3std3__48equal_toIiEENSH_4plusIiEEPllEEJSB_SE_SB_SB_SM_N3cub18CUB_300001_SM_100024ReduceByKeyScanTileStateIilLb1EEESJ_SL_llEEEvDpT0__param_4];
	cvta.to.global.u64 	%rd372, %rd744;
	st.global.u64 	[%rd372], %rd795;
$L__BB10_326:
	ret;

}
	// .globl	_ZN3cub18CUB_300001_SM_10006detail11EmptyKernelIvEEvv
.visible .entry _ZN3cub18CUB_300001_SM_10006detail11EmptyKernelIvEEvv()
{


	ret;

}
	// .globl	_ZN3cub18CUB_300001_SM_10006detail8for_each13static_kernelINS2_12policy_hub_t12policy_500_tEmN6thrust24THRUST_300001_SM_1000_NS8cuda_cub20__uninitialized_fill7functorINS7_10device_ptrIdEEdEEEEvT0_T1_
.visible .entry _ZN3cub18CUB_300001_SM_10006detail8for_each13static_kernelINS2_12policy_hub_t12policy_500_tEmN6thrust24THRUST_300001_SM_1000_NS8cuda_cub20__uninitialized_fill7functorINS7_10device_ptrIdEEdEEEEvT0_T1_(
	.param .u64 _ZN3cub18CUB_300001_SM_10006detail8for_each13static_kernelINS2_12policy_hub_t12policy_500_tEmN6thrust24THRUST_300001_SM_1000_NS8cuda_cub20__uninitialized_fill7functorINS7_10device_ptrIdEEdEEEEvT0_T1__param_0,
	.param .align 8 .b8 _ZN3cub18CUB_300001_SM_10006detail8for_each13static_kernelINS2_12policy_hub_t12policy_500_tEmN6thrust24THRUST_300001_SM_1000_NS8cuda_cub20__uninitialized_fill7functorINS7_10device_ptrIdEEdEEEEvT0_T1__param_1[16]
)
.maxntid 256
{
	.reg .pred 	%p<4>;
	.reg .b32 	%r<5>;
	.reg .b64 	%rd<16>;
	.reg .b64 	%fd<3>;

	ld.param.f64 	%fd2, [_ZN3cub18CUB_300001_SM_10006detail8for_each13static_kernelINS2_12policy_hub_t12policy_500_tEmN6thrust24THRUST_300001_SM_1000_NS8cuda_cub20__uninitialized_fill7functorINS7_10device_ptrIdEEdEEEEvT0_T1__param_1+8];
	ld.param.u64 	%rd4, [_ZN3cub18CUB_300001_SM_10006detail8for_each13static_kernelINS2_12policy_hub_t12policy_500_tEmN6thrust24THRUST_300001_SM_1000_NS8cuda_cub20__uninitialized_fill7functorINS7_10device_ptrIdEEdEEEEvT0_T1__param_1];
	ld.param.u64 	%rd5, [_ZN3cub18CUB_300001_SM_10006detail8for_each13static_kernelINS2_12policy_hub_t12policy_500_tEmN6thrust24THRUST_300001_SM_1000_NS8cuda_cub20__uninitialized_fill7functorINS7_10device_ptrIdEEdEEEEvT0_T1__param_0];
	mov.u32 	%r2, %ctaid.x;
	mul.wide.u32 	%rd1, %r2, 512;
	sub.s64 	%rd2, %rd5, %rd1;
	setp.lt.u64 	%p1, %rd2, 512;
	@%p1 bra 	$L__BB12_2;
	mov.u32 	%r4, %tid.x;
	cvta.to.global.u64 	%rd11, %rd4;
	cvt.u64.u32 	%rd12, %r4;
	add.s64 	%rd13, %rd1, %rd12;
	shl.b64 	%rd14, %rd13, 3;
	add.s64 	%rd15, %rd11, %rd14;
	st.global.f64 	[%rd15], %fd2;
	st.global.f64 	[%rd15+2048], %fd2;
	bra.uni 	$L__BB12_6;
$L__BB12_2:
	cvta.to.global.u64 	%rd6, %rd4;
	mov.u32 	%r1, %tid.x;
	cvt.u64.u32 	%rd7, %r1;
	setp.le.u64 	%p2, %rd2, %rd7;
	add.s64 	%rd8, %rd1, %rd7;
	shl.b64 	%rd9, %rd8, 3;
	add.s64 	%rd3, %rd6, %rd9;
	@%p2 bra 	$L__BB12_4;
	st.global.f64 	[%rd3], %fd2;
$L__BB12_4:
	add.s32 	%r3, %r1, 256;
	cvt.u64.u32 	%rd10, %r3;
	setp.le.u64 	%p3, %rd2, %rd10;
	@%p3 bra 	$L__BB12_6;
	st.global.f64 	[%rd3+2048], %fd2;
$L__BB12_6:
	ret;

}
	// .globl	_ZN3cub18CUB_300001_SM_10006detail8for_each13static_kernelINS2_12policy_hub_t12policy_500_tEmN6thrust24THRUST_300001_SM_1000_NS8cuda_cub20__uninitialized_fill7functorINS7_10device_ptrIiEEiEEEEvT0_T1_
.visible .entry _ZN3cub18CUB_300001_SM_10006detail8for_each13static_kernelINS2_12policy_hub_t12policy_500_tEmN6thrust24THRUST_300001_SM_1000_NS8cuda_cub20__uninitialized_fill7functorINS7_10device_ptrIiEEiEEEEvT0_T1_(
	.param .u64 _ZN3cub18CUB_300001_SM_10006detail8for_each13static_kernelINS2_12policy_hub_t12policy_500_tEmN6thrust24THRUST_300001_SM_1000_NS8cuda_cub20__uninitialized_fill7functorINS7_10device_ptrIiEEiEEEEvT0_T1__param_0,
	.param .align 8 .b8 _ZN3cub18CUB_300001_SM_10006detail8for_each13static_kernelINS2_12policy_hub_t12policy_500_tEmN6thrust24THRUST_300001_SM_1000_NS8cuda_cub20__uninitialized_fill7functorINS7_10device_ptrIiEEiEEEEvT0_T1__param_1[16]
)
.maxntid 256
{
	.reg .pred 	%p<4>;
	.reg .b16 	%rs<5>;
	.reg .b32 	%r<12>;
	.reg .b64 	%rd<16>;

	ld.param.u32 	%r3, [_ZN3cub18CUB_300001_SM_10006detail8for_each13static_kernelINS2_12policy_hub_t12policy_500_tEmN6thrust24THRUST_300001_SM_1000_NS8cuda_cub20__uninitialized_fill7functorINS7_10device_ptrIiEEiEEEEvT0_T1__param_1+8];
	ld.param.u64 	%rd4, [_ZN3cub18CUB_300001_SM_10006detail8for_each13static_kernelINS2_12policy_hub_t12policy_500_tEmN6thrust24THRUST_300001_SM_1000_NS8cuda_cub20__uninitialized_fill7functorINS7_10device_ptrIiEEiEEEEvT0_T1__param_1];
	ld.param.u64 	%rd5, [_ZN3cub18CUB_300001_SM_10006detail8for_each13static_kernelINS2_12policy_hub_t12policy_500_tEmN6thrust24THRUST_300001_SM_1000_NS8cuda_cub20__uninitialized_fill7functorINS7_10device_ptrIiEEiEEEEvT0_T1__param_0];
	mov.u32 	%r9, %ctaid.x;
	mul.wide.u32 	%rd1, %r9, 512;
	sub.s64 	%rd2, %rd5, %rd1;
	setp.lt.u64 	%p1, %rd2, 512;
	@%p1 bra 	$L__BB13_2;
	mov.u32 	%r11, %tid.x;
	cvta.to.global.u64 	%rd11, %rd4;
	cvt.u64.u32 	%rd12, %r11;
	add.s64 	%rd13, %rd1, %rd12;
	shl.b64 	%rd14, %rd13, 2;
	add.s64 	%rd15, %rd11, %rd14;
	st.global.u32 	[%rd15], %r3;
	st.global.u32 	[%rd15+1024], %r3;
	bra.uni 	$L__BB13_6;
$L__BB13_2:
	cvta.to.global.u64 	%rd6, %rd4;
	mov.u32 	%r2, %tid.x;
	cvt.u64.u32 	%rd7, %r2;
	setp.le.u64 	%p2, %rd2, %rd7;
	add.s64 	%rd8, %rd1, %rd7;
	shl.b64 	%rd9, %rd8, 2;
	add.s64 	%rd3, %rd6, %rd9;
	@%p2 bra 	$L__BB13_4;
	st.global.u32 	[%rd3], %r3;
$L__BB13_4:
	add.s32 	%r10, %r2, 256;
	cvt.u64.u32 	%rd10, %r10;
	setp.le.u64 	%p3, %rd2, %rd10;
	@%p3 bra 	$L__BB13_6;
	st.global.u32 	[%rd3+1024], %r3;
$L__BB13_6:
	ret;

}
	// .globl	_ZN3cub18CUB_300001_SM_10006detail8for_each13static_kernelINS2_12policy_hub_t12policy_500_tElN6thrust24THRUST_300001_SM_1000_NS8cuda_cub10__tabulate7functorINS7_6detail15normal_iteratorINS7_10device_ptrIiEEEENS7_6system6detail7generic6detail22compute_sequence_valueIivEElEEEEvT0_T1_
.visible .entry _ZN3cub18CUB_300001_SM_10006detail8for_each13static_kernelINS2_12policy_hub_t12policy_500_tElN6thrust24THRUST_300001_SM_1000_NS8cuda_cub10__tabulate7functorINS7_6detail15normal_iteratorINS7_10device_ptrIiEEEENS7_6system6detail7generic6detail22compute_sequence_valueIivEElEEEEvT0_T1_(
	.param .u64 _ZN3cub18CUB_300001_SM_10006detail8for_each13static_kernelINS2_12policy_hub_t12policy_500_tElN6thrust24THRUST_300001_SM_1000_NS8cuda_cub10__tabulate7functorINS7_6detail15normal_iteratorINS7_10device_ptrIiEEEENS7_6system6detail7generic6detail22compute_sequence_valueIivEElEEEEvT0_T1__param_0,
	.param .align 8 .b8 _ZN3cub18CUB_300001_SM_10006detail8for_each13static_kernelINS2_12policy_hub_t12policy_500_tElN6thrust24THRUST_300001_SM_1000_NS8cuda_cub10__tabulate7functorINS7_6detail15normal_iteratorINS7_10device_ptrIiEEEENS7_6system6detail7generic6detail22compute_sequence_valueIivEElEEEEvT0_T1__param_1[16]
)
.maxntid 256
{
	.reg .pred 	%p<4>;
	.reg .b32 	%r<18>;
	.reg .b64 	%rd<20>;

	ld.param.u64 	%rd7, [_ZN3cub18CUB_300001_SM_10006detail8for_each13static_kernelINS2_12policy_hub_t12policy_500_tElN6thrust24THRUST_300001_SM_1000_NS8cuda_cub10__tabulate7functorINS7_6detail15normal_iteratorINS7_10device_ptrIiEEEENS7_6system6detail7generic6detail22compute_sequence_valueIivEElEEEEvT0_T1__param_1];
	ld.param.u64 	%rd8, [_ZN3cub18CUB_300001_SM_10006detail8for_each13static_kernelINS2_12policy_hub_t12policy_500_tElN6thrust24THRUST_300001_SM_1000_NS8cuda_cub10__tabulate7functorINS7_6detail15normal_iteratorINS7_10device_ptrIiEEEENS7_6system6detail7generic6detail22compute_sequence_valueIivEElEEEEvT0_T1__param_0];
	ld.param.v2.u32 	{%r3, %r4}, [_ZN3cub18CUB_300001_SM_10006detail8for_each13static_kernelINS2_12policy_hub_t12policy_500_tElN6thrust24THRUST_300001_SM_1000_NS8cuda_cub10__tabulate7functorINS7_6detail15normal_iteratorINS7_10device_ptrIiEEEENS7_6system6detail7generic6detail22compute_sequence_valueIivEElEEEEvT0_T1__param_1+8];
	mov.u32 	%r5, %ctaid.x;
	mul.wide.u32 	%rd1, %r5, 512;
	sub.s64 	%rd2, %rd8, %rd1;
	setp.lt.s64 	%p1, %rd2, 512;
	@%p1 bra 	$L__BB14_2;
	mov.u32 	%r13, %tid.x;
	cvta.to.global.u64 	%rd15, %rd7;
	cvt.u64.u32 	%rd16, %r13;
	add.s64 	%rd17, %rd1, %rd16;
	cvt.u32.u64 	%r14, %rd17;
	mad.lo.s32 	%r15, %r4, %r14, %r3;
	shl.b64 	%rd18, %rd17, 2;
	add.s64 	%rd19, %rd15, %rd18;
	st.global.u32 	[%rd19], %r15;
	add.s32 	%r16, %r14, 256;
	mad.lo.s32 	%r17, %r4, %r16, %r3;
	st.global.u32 	[%rd19+1024], %r17;
	bra.uni 	$L__BB14_6;
$L__BB14_2:
	cvta.to.global.u64 	%rd3, %rd7;
	mov.u32 	%r6, %tid.x;
	cvt.s64.s32 	%rd4, %rd2;
	cvt.u64.u32 	%rd5, %r6;
	setp.le.s64 	%p2, %rd4, %rd5;
	@%p2 bra 	$L__BB14_4;
	add.s64 	%rd9, %rd1, %rd5;
	cvt.u32.u64 	%r7, %rd9;
	mad.lo.s32 	%r8, %r4, %r7, %r3;
	shl.b64 	%rd10, %rd9, 2;
	add.s64 	%rd11, %rd3, %rd10;
	st.global.u32 	[%rd11], %r8;
$L__BB14_4:
	cvt.u32.u64 	%r9, %rd5;
	add.s32 	%r10, %r9, 256;
	cvt.u64.u32 	%rd6, %r10;
	setp.le.s64 	%p3, %rd4, %rd6;
	@%p3 bra 	$L__BB14_6;
	add.s64 	%rd12, %rd1, %rd6;
	shl.b64 	%rd13, %rd12, 2;
	cvt.u32.u64 	%r11, %rd12;
	mad.lo.s32 	%r12, %r4, %r11, %r3;
	add.s64 	%rd14, %rd13, %rd3;
	st.global.u32 	[%rd14], %r12;
$L__BB14_6:
	ret;

}
	// .globl	_ZN3cub18CUB_300001_SM_10006detail8for_each13static_kernelINS2_12policy_hub_t12policy_500_tElN6thrust24THRUST_300001_SM_1000_NS8cuda_cub6__fill7functorINS7_6detail15normal_iteratorINS7_10device_ptrIdEEEEdEEEEvT0_T1_
.visible .entry _ZN3cub18CUB_300001_SM_10006detail8for_each13static_kernelINS2_12policy_hub_t12policy_500_tElN6thrust24THRUST_300001_SM_1000_NS8cuda_cub6__fill7functorINS7_6detail15normal_iteratorINS7_10device_ptrIdEEEEdEEEEvT0_T1_(
	.param .u64 _ZN3cub18CUB_300001_SM_10006detail8for_each13static_kernelINS2_12policy_hub_t12policy_500_tElN6thrust24THRUST_300001_SM_1000_NS8cuda_cub6__fill7functorINS7_6detail15normal_iteratorINS7_10device_ptrIdEEEEdEEEEvT0_T1__param_0,
	.param .align 8 .b8 _ZN3cub18CUB_300001_SM_10006detail8for_each13static_kernelINS2_12policy_hub_t12policy_500_tElN6thrust24THRUST_300001_SM_1000_NS8cuda_cub6__fill7functorINS7_6detail15normal_iteratorINS7_10device_ptrIdEEEEdEEEEvT0_T1__param_1[16]
)
.maxntid 256
{
	.reg .pred 	%p<4>;
	.reg .b32 	%r<5>;
	.reg .b64 	%rd<17>;
	.reg .b64 	%fd<3>;

	ld.param.f64 	%fd2, [_ZN3cub18CUB_300001_SM_10006detail8for_each13static_kernelINS2_12policy_hub_t12policy_500_tElN6thrust24THRUST_300001_SM_1000_NS8cuda_cub6__fill7functorINS7_6detail15normal_iteratorINS7_10device_ptrIdEEEEdEEEEvT0_T1__param_1+8];
	ld.param.u64 	%rd5, [_ZN3cub18CUB_300001_SM_10006detail8for_each13static_kernelINS2_12policy_hub_t12policy_500_tElN6thrust24THRUST_300001_SM_1000_NS8cuda_cub6__fill7functorINS7_6detail15normal_iteratorINS7_10device_ptrIdEEEEdEEEEvT0_T1__param_1];
	ld.param.u64 	%rd6, [_ZN3cub18CUB_300001_SM_10006detail8for_each13static_kernelINS2_12policy_hub_t12policy_500_tElN6thrust24THRUST_300001_SM_1000_NS8cuda_cub6__fill7functorINS7_6detail15normal_iteratorINS7_10device_ptrIdEEEEdEEEEvT0_T1__param_0];
	mov.u32 	%r2, %ctaid.x;
	mul.wide.u32 	%rd1, %r2, 512;
	sub.s64 	%rd2, %rd6, %rd1;
	setp.lt.s64 	%p1, %rd2, 512;
	@%p1 bra 	$L__BB15_2;
	mov.u32 	%r4, %tid.x;
	cvta.to.global.u64 	%rd12, %rd5;
	cvt.u64.u32 	%rd13, %r4;
	add.s64 	%rd14, %rd1, %rd13;
	shl.b64 	%rd15, %rd14, 3;
	add.s64 	%rd16, %rd12, %rd15;
	st.global.f64 	[%rd16], %fd2;
	st.global.f64 	[%rd16+2048], %fd2;
	bra.uni 	$L__BB15_6;
$L__BB15_2:
	cvta.to.global.u64 	%rd7, %rd5;
	mov.u32 	%r1, %tid.x;
	cvt.s64.s32 	%rd3, %rd2;
	cvt.u64.u32 	%rd8, %r1;
	setp.le.s64 	%p2, %rd3, %rd8;
	add.s64 	%rd9, %rd1, %rd8;
	shl.b64 	%rd10, %rd9, 3;
	add.s64 	%rd4, %rd7, %rd10;
	@%p2 bra 	$L__BB15_4;
	st.global.f64 	[%rd4], %fd2;
$L__BB15_4:
	add.s32 	%r3, %r1, 256;
	cvt.u64.u32 	%rd11, %r3;
	setp.le.s64 	%p3, %rd3, %rd11;
	@%p3 bra 	$L__BB15_6;
	st.global.f64 	[%rd4+2048], %fd2;
$L__BB15_6:
	ret;

}
	// .globl	_ZN3cub18CUB_300001_SM_10006detail4scan20DeviceScanInitKernelINS0_13ScanTileStateIiLb1EEEEEvT_i
.visible .entry _ZN3cub18CUB_300001_SM_10006detail4scan20DeviceScanInitKernelINS0_13ScanTileStateIiLb1EEEEEvT_i(
	.param .align 8 .b8 _ZN3cub18CUB_300001_SM_10006detail4scan20DeviceScanInitKernelINS0_13ScanTileStateIiLb1EEEEEvT_i_param_0[8],
	.param .u32 _ZN3cub18CUB_300001_SM_10006detail4scan20DeviceScanInitKernelINS0_13ScanTileStateIiLb1EEEEEvT_i_param_1
)
{
	.reg .pred 	%p<5>;
	.reg .b32 	%r<10>;
	.reg .b64 	%rd<7>;

	ld.param.u64 	%rd2, [_ZN3cub18CUB_300001_SM_10006detail4scan20DeviceScanInitKernelINS0_13ScanTileStateIiLb1EEEEEvT_i_param_0];
	ld.param.u32 	%r4, [_ZN3cub18CUB_300001_SM_10006detail4scan20DeviceScanInitKernelINS0_13ScanTileStateIiLb1EEEEEvT_i_param_1];
	cvta.to.global.u64 	%rd1, %rd2;
	mov.u32 	%r1, %ctaid.x;
	mov.u32 	%r5, %ntid.x;
	mov.u32 	%r2, %tid.x;
	mad.lo.s32 	%r3, %r1, %r5, %r2;
	setp.ge.s32 	%p1, %r3, %r4;
	@%p1 bra 	$L__BB16_2;
	mul.wide.s32 	%rd3, %r3, 8;
	add.s64 	%rd4, %rd1, %rd3;
	mov.b32 	%r6, 0;
	mov.b32 	%r7, 99;
	st.global.v2.u32 	[%rd4+256], {%r7, %r6};
$L__BB16_2:
	setp.ne.s32 	%p2, %r1, 0;
	setp.gt.u32 	%p3, %r2, 31;
	or.pred  	%p4, %p2, %p3;
	@%p4 bra 	$L__BB16_4;
	mul.wide.u32 	%rd5, %r2, 8;
	add.s64 	%rd6, %rd1, %rd5;
	mov.b32 	%r9, 0;
	st.global.v2.u32 	[%rd6], {%r9, %r9};
$L__BB16_4:
	ret;

}
	// .globl	_ZN3cub18CUB_300001_SM_10006detail4scan16DeviceScanKernelINS2_10policy_hubIiiijN4cuda3std3__44plusIvEEE10Policy1000EN6thrust24THRUST_300001_SM_1000_NS6detail15normal_iteratorINSD_10device_ptrIiEEEESI_NS0_13ScanTileStateIiLb1EEES9_NS1_10InputValueIiPiEEjiLb0EiEEvT0_T1_T2_iT3_T4_T5_
.visible .entry _ZN3cub18CUB_300001_SM_10006detail4scan16DeviceScanKernelINS2_10policy_hubIiiijN4cuda3std3__44plusIvEEE10Policy1000EN6thrust24THRUST_300001_SM_1000_NS6detail15normal_iteratorINSD_10device_ptrIiEEEESI_NS0_13ScanTileStateIiLb1EEES9_NS1_10InputValueIiPiEEjiLb0EiEEvT0_T1_T2_iT3_T4_T5_(
	.param .align 8 .b8 _ZN3cub18CUB_300001_SM_10006detail4scan16DeviceScanKernelINS2_10policy_hubIiiijN4cuda3std3__44plusIvEEE10Policy1000EN6thrust24THRUST_300001_SM_1000_NS6detail15normal_iteratorINSD_10device_ptrIiEEEESI_NS0_13ScanTileStateIiLb1EEES9_NS1_10InputValueIiPiEEjiLb0EiEEvT0_T1_T2_iT3_T4_T5__param_0[8],
	.param .align 8 .b8 _ZN3cub18CUB_300001_SM_10006detail4scan16DeviceScanKernelINS2_10policy_hubIiiijN4cuda3std3__44plusIvEEE10Policy1000EN6thrust24THRUST_300001_SM_1000_NS6detail15normal_iteratorINSD_10device_ptrIiEEEESI_NS0_13ScanTileStateIiLb1EEES9_NS1_10InputValueIiPiEEjiLb0EiEEvT0_T1_T2_iT3_T4_T5__param_1[8],
	.param .align 8 .b8 _ZN3cub18CUB_300001_SM_10006detail4scan16DeviceScanKernelINS2_10policy_hubIiiijN4cuda3std3__44plusIvEEE10Policy1000EN6thrust24THRUST_300001_SM_1000_NS6detail15normal_iteratorINSD_10device_ptrIiEEEESI_NS0_13ScanTileStateIiLb1EEES9_NS1_10InputValueIiPiEEjiLb0EiEEvT0_T1_T2_iT3_T4_T5__param_2[8],
	.param .u32 _ZN3cub18CUB_300001_SM_10006detail4scan16DeviceScanKernelINS2_10policy_hubIiiijN4cuda3std3__44plusIvEEE10Policy1000EN6thrust24THRUST_300001_SM_1000_NS6detail15normal_iteratorINSD_10device_ptrIiEEEESI_NS0_13ScanTileStateIiLb1EEES9_NS1_10InputValueIiPiEEjiLb0EiEEvT0_T1_T2_iT3_T4_T5__param_3,
	.param .align 1 .b8 _ZN3cub18CUB_300001_SM_10006detail4scan16DeviceScanKernelINS2_10policy_hubIiiijN4cuda3std3__44plusIvEEE10Policy1000EN6thrust24THRUST_300001_SM_1000_NS6detail15normal_iteratorINSD_10device_ptrIiEEEESI_NS0_13ScanTileStateIiLb1EEES9_NS1_10InputValueIiPiEEjiLb0EiEEvT0_T1_T2_iT3_T4_T5__param_4[1],
	.param .align 8 .b8 _ZN3cub18CUB_300001_SM_10006detail4scan16DeviceScanKernelINS2_10policy_hubIiiijN4cuda3std3__44plusIvEEE10Policy1000EN6thrust24THRUST_300001_SM_1000_NS6detail15normal_iteratorINSD_10device_ptrIiEEEESI_NS0_13ScanTileStateIiLb1EEES9_NS1_10InputValueIiPiEEjiLb0EiEEvT0_T1_T2_iT3_T4_T5__param_5[16],
	.param .u32 _ZN3cub18CUB_300001_SM_10006detail4scan16DeviceScanKernelINS2_10policy_hubIiiijN4cuda3std3__44plusIvEEE10Policy1000EN6thrust24THRUST_300001_SM_1000_NS6detail15normal_iteratorINSD_10device_ptrIiEEEESI_NS0_13ScanTileStateIiLb1EEES9_NS1_10InputValueIiPiEEjiLb0EiEEvT0_T1_T2_iT3_T4_T5__param_6
)
.maxntid 384
{
	.reg .pred 	%p<160>;
	.reg .b16 	%rs<3>;
	.reg .b32 	%r<1050>;
	.reg .b64 	%rd<58>;
	// demoted variable
	.shared .align 16 .b8 _ZZN3cub18CUB_300001_SM_10006detail4scan16DeviceScanKernelINS2_10policy_hubIiiijN4cuda3std3__44plusIvEEE10Policy1000EN6thrust24THRUST_300001_SM_1000_NS6detail15normal_iteratorINSD_10device_ptrIiEEEESI_NS0_13ScanTileStateIiLb1EEES9_NS1_10InputValueIiPiEEjiLb0EiEEvT0_T1_T2_iT3_T4_T5_E12temp_storage[33808];
	ld.param.u32 	%r239, [_ZN3cub18CUB_300001_SM_10006detail4scan16DeviceScanKernelINS2_10policy_hubIiiijN4cuda3std3__44plusIvEEE10Policy1000EN6thrust24THRUST_300001_SM_1000_NS6detail15normal_iteratorINSD_10device_ptrIiEEEESI_NS0_13ScanTileStateIiLb1EEES9_NS1_10InputValueIiPiEEjiLb0EiEEvT0_T1_T2_iT3_T4_T5__param_5];
	bfe.u32 	%r240, %r239, 0, 8;
	cvt.u16.u32 	%rs1, %r240;
	and.b16  	%rs2, %rs1, 255;
	ld.param.u64 	%rd16, [_ZN3cub18CUB_300001_SM_10006detail4scan16DeviceScanKernelINS2_10policy_hubIiiijN4cuda3std3__44plusIvEEE10Policy1000EN6thrust24THRUST_300001_SM_1000_NS6detail15normal_iteratorINSD_10device_ptrIiEEEESI_NS0_13ScanTileStateIiLb1EEES9_NS1_10InputValueIiPiEEjiLb0EiEEvT0_T1_T2_iT3_T4_T5__param_2];
	ld.param.u64 	%rd15, [_ZN3cub18CUB_300001_SM_10006detail4scan16DeviceScanKernelINS2_10policy_hubIiiijN4cuda3std3__44plusIvEEE10Policy1000EN6thrust24THRUST_300001_SM_1000_NS6detail15normal_iteratorINSD_10device_ptrIiEEEESI_NS0_13ScanTileStateIiLb1EEES9_NS1_10InputValueIiPiEEjiLb0EiEEvT0_T1_T2_iT3_T4_T5__param_1];
	ld.param.u64 	%rd14, [_ZN3cub18CUB_300001_SM_10006detail4scan16DeviceScanKernelINS2_10policy_hubIiiijN4cuda3std3__44plusIvEEE10Policy1000EN6thrust24THRUST_300001_SM_1000_NS6detail15normal_iteratorINSD_10device_ptrIiEEEESI_NS0_13ScanTileStateIiLb1EEES9_NS1_10InputValueIiPiEEjiLb0EiEEvT0_T1_T2_iT3_T4_T5__param_0];
	ld.param.u64 	%rd1, [_ZN3cub18CUB_300001_SM_10006detail4scan16DeviceScanKernelINS2_10policy_hubIiiijN4cuda3std3__44plusIvEEE10Policy1000EN6thrust24THRUST_300001_SM_1000_NS6detail15normal_iteratorINSD_10device_ptrIiEEEESI_NS0_13ScanTileStateIiLb1EEES9_NS1_10InputValueIiPiEEjiLb0EiEEvT0_T1_T2_iT3_T4_T5__param_5+8];
	ld.param.u32 	%r238, [_ZN3cub18CUB_300001_SM_10006detail4scan16DeviceScanKernelINS2_10policy_hubIiiijN4cuda3std3__44plusIvEEE10Policy1000EN6thrust24THRUST_300001_SM_1000_NS6detail15normal_iteratorINSD_10device_ptrIiEEEESI_NS0_13ScanTileStateIiLb1EEES9_NS1_10InputValueIiPiEEjiLb0EiEEvT0_T1_T2_iT3_T4_T5__param_6];
	setp.eq.s16 	%p1, %rs2, 0;
	@%p1 bra 	$L__BB17_2;
	cvta.to.global.u64 	%rd17, %rd1;
	ld.global.u32 	%r997, [%rd17];
	bra.uni 	$L__BB17_3;
$L__BB17_2:
	cvt.u32.u64 	%r997, %rd1;
$L__BB17_3:
	ld.param.u32 	%r995, [_ZN3cub18CUB_300001_SM_10006detail4scan16DeviceScanKernelINS2_10policy_hubIiiijN4cuda3std3__44plusIvEEE10Policy1000EN6thrust24THRUST_300001_SM_1000_NS6detail15normal_iteratorINSD_10device_ptrIiEEEESI_NS0_13ScanTileStateIiLb1EEES9_NS1_10InputValueIiPiEEjiLb0EiEEvT0_T1_T2_iT3_T4_T5__param_3];
	cvta.to.global.u64 	%rd3, %rd14;
	cvta.to.global.u64 	%rd4, %rd15;
	mov.u32 	%r241, %ctaid.x;
	add.s32 	%r998, %r995, %r241;
	mul.lo.s32 	%r5, %r998, 8448;
	sub.s32 	%r6, %r238, %r5;
	setp.lt.u32 	%p2, %r6, 8449;
	@%p2 bra 	$L__BB17_29;
	cvt.u64.u32 	%rd40, %r5;
	mov.u32 	%r7, %tid.x;
	and.b32  	%r640, %r7, 31;
	and.b32  	%r641, %r7, 992;
	mul.lo.s32 	%r642, %r641, 22;
	or.b32  	%r643, %r642, %r640;
	cvt.u64.u32 	%rd41, %r643;
	add.s64 	%rd5, %rd41, %rd40;
	shl.b64 	%rd42, %rd5, 2;
	add.s64 	%rd43, %rd3, %rd42;
	ld.global.u32 	%r644, [%rd43];
	ld.global.u32 	%r645, [%rd43+128];
	ld.global.u32 	%r646, [%rd43+256];
	ld.global.u32 	%r647, [%rd43+384];
	ld.global.u32 	%r648, [%rd43+512];
	ld.global.u32 	%r649, [%rd43+640];
	ld.global.u32 	%r650, [%rd43+768];
	ld.global.u32 	%r651, [%rd43+896];
	ld.global.u32 	%r652, [%rd43+1024];
	ld.global.u32 	%r653, [%rd43+1152];
	ld.global.u32 	%r654, [%rd43+1280];
	ld.global.u32 	%r655, [%rd43+1408];
	ld.global.u32 	%r656, [%rd43+1536];
	ld.global.u32 	%r657, [%rd43+1664];
	ld.global.u32 	%r658, [%rd43+1792];
	ld.global.u32 	%r659, [%rd43+1920];
	ld.global.u32 	%r660, [%rd43+2048];
	ld.global.u32 	%r661, [%rd43+2176];
	ld.global.u32 	%r662, [%rd43+2304];
	ld.global.u32 	%r663, [%rd43+2432];
	ld.global.u32 	%r664, [%rd43+2560];
	ld.global.u32 	%r665, [%rd43+2688];
	// begin inline asm
	mov.u32 %r639, %laneid;
	// end inline asm
	shr.u32 	%r9, %r7, 5;
	mad.lo.s32 	%r666, %r9, 704, %r639;
	shl.b32 	%r667, %r666, 2;
	mov.u32 	%r668, _ZZN3cub18CUB_300001_SM_10006detail4scan16DeviceScanKernelINS2_10policy_hubIiiijN4cuda3std3__44plusIvEEE10Policy1000EN6thrust24THRUST_300001_SM_1000_NS6detail15normal_iteratorINSD_10device_ptrIiEEEESI_NS0_13ScanTileStateIiLb1EEES9_NS1_10InputValueIiPiEEjiLb0EiEEvT0_T1_T2_iT3_T4_T5_E12temp_storage;
	add.s32 	%r10, %r668, %r667;
	st.shared.u32 	[%r10], %r644;
	st.shared.u32 	[%r10+128], %r645;
	st.shared.u32 	[%r10+256], %r646;
	st.shared.u32 	[%r10+384], %r647;
	st.shared.u32 	[%r10+512], %r648;
	st.shared.u32 	[%r10+640], %r649;
	st.shared.u32 	[%r10+768], %r650;
	st.shared.u32 	[%r10+896], %r651;
	st.shared.u32 	[%r10+1024], %r652;
	st.shared.u32 	[%r10+1152], %r653;
	st.shared.u32 	[%r10+1280], %r654;
	st.shared.u32 	[%r10+1408], %r655;
	st.shared.u32 	[%r10+1536], %r656;
	st.shared.u32 	[%r10+1664], %r657;
	st.shared.u32 	[%r10+1792], %r658;
	st.shared.u32 	[%r10+1920], %r659;
	st.shared.u32 	[%r10+2048], %r660;
	st.shared.u32 	[%r10+2176], %r661;
	st.shared.u32 	[%r10+2304], %r662;
	st.shared.u32 	[%r10+2432], %r663;
	st.shared.u32 	[%r10+2560], %r664;
	st.shared.u32 	[%r10+2688], %r665;
	bar.warp.sync 	-1;
	mad.lo.s32 	%r11, %r639, 84, %r10;
	ld.shared.v2.u32 	{%r12, %r13}, [%r11];
	ld.shared.v2.u32 	{%r14, %r15}, [%r11+8];
	ld.shared.v2.u32 	{%r16, %r17}, [%r11+16];
	ld.shared.v2.u32 	{%r18, %r19}, [%r11+24];
	ld.shared.v2.u32 	{%r20, %r21}, [%r11+32];
	ld.shared.v2.u32 	{%r22, %r23}, [%r11+40];
	ld.shared.v2.u32 	{%r24, %r25}, [%r11+48];
	ld.shared.v2.u32 	{%r26, %r27}, [%r11+56];
	ld.shared.v2.u32 	{%r28, %r29}, [%r11+64];
	ld.shared.v2.u32 	{%r30, %r31}, [%r11+72];
	ld.shared.v2.u32 	{%r32, %r33}, [%r11+80];
	bar.sync 	0;
	setp.ne.s32 	%p104, %r998, 0;
	@%p104 bra 	$L__BB17_9;
	add.s32 	%r890, %r13, %r12;
	add.s32 	%r891, %r14, %r890;
	add.s32 	%r892, %r15, %r891;
	add.s32 	%r893, %r16, %r892;
	add.s32 	%r894, %r17, %r893;
	add.s32 	%r895, %r18, %r894;
	add.s32 	%r896, %r19, %r895;
	add.s32 	%r897, %r20, %r896;
	add.s32 	%r898, %r21, %r897;
	add.s32 	%r899, %r22, %r898;
	add.s32 	%r900, %r23, %r899;
	add.s32 	%r901, %r24, %r900;
	add.s32 	%r902, %r25, %r901;
	add.s32 	%r903, %r26, %r902;
	add.s32 	%r904, %r27, %r903;
	add.s32 	%r905, %r28, %r904;
	add.s32 	%r906, %r29, %r905;
	add.s32 	%r907, %r30, %r906;
	add.s32 	%r908, %r31, %r907;
	add.s32 	%r909, %r32, %r908;
	add.s32 	%r864, %r33, %r909;
	mov.b32 	%r862, 1;
	mov.b32 	%r887, 0;
	mov.b32 	%r889, -1;
	// begin inline asm
	{  .reg .s32 r0;  .reg .pred p;  shfl.sync.up.b32 r0|p, %r864, %r862, %r887, %r889;  @p add.s32 r0, r0, %r864;  mov.s32 %r860, r0;}
	// end inline asm
	mov.b32 	%r868, 2;
	// begin inline asm
	{  .reg .s32 r0;  .reg .pred p;  shfl.sync.up.b32 r0|p, %r860, %r868, %r887, %r889;  @p add.s32 r0, r0, %r860;  mov.s32 %r866, r0;}
	// end inline asm
	mov.b32 	%r874, 4;
	// begin inline asm
	{  .reg .s32 r0;  .reg .pred p;  shfl.sync.up.b32 r0|p, %r866, %r874, %r887, %r889;  @p add.s32 r0, r0, %r866;  mov.s32 %r872, r0;}
	// end inline asm
	mov.b32 	%r880, 8;
	// begin inline asm
	{  .reg .s32 r0;  .reg .pred p;  shfl.sync.up.b32 r0|p, %r872, %r880, %r887, %r889;  @p add.s32 r0, r0, %r872;  mov.s32 %r878, r0;}
	// end inline asm
	mov.b32 	%r886, 16;
	// begin inline asm
	{  .reg .s32 r0;  .reg .pred p;  shfl.sync.up.b32 r0|p, %r878, %r886, %r887, %r889;  @p add.s32 r0, r0, %r878;  mov.s32 %r884, r0;}
	// end inline asm
	setp.ne.s32 	%p146, %r639, 31;
	@%p146 bra 	$L__BB17_7;
	shl.b32 	%r910, %r9, 2;
	add.s32 	%r912, %r668, %r910;
	st.shared.u32 	[%r912+16], %r884;
$L__BB17_7:
	bar.sync 	0;
	ld.shared.v4.u32 	{%r913, %r914, %r915, %r916}, [_ZZN3cub18CUB_300001_SM_10006detail4scan16DeviceScanKernelINS2_10policy_hubIiiijN4cuda3std3__44plusIvEEE10Policy1000EN6thrust24THRUST_300001_SM_1000_NS6detail15normal_iteratorINSD_10device_ptrIiEEEESI_NS0_13ScanTileStateIiLb1EEES9_NS1_10InputValueIiPiEEjiLb0EiEEvT0_T1_T2_iT3_T4_T5_E12temp_storage+16];
	add.s32 	%r917, %r914, %r913;
	setp.eq.s32 	%p147, %r9, 2;
	selp.b32 	%r918, %r917, %r913, %p147;
	add.s32 	%r919, %r917, %r915;
	setp.eq.s32 	%p148, %r9, 3;
	selp.b32 	%r920, %r919, %r918, %p148;
	add.s32 	%r921, %r919, %r916;
	setp.eq.s32 	%p149, %r9, 4;
	selp.b32 	%r922, %r921, %r920, %p149;
	ld.shared.v4.u32 	{%r923, %r924, %r925, %r926}, [_ZZN3cub18CUB_300001_SM_10006detail4scan16DeviceScanKernelINS2_10policy_hubIiiijN4cuda3std3__44plusIvEEE10Policy1000EN6thrust24THRUST_300001_SM_1000_NS6detail15normal_iteratorINSD_10device_ptrIiEEEESI_NS0_13ScanTileStateIiLb1EEES9_NS1_10InputValueIiPiEEjiLb0EiEEvT0_T1_T2_iT3_T4_T5_E12temp_storage+32];
	add.s32 	%r927, %r921, %r923;
	setp.eq.s32 	%p150, %r9, 5;
	selp.b32 	%r928, %r927, %r922, %p150;
	add.s32 	%r929, %r927, %r924;
	setp.eq.s32 	%p151, %r9, 6;
	selp.b32 	%r930, %r929, %r928, %p151;
	add.s32 	%r931, %r929, %r925;
	setp.eq.s32 	%p152, %r9, 7;
	selp.b32 	%r932, %r931, %r930, %p152;
	add.s32 	%r933, %r931, %r926;
	setp.eq.s32 	%p153, %r9, 8;
	selp.b32 	%r934, %r933, %r932, %p153;
	ld.shared.v4.u32 	{%r935, %r936, %r937, %r938}, [_ZZN3cub18CUB_300001_SM_10006detail4scan16DeviceScanKernelINS2_10policy_hubIiiijN4cuda3std3__44plusIvEEE10Policy1000EN6thrust24THRUST_300001_SM_1000_NS6detail15normal_iteratorINSD_10device_ptrIiEEEESI_NS0_13ScanTileStateIiLb1EEES9_NS1_10InputValueIiPiEEjiLb0EiEEvT0_T1_T2_iT3_T4_T5_E12temp_storage+48];
	add.s32 	%r939, %r933, %r935;
	setp.eq.s32 	%p154, %r9, 9;
	selp.b32 	%r940, %r939, %r934, %p154;
	add.s32 	%r941, %r939, %r936;
	setp.eq.s32 	%p155, %r9, 10;
	selp.b32 	%r942, %r941, %r940, %p155;
	add.s32 	%r943, %r941, %r937;
	setp.eq.s32 	%p156, %r9, 11;
	selp.b32 	%r944, %r943, %r942, %p156;
	setp.lt.u32 	%p157, %r7, 32;
	selp.b32 	%r945, 0, %r944, %p157;
	setp.eq.s32 	%p158, %r639, 0;
	sub.s32 	%r946, %r884, %r864;
	selp.b32 	%r947, 0, %r946, %p158;
	add.s32 	%r948, %r947, %r997;
	add.s32 	%r1012, %r948, %r945;
	add.s32 	%r949, %r938, %r997;
	add.s32 	%r37, %r949, %r943;
	setp.ne.s32 	%p159, %r7, 0;
	@%p159 bra 	$L__BB17_28;
	add.s64 	%rd55, %rd16, 256;
	mov.b32 	%r950, 101;
	// begin inline asm
	st.relaxed.gpu.v2.u32 [%rd55], {%r950, %r37};
	// end inline asm
	bra.uni 	$L__BB17_28;
$L__BB17_9:
	add.s32 	%r699, %r13, %r12;
	add.s32 	%r700, %r14, %r699;
	add.s32 	%r701, %r15, %r700;
	add.s32 	%r702, %r16, %r701;
	add.s32 	%r703, %r17, %r702;
	add.s32 	%r704, %r18, %r703;
	add.s32 	%r705, %r19, %r704;
	add.s32 	%r706, %r20, %r705;
	add.s32 	%r707, %r21, %r706;
	add.s32 	%r708, %r22, %r707;
	add.s32 	%r709, %r23, %r708;
	add.s32 	%r710, %r24, %r709;
	add.s32 	%r711, %r25, %r710;
	add.s32 	%r712, %r26, %r711;
	add.s32 	%r713, %r27, %r712;
	add.s32 	%r714, %r28, %r713;
	add.s32 	%r715, %r29, %r714;
	add.s32 	%r716, %r30, %r715;
	add.s32 	%r717, %r31, %r716;
	add.s32 	%r718, %r32, %r717;
	add.s32 	%r673, %r33, %r718;
	mov.b32 	%r671, 1;
	mov.b32 	%r696, 0;
	mov.b32 	%r698, -1;
	// begin inline asm
	{  .reg .s32 r0;  .reg .pred p;  shfl.sync.up.b32 r0|p, %r673, %r671, %r696, %r698;  @p add.s32 r0, r0, %r673;  mov.s32 %r669, r0;}
	// end inline asm
	mov.b32 	%r677, 2;
	// begin inline asm
	{  .reg .s32 r0;  .reg .pred p;  shfl.sync.up.b32 r0|p, %r669, %r677, %r696, %r698;  @p add.s32 r0, r0, %r669;  mov.s32 %r675, r0;}
	// end inline asm
	mov.b32 	%r683, 4;
	// begin inline asm
	{  .reg .s32 r0;  .reg .pred p;  shfl.sync.up.b32 r0|p, %r675, %r683, %r696, %r698;  @p add.s32 r0, r0, %r675;  mov.s32 %r681, r0;}
	// end inline asm
	mov.b32 	%r689, 8;
	// begin inline asm
	{  .reg .s32 r0;  .reg .pred p;  shfl.sync.up.b32 r0|p, %r681, %r689, %r696, %r698;  @p add.s32 r0, r0, %r681;  mov.s32 %r687, r0;}
	// end inline asm
	mov.b32 	%r695, 16;
	// begin inline asm
	{  .reg .s32 r0;  .reg .pred p;  shfl.sync.up.b32 r0|p, %r687, %r695, %r696, %r698;  @p add.s32 r0, r0, %r687;  mov.s32 %r693, r0;}
	// end inline asm
	setp.ne.s32 	%p105, %r639, 31;
	@%p105 bra 	$L__BB17_11;
	shl.b32 	%r719, %r9, 2;
	add.s32 	%r721, %r668, %r719;
	st.shared.u32 	[%r721+16], %r693;
$L__BB17_11:
	sub.s32 	%r722, %r693, %r673;
	bar.sync 	0;
	ld.shared.v4.u32 	{%r723, %r724, %r725, %r726}, [_ZZN3cub18CUB_300001_SM_10006detail4scan16DeviceScanKernelINS2_10policy_hubIiiijN4cuda3std3__44plusIvEEE10Policy1000EN6thrust24THRUST_300001_SM_1000_NS6detail15normal_iteratorINSD_10device_ptrIiEEEESI_NS0_13ScanTileStateIiLb1EEES9_NS1_10InputValueIiPiEEjiLb0EiEEvT0_T1_T2_iT3_T4_T5_E12temp_storage+16];
	add.s32 	%r727, %r724, %r723;
	setp.eq.s32 	%p106, %r9, 2;
	selp.b32 	%r728, %r727, %r723, %p106;
	add.s32 	%r729, %r727, %r725;
	setp.eq.s32 	%p107, %r9, 3;
	selp.b32 	%r730, %r729, %r728, %p107;
	add.s32 	%r731, %r729, %r726;
	setp.eq.s32 	%p108, %r9, 4;
	selp.b32 	%r732, %r731, %r730, %p108;
	ld.shared.v4.u32 	{%r733, %r734, %r735, %r736}, [_ZZN3cub18CUB_300001_SM_10006detail4scan16DeviceScanKernelINS2_10policy_hubIiiijN4cuda3std3__44plusIvEEE10Policy1000EN6thrust24THRUST_300001_SM_1000_NS6detail15normal_iteratorINSD_10device_ptrIiEEEESI_NS0_13ScanTileStateIiLb1EEES9_NS1_10InputValueIiPiEEjiLb0EiEEvT0_T1_T2_iT3_T4_T5_E12temp_storage+32];
	add.s32 	%r737, %r731, %r733;
	setp.eq.s32 	%p109, %r9, 5;
	selp.b32 	%r738, %r737, %r732, %p109;
	add.s32 	%r739, %r737, %r734;
	setp.eq.s32 	%p110, %r9, 6;
	selp.b32 	%r740, %r739, %r738, %p110;
	add.s32 	%r741, %r739, %r735;
	setp.eq.s32 	%p111, %r9, 7;
	selp.b32 	%r742, %r741, %r740, %p111;
	add.s32 	%r743, %r741, %r736;
	setp.eq.s32 	%p112, %r9, 8;
	selp.b32 	%r744, %r743, %r742, %p112;
	ld.shared.v4.u32 	{%r745, %r746, %r747, %r748}, [_ZZN3cub18CUB_300001_SM_10006detail4scan16DeviceScanKernelINS2_10policy_hubIiiijN4cuda3std3__44plusIvEEE10Policy1000EN6thrust24THRUST_300001_SM_1000_NS6detail15normal_iteratorINSD_10device_ptrIiEEEESI_NS0_13ScanTileStateIiLb1EEES9_NS1_10InputValueIiPiEEjiLb0EiEEvT0_T1_T2_iT3_T4_T5_E12temp_storage+48];
	add.s32 	%r749, %r743, %r745;
	setp.eq.s32 	%p113, %r9, 9;
	selp.b32 	%r750, %r749, %r744, %p113;
	add.s32 	%r751, %r749, %r746;
	setp.eq.s32 	%p114, %r9, 10;
	selp.b32 	%r752, %r751, %r750, %p114;
	add.s32 	%r753, %r751, %r747;
	setp.eq.s32 	%p115, %r9, 11;
	selp.b32 	%r754, %r753, %r752, %p115;
	add.s32 	%r40, %r753, %r748;
	setp.gt.u32 	%p116, %r7, 31;
	setp.lt.u32 	%p117, %r7, 32;
	setp.eq.s32 	%p118, %r639, 0;
	selp.b32 	%r755, 0, %r722, %p118;
	add.s32 	%r1011, %r754, %r755;
	selp.b32 	%r42, %r722, %r1011, %p117;
	@%p116 bra 	$L__BB17_27;
	setp.ne.s32 	%p119, %r7, 0;
	mul.wide.s32 	%rd44, %r998, 8;
	add.s64 	%rd6, %rd16, %rd44;
	@%p119 bra 	$L__BB17_14;
	st.shared.u32 	[_ZZN3cub18CUB_300001_SM_10006detail4scan16DeviceScanKernelINS2_10policy_hubIiiijN4cuda3std3__44plusIvEEE10Policy1000EN6thrust24THRUST_300001_SM_1000_NS6detail15normal_iteratorINSD_10device_ptrIiEEEESI_NS0_13ScanTileStateIiLb1EEES9_NS1_10InputValueIiPiEEjiLb0EiEEvT0_T1_T2_iT3_T4_T5_E12temp_storage+12], %r40;
	add.s64 	%rd45, %rd6, 256;
	mov.b32 	%r756, 100;
	// begin inline asm
	st.relaxed.gpu.v2.u32 [%rd45], {%r756, %r40};
	// end inline asm
$L__BB17_14:
	not.b32 	%r762, %r7;
	add.s32 	%r1006, %r998, %r762;
	mov.b32 	%r758, 830;
	// begin inline asm
	nanosleep.u32 %r758;
	// end inline asm
	mul.wide.s32 	%rd47, %r1006, 8;
	add.s64 	%rd48, %rd16, %rd47;
	add.s64 	%rd46, %rd48, 256;
	// begin inline asm
	ld.relaxed.gpu.v2.u32 {%r1008, %r1000}, [%rd46];
	// end inline asm
	mov.b32 	%r1001, 952;
$L__BB17_15:
	setp.eq.s32 	%p120, %r1008, 99;
	mov.b32 	%r763, -1;
	vote.sync.any.pred 	%p121, %p120, %r763;
	not.pred 	%p122, %p121;
	@%p122 bra 	$L__BB17_17;
	mul.lo.s32 	%r858, %r998, 16807;
	and.b32  	%r998, %r858, 2147483647;
	add.s32 	%r859, %r1001, 1;
	rem.u32 	%r855, %r998, %r859;
	// begin inline asm
	nanosleep.u32 %r855;
	// end inline asm
	shr.u32 	%r1001, %r1001, 1;
	// begin inline asm
	ld.relaxed.gpu.v2.u32 {%r1008, %r1000}, [%rd46];
	// end inline asm
	bra.uni 	$L__BB17_15;
$L__BB17_17:
	setp.eq.s32 	%p123, %r1008, 101;
	mov.b32 	%r790, -1;
	vote.sync.ballot.b32 	%r792, %p123, %r790;
	// begin inline asm
	mov.u32 %r765, %lanemask_ge;
	// end inline asm
	and.b32  	%r793, %r792, %r765;
	or.b32  	%r794, %r793, -2147483648;
	add.s32 	%r795, %r794, -1;
	not.b32 	%r796, %r794;
	and.b32  	%r797, %r796, %r795;
	popc.b32 	%r769, %r797;
	mov.b32 	%r768, 1;
	// begin inline asm
	shfl.sync.down.b32 %r766, %r1000, %r768, %r769, %r790;
	// end inline asm
	setp.lt.s32 	%p125, %r639, %r769;
	selp.b32 	%r798, %r766, 0, %p125;
	add.s32 	%r772, %r798, %r1000;
	mov.b32 	%r773, 2;
	// begin inline asm
	shfl.sync.down.b32 %r771, %r772, %r773, %r769, %r790;
	// end inline asm
	add.s32 	%r57, %r639, 2;
	setp.gt.s32 	%p126, %r57, %r769;
	selp.b32 	%r799, 0, %r771, %p126;
	add.s32 	%r777, %r772, %r799;
	mov.b32 	%r778, 4;
	// begin inline asm
	shfl.sync.down.b32 %r776, %r777, %r778, %r769, %r790;
	// end inline asm
	add.s32 	%r58, %r639, 4;
	setp.gt.s32 	%p127, %r58, %r769;
	selp.b32 	%r800, 0, %r776, %p127;
	add.s32 	%r782, %r777, %r800;
	mov.b32 	%r783, 8;
	// begin inline asm
	shfl.sync.down.b32 %r781, %r782, %r783, %r769, %r790;
	// end inline asm
	add.s32 	%r59, %r639, 8;
	setp.gt.s32 	%p128, %r59, %r769;
	selp.b32 	%r801, 0, %r781, %p128;
	add.s32 	%r787, %r782, %r801;
	mov.b32 	%r788, 16;
	// begin inline asm
	shfl.sync.down.b32 %r786, %r787, %r788, %r769, %r790;
	// end inline asm
	add.s32 	%r60, %r639, 16;
	setp.gt.s32 	%p129, %r60, %r769;
	selp.b32 	%r802, 0, %r786, %p129;
	add.s32 	%r1005, %r787, %r802;
	add.s64 	%rd8, %rd16, 256;
	mov.b32 	%r1002, 952;
$L__BB17_18:
	setp.ne.s32 	%p130, %r1008, 101;
	mov.b32 	%r803, -1;
	vote.sync.all.pred 	%p131, %p130, %r803;
	not.pred 	%p132, %p131;
	@%p132 bra 	$L__BB17_23;
	shr.u32 	%r1002, %r1002, 1;
	mul.wide.s32 	%rd51, %r1006, 8;
	add.s64 	%rd52, %rd8, %rd51;
	add.s64 	%rd50, %rd52, -256;
	// begin inline asm
	ld.relaxed.gpu.v2.u32 {%r1008, %r1009}, [%rd50];
	// end inline asm
	mov.u32 	%r1010, %r1002;
$L__BB17_20:
	setp.eq.s32 	%p136, %r1008, 99;
	mov.b32 	%r811, -1;
	vote.sync.any.pred 	%p137, %p136, %r811;
	not.pred 	%p138, %p137;
	@%p138 bra 	$L__BB17_22;
	mul.lo.s32 	%r853, %r998, 16807;
	and.b32  	%r998, %r853, 2147483647;
	add.s32 	%r854, %r1010, 1;
	rem.u32 	%r850, %r998, %r854;
	// begin inline asm
	nanosleep.u32 %r850;
	// end inline asm
	shr.u32 	%r1010, %r1010, 1;
	// begin inline asm
	ld.relaxed.gpu.v2.u32 {%r1008, %r1009}, [%rd50];
	// end inline asm
	bra.uni 	$L__BB17_20;
$L__BB17_22:
	setp.eq.s32 	%p139, %r1008, 101;
	mov.b32 	%r837, -1;
	vote.sync.ballot.b32 	%r838, %p139, %r837;
	and.b32  	%r839, %r838, %r765;
	or.b32  	%r840, %r839, -2147483648;
	add.s32 	%r841, %r840, -1;
	not.b32 	%r842, %r840;
	and.b32  	%r843, %r842, %r841;
	popc.b32 	%r816, %r843;
	mov.b32 	%r815, 1;
	// begin inline asm
	shfl.sync.down.b32 %r813, %r1009, %r815, %r816, %r837;
	// end inline asm
	setp.lt.s32 	%p141, %r639, %r816;
	selp.b32 	%r844, %r813, 0, %p141;
	add.s32 	%r819, %r844, %r1009;
	mov.b32 	%r820, 2;
	// begin inline asm
	shfl.sync.down.b32 %r818, %r819, %r820, %r816, %r837;
	// end inline asm
	setp.gt.s32 	%p142, %r57, %r816;
	selp.b32 	%r845, 0, %r818, %p142;
	add.s32 	%r824, %r819, %r845;
	mov.b32 	%r825, 4;
	// begin inline asm
	shfl.sync.down.b32 %r823, %r824, %r825, %r816, %r837;
	// end inline asm
	setp.gt.s32 	%p143, %r58, %r816;
	selp.b32 	%r846, 0, %r823, %p143;
	add.s32 	%r829, %r824, %r846;
	mov.b32 	%r830, 8;
	// begin inline asm
	shfl.sync.down.b32 %r828, %r829, %r830, %r816, %r837;
	// end inline asm
	setp.gt.s32 	%p144, %r59, %r816;
	selp.b32 	%r847, 0, %r828, %p144;
	add.s32 	%r834, %r829, %r847;
	mov.b32 	%r835, 16;
	// begin inline asm
	shfl.sync.down.b32 %r833, %r834, %r835, %r816, %r837;
	// end inline asm
	setp.gt.s32 	%p145, %r60, %r816;
	selp.b32 	%r848, 0, %r833, %p145;
	add.s32 	%r849, %r848, %r1005;
	add.s32 	%r1005, %r849, %r834;
	add.s32 	%r1006, %r1006, -32;
	bra.uni 	$L__BB17_18;
$L__BB17_23:
	@%p119 bra 	$L__BB17_25;
	add.s32 	%r806, %r1005, %r40;
	add.s64 	%rd49, %rd6, 256;
	mov.b32 	%r805, 101;
	// begin inline asm
	st.relaxed.gpu.v2.u32 [%rd49], {%r805, %r806};
	// end inline asm
	st.shared.u32 	[_ZZN3cub18CUB_300001_SM_10006detail4scan16DeviceScanKernelINS2_10policy_hubIiiijN4cuda3std3__44plusIvEEE10Policy1000EN6thrust24THRUST_300001_SM_1000_NS6detail15normal_iteratorINSD_10device_ptrIiEEEESI_NS0_13ScanTileStateIiLb1EEES9_NS1_10InputValueIiPiEEjiLb0EiEEvT0_T1_T2_iT3_T4_T5_E12temp_storage+4], %r1005;
	st.shared.u32 	[_ZZN3cub18CUB_300001_SM_10006detail4scan16DeviceScanKernelINS2_10policy_hubIiiijN4cuda3std3__44plusIvEEE10Policy1000EN6thrust24THRUST_300001_SM_1000_NS6detail15normal_iteratorINSD_10device_ptrIiEEEESI_NS0_13ScanTileStateIiLb1EEES9_NS1_10InputValueIiPiEEjiLb0EiEEvT0_T1_T2_iT3_T4_T5_E12temp_storage+8], %r806;
$L__BB17_25:
	setp.ne.s32 	%p134, %r639, 0;
	mov.u32 	%r1011, %r42;
	@%p134 bra 	$L__BB17_27;
	st.shared.u32 	[_ZZN3cub18CUB_300001_SM_10006detail4scan16DeviceScanKernelINS2_10policy_hubIiiijN4cuda3std3__44plusIvEEE10Policy1000EN6thrust24THRUST_300001_SM_1000_NS6detail15normal_iteratorINSD_10device_ptrIiEEEESI_NS0_13ScanTileStateIiLb1EEES9_NS1_10InputValueIiPiEEjiLb0EiEEvT0_T1_T2_iT3_T4_T5_E12temp_storage+76], %r1005;
	mov.u32 	%r1011, %r1005;
$L__BB17_27:
	bar.sync 	0;
	setp.eq.s32 	%p135, %r7, 0;
	ld.shared.u32 	%r807, [_ZZN3cub18CUB_300001_SM_10006detail4scan16DeviceScanKernelINS2_10policy_hubIiiijN4cuda3std3__44plusIvEEE10Policy1000EN6thrust24THRUST_300001_SM_1000_NS6detail15normal_iteratorINSD_10device_ptrIiEEEESI_NS0_13ScanTileStateIiLb1EEES9_NS1_10InputValueIiPiEEjiLb0EiEEvT0_T1_T2_iT3_T4_T5_E12temp_storage+76];
	selp.b32 	%r808, 0, %r807, %p135;
	add.s32 	%r1012, %r808, %r1011;
$L__BB17_28:
	add.s32 	%r952, %r1012, %r12;
	add.s32 	%r953, %r13, %r952;
	add.s32 	%r954, %r14, %r953;
	add.s32 	%r955, %r15, %r954;
	add.s32 	%r956, %r16, %r955;
	add.s32 	%r957, %r17, %r956;
	add.s32 	%r958, %r18, %r957;
	add.s32 	%r959, %r19, %r958;
	add.s32 	%r960, %r20, %r959;
	add.s32 	%r961, %r21, %r960;
	add.s32 	%r962, %r22, %r961;
	add.s32 	%r963, %r23, %r962;
	add.s32 	%r964, %r24, %r963;
	add.s32 	%r965, %r25, %r964;
	add.s32 	%r966, %r26, %r965;
	add.s32 	%r967, %r27, %r966;
	add.s32 	%r968, %r28, %r967;
	add.s32 	%r969, %r29, %r968;
	add.s32 	%r970, %r30, %r969;
	add.s32 	%r971, %r31, %r970;
	add.s32 	%r972, %r32, %r971;
	bar.sync 	0;
	st.shared.v2.u32 	[%r11], {%r1012, %r952};
	st.shared.v2.u32 	[%r11+8], {%r953, %r954};
	st.shared.v2.u32 	[%r11+16], {%r955, %r956};
	st.shared.v2.u32 	[%r11+24], {%r957, %r958};
	st.shared.v2.u32 	[%r11+32], {%r959, %r960};
	st.shared.v2.u32 	[%r11+40], {%r961, %r962};
	st.shared.v2.u32 	[%r11+48], {%r963, %r964};
	st.shared.v2.u32 	[%r11+56], {%r965, %r966};
	st.shared.v2.u32 	[%r11+64], {%r967, %r968};
	st.shared.v2.u32 	[%r11+72], {%r969, %r970};
	st.shared.v2.u32 	[%r11+80], {%r971, %r972};
	bar.warp.sync 	-1;
	ld.shared.u32 	%r973, [%r10];
	ld.shared.u32 	%r974, [%r10+128];
	ld.shared.u32 	%r975, [%r10+256];
	ld.shared.u32 	%r976, [%r10+384];
	ld.shared.u32 	%r977, [%r10+512];
	ld.shared.u32 	%r978, [%r10+640];
	ld.shared.u32 	%r979, [%r10+768];
	ld.shared.u32 	%r980, [%r10+896];
	ld.shared.u32 	%r981, [%r10+1024];
	ld.shared.u32 	%r982, [%r10+1152];
	ld.shared.u32 	%r983, [%r10+1280];
	ld.shared.u32 	%r984, [%r10+1408];
	ld.shared.u32 	%r985, [%r10+1536];
	ld.shared.u32 	%r986, [%r10+1664];
	ld.shared.u32 	%r987, [%r10+1792];
	ld.shared.u32 	%r988, [%r10+1920];
	ld.shared.u32 	%r989, [%r10+2048];
	ld.shared.u32 	%r990, [%r10+2176];
	ld.shared.u32 	%r991, [%r10+2304];
	ld.shared.u32 	%r992, [%r10+2432];
	ld.shared.u32 	%r993, [%r10+2560];
	ld.shared.u32 	%r994, [%r10+2688];
	add.s64 	%rd57, %rd4, %rd42;
	st.global.u32 	[%rd57], %r973;
	st.global.u32 	[%rd57+128], %r974;
	st.global.u32 	[%rd57+256], %r975;
	st.global.u32 	[%rd57+384], %r976;
	st.global.u32 	[%rd57+512], %r977;
	st.global.u32 	[%rd57+640], %r978;
	st.global.u32 	[%rd57+768], %r979;
	st.global.u32 	[%rd57+896], %r980;
	st.global.u32 	[%rd57+1024], %r981;
	st.global.u32 	[%rd57+1152], %r982;
	st.global.u32 	[%rd57+1280], %r983;
	st.global.u32 	[%rd57+1408], %r984;
	st.global.u32 	[%rd57+1536], %r985;
	st.global.u32 	[%rd57+1664], %r986;
	st.global.u32 	[%rd57+1792], %r987;
	st.global.u32 	[%rd57+1920], %r988;
	st.global.u32 	[%rd57+2048], %r989;
	st.global.u32 	[%rd57+2176], %r990;
	st.global.u32 	[%rd57+2304], %r991;
	st.global.u32 	[%rd57+2432], %r992;
	st.global.u32 	[%rd57+2560], %r993;
	st.global.u32 	[%rd57+2688], %r994;
	bra.uni 	$L__BB17_143;
$L__BB17_29:
	setp.eq.s32 	%p3, %r6, 0;
	@%p3 bra 	$L__BB17_143;
	mul.wide.u32 	%rd18, %r5, 4;
	add.s64 	%rd19, %rd3, %rd18;
	mov.u32 	%r85, %tid.x;
	ld.global.u32 	%r1034, [%rd19];
	and.b32  	%r242, %r85, 31;
	and.b32  	%r243, %r85, 992;
	mul.lo.s32 	%r244, %r243, 22;
	or.b32  	%r87, %r244, %r242;
	setp.ge.u32 	%p4, %r87, %r6;
	shl.b32 	%r245, %r87, 2;
	cvt.u64.u32 	%rd20, %r245;
	add.s64 	%rd10, %rd19, %rd20;
	mov.u32 	%r1013, %r1034;
	@%p4 bra 	$L__BB17_32;
	ld.global.u32 	%r1013, [%rd10];
$L__BB17_32:
	add.s32 	%r90, %r87, 32;
	setp.ge.u32 	%p5, %r90, %r6;
	mov.u32 	%r1014, %r1034;
	@%p5 bra 	$L__BB17_34;
	ld.global.u32 	%r1014, [%rd10+128];
$L__BB17_34:
	add.s32 	%r93, %r87, 64;
	setp.ge.u32 	%p6, %r93, %r6;
	mov.u32 	%r1015, %r1034;
	@%p6 bra 	$L__BB17_36;
	ld.global.u32 	%r1015, [%rd10+256];
$L__BB17_36:
	add.s32 	%r96, %r87, 96;
	setp.ge.u32 	%p7, %r96, %r6;
	mov.u32 	%r1016, %r1034;
	@%p7 bra 	$L__BB17_38;
	ld.global.u32 	%r1016, [%rd10+384];
$L__BB17_38:
	add.s32 	%r246, %r87, 128;
	setp.ge.u32 	%p8, %r246, %r6;
	mov.u32 	%r1017, %r1034;
	@%p8 bra 	$L__BB17_40;
	ld.global.u32 	%r1017, [%rd10+512];
$L__BB17_40:
	add.s32 	%r247, %r87, 160;
	setp.ge.u32 	%p9, %r247, %r6;
	mov.u32 	%r1018, %r1034;
	@%p9 bra 	$L__BB17_42;
	ld.global.u32 	%r1018, [%rd10+640];
$L__BB17_42:
	add.s32 	%r248, %r87, 192;
	setp.ge.u32 	%p10, %r248, %r6;
	mov.u32 	%r1019, %r1034;
	@%p10 bra 	$L__BB17_44;
	ld.global.u32 	%r1019, [%rd10+768];
$L__BB17_44:
	add.s32 	%r249, %r87, 224;
	setp.ge.u32 	%p11, %r249, %r6;
	mov.u32 	%r1020, %r1034;
	@%p11 bra 	$L__BB17_46;
	ld.global.u32 	%r1020, [%rd10+896];
$L__BB17_46:
	add.s32 	%r250, %r87, 256;
	setp.ge.u32 	%p12, %r250, %r6;
	mov.u32 	%r1021, %r1034;
	@%p12 bra 	$L__BB17_48;
	ld.global.u32 	%r1021, [%rd10+1024];
$L__BB17_48:
	add.s32 	%r251, %r87, 288;
	setp.ge.u32 	%p13, %r251, %r6;
	mov.u32 	%r1022, %r1034;
	@%p13 bra 	$L__BB17_50;
	ld.global.u32 	%r1022, [%rd10+1152];
$L__BB17_50:
	add.s32 	%r111, %r87, 320;
	setp.ge.u32 	%p14, %r111, %r6;
	mov.u32 	%r1023, %r1034;
	@%p14 bra 	$L__BB17_52;
	ld.global.u32 	%r1023, [%rd10+1280];
$L__BB17_52:
	add.s32 	%r114, %r87, 352;
	setp.ge.u32 	%p15, %r114, %r6;
	mov.u32 	%r1024, %r1034;
	@%p15 bra 	$L__BB17_54;
	ld.global.u32 	%r1024, [%rd10+1408];
$L__BB17_54:
	add.s32 	%r117, %r87, 384;
	setp.ge.u32 	%p16, %r117, %r6;
	mov.u32 	%r1025, %r1034;
	@%p16 bra 	$L__BB17_56;
	ld.global.u32 	%r1025, [%rd10+1536];
$L__BB17_56:
	add.s32 	%r120, %r87, 416;
	setp.ge.u32 	%p17, %r120, %r6;
	mov.u32 	%r1026, %r1034;
	@%p17 bra 	$L__BB17_58;
	ld.global.u32 	%r1026, [%rd10+1664];
$L__BB17_58:
	add.s32 	%r252, %r87, 448;
	setp.ge.u32 	%p18, %r252, %r6;
	mov.u32 	%r1027, %r1034;
	@%p18 bra 	$L__BB17_60;
	ld.global.u32 	%r1027, [%rd10+1792];
$L__BB17_60:
	add.s32 	%r253, %r87, 480;
	setp.ge.u32 	%p19, %r253, %r6;
	mov.u32 	%r1028, %r1034;
	@%p19 bra 	$L__BB17_62;
	ld.global.u32 	%r1028, [%rd10+1920];
$L__BB17_62:
	add.s32 	%r254, %r87, 512;
	setp.ge.u32 	%p20, %r254, %r6;
	mov.u32 	%r1029, %r1034;
	@%p20 bra 	$L__BB17_64;
	ld.global.u32 	%r1029, [%rd10+2048];
$L__BB17_64:
	add.s32 	%r129, %r87, 544;
	setp.ge.u32 	%p21, %r129, %r6;
	mov.u32 	%r1030, %r1034;
	@%p21 bra 	$L__BB17_66;
	ld.global.u32 	%r1030, [%rd10+2176];
$L__BB17_66:
	add.s32 	%r132, %r87, 576;
	setp.ge.u32 	%p22, %r132, %r6;
	mov.u32 	%r1031, %r1034;
	@%p22 bra 	$L__BB17_68;
	ld.global.u32 	%r1031, [%rd10+2304];
$L__BB17_68:
	add.s32 	%r255, %r87, 608;
	setp.ge.u32 	%p23, %r255, %r6;
	mov.u32 	%r1032, %r1034;
	@%p23 bra 	$L__BB17_70;
	ld.global.u32 	%r1032, [%rd10+2432];
$L__BB17_70:
	add.s32 	%r256, %r87, 640;
	setp.ge.u32 	%p24, %r256, %r6;
	mov.u32 	%r1033, %r1034;
	@%p24 bra 	$L__BB17_72;
	ld.global.u32 	%r1033, [%rd10+2560];
$L__BB17_72:
	add.s32 	%r139, %r87, 672;
	setp.ge.u32 	%p25, %r139, %r6;
	@%p25 bra 	$L__BB17_74;
	ld.global.u32 	%r1034, [%rd10+2688];
$L__BB17_74:
	// begin inline asm
	mov.u32 %r257, %laneid;
	// end inline asm
	shr.u32 	%r143, %r85, 5;
	mad.lo.s32 	%r258, %r143, 704, %r257;
	shl.b32 	%r259, %r258, 2;
	mov.u32 	%r260, _ZZN3cub18CUB_300001_SM_10006detail4scan16DeviceScanKernelINS2_10policy_hubIiiijN4cuda3std3__44plusIvEEE10Policy1000EN6thrust24THRUST_300001_SM_1000_NS6detail15normal_iteratorINSD_10device_ptrIiEEEESI_NS0_13ScanTileStateIiLb1EEES9_NS1_10InputValueIiPiEEjiLb0EiEEvT0_T1_T2_iT3_T4_T5_E12temp_storage;
	add.s32 	%r144, %r260, %r259;
	st.shared.u32 	[%r144], %r1013;
	st.shared.u32 	[%r144+128], %r1014;
	st.shared.u32 	[%r144+256], %r1015;
	st.shared.u32 	[%r144+384], %r1016;
	st.shared.u32 	[%r144+512], %r1017;
	st.shared.u32 	[%r144+640], %r1018;
	st.shared.u32 	[%r144+768], %r1019;
	st.shared.u32 	[%r144+896], %r1020;
	st.shared.u32 	[%r144+1024], %r1021;
	st.shared.u32 	[%r144+1152], %r1022;
	st.shared.u32 	[%r144+1280], %r1023;
	st.shared.u32 	[%r144+1408], %r1024;
	st.shared.u32 	[%r144+1536], %r1025;
	st.shared.u32 	[%r144+1664], %r1026;
	st.shared.u32 	[%r144+1792], %r1027;
	st.shared.u32 	[%r144+1920], %r1028;
	st.shared.u32 	[%r144+2048], %r1029;
	st.shared.u32 	[%r144+2176], %r1030;
	st.shared.u32 	[%r144+2304], %r1031;
	st.shared.u32 	[%r144+2432], %r1032;
	st.shared.u32 	[%r144+2560], %r1033;
	st.shared.u32 	[%r144+2688], %r1034;
	bar.warp.sync 	-1;
	mad.lo.s32 	%r145, %r257, 84, %r144;
	ld.shared.v2.u32 	{%r146, %r147}, [%r145];
	ld.shared.v2.u32 	{%r148, %r149}, [%r145+8];
	ld.shared.v2.u32 	{%r150, %r151}, [%r145+16];
	ld.shared.v2.u32 	{%r152, %r153}, [%r145+24];
	ld.shared.v2.u32 	{%r154, %r155}, [%r145+32];
	ld.shared.v2.u32 	{%r156, %r157}, [%r145+40];
	ld.shared.v2.u32 	{%r158, %r159}, [%r145+48];
	ld.shared.v2.u32 	{%r160, %r161}, [%r145+56];
	ld.shared.v2.u32 	{%r162, %r163}, [%r145+64];
	ld.shared.v2.u32 	{%r164, %r165}, [%r145+72];
	ld.shared.v2.u32 	{%r166, %r167}, [%r145+80];
	bar.sync 	0;
	setp.ne.s32 	%p26, %r998, 0;
	@%p26 bra 	$L__BB17_78;
	add.s32 	%r490, %r147, %r146;
	add.s32 	%r491, %r148, %r490;
	add.s32 	%r492, %r149, %r491;
	add.s32 	%r493, %r150, %r492;
	add.s32 	%r494, %r151, %r493;
	add.s32 	%r495, %r152, %r494;
	add.s32 	%r496, %r153, %r495;
	add.s32 	%r497, %r154, %r496;
	add.s32 	%r498, %r155, %r497;
	add.s32 	%r499, %r156, %r498;
	add.s32 	%r500, %r157, %r499;
	add.s32 	%r501, %r158, %r500;
	add.s32 	%r502, %r159, %r501;
	add.s32 	%r503, %r160, %r502;
	add.s32 	%r504, %r161, %r503;
	add.s32 	%r505, %r162, %r504;
	add.s32 	%r506, %r163, %r505;
	add.s32 	%r507, %r164, %r506;
	add.s32 	%r508, %r165, %r507;
	add.s32 	%r509, %r166, %r508;
	add.s32 	%r464, %r167, %r509;
	mov.b32 	%r462, 1;
	mov.b32 	%r487, 0;
	mov.b32 	%r489, -1;
	// begin inline asm
	{  .reg .s32 r0;  .reg .pred p;  shfl.sync.up.b32 r0|p, %r464, %r462, %r487, %r489;  @p add.s32 r0, r0, %r464;  mov.s32 %r460, r0;}
	// end inline asm
	mov.b32 	%r468, 2;
	// begin inline asm
	{  .reg .s32 r0;  .reg .pred p;  shfl.sync.up.b32 r0|p, %r460, %r468, %r487, %r489;  @p add.s32 r0, r0, %r460;  mov.s32 %r466, r0;}
	// end inline asm
	mov.b32 	%r474, 4;
	// begin inline asm
	{  .reg .s32 r0;  .reg .pred p;  shfl.sync.up.b32 r0|p, %r466, %r474, %r487, %r489;  @p add.s32 r0, r0, %r466;  mov.s32 %r472, r0;}
	// end inline asm
	mov.b32 	%r480, 8;
	// begin inline asm
	{  .reg .s32 r0;  .reg .pred p;  shfl.sync.up.b32 r0|p, %r472, %r480, %r487, %r489;  @p add.s32 r0, r0, %r472;  mov.s32 %r478, r0;}
	// end inline asm
	mov.b32 	%r486, 16;
	// begin inline asm
	{  .reg .s32 r0;  .reg .pred p;  shfl.sync.up.b32 r0|p, %r478, %r486, %r487, %r489;  @p add.s32 r0, r0, %r478;  mov.s32 %r484, r0;}
	// end inline asm
	setp.ne.s32 	%p68, %r257, 31;
	@%p68 bra 	$L__BB17_77;
	shl.b32 	%r510, %r143, 2;
	mov.u32 	%r511, _ZZN3cub18CUB_300001_SM_10006detail4scan16DeviceScanKernelINS2_10policy_hubIiiijN4cuda3std3__44plusIvEEE10Policy1000EN6thrust24THRUST_300001_SM_1000_NS6detail15normal_iteratorINSD_10device_ptrIiEEEESI_NS0_13ScanTileStateIiLb1EEES9_NS1_10InputValueIiPiEEjiLb0EiEEvT0_T1_T2_iT3_T4_T5_E12temp_storage;
	add.s32 	%r512, %r511, %r510;
	st.shared.u32 	[%r512+16], %r484;
$L__BB17_77:
	bar.sync 	0;
	ld.shared.v4.u32 	{%r513, %r514, %r515, %r516}, [_ZZN3cub18CUB_300001_SM_10006detail4scan16DeviceScanKernelINS2_10policy_hubIiiijN4cuda3std3__44plusIvEEE10Policy1000EN6thrust24THRUST_300001_SM_1000_NS6detail15normal_iteratorINSD_10device_ptrIiEEEESI_NS0_13ScanTileStateIiLb1EEES9_NS1_10InputValueIiPiEEjiLb0EiEEvT0_T1_T2_iT3_T4_T5_E12temp_storage+16];
	add.s32 	%r517, %r514, %r513;
	setp.eq.s32 	%p69, %r143, 2;
	selp.b32 	%r518, %r517, %r513, %p69;
	add.s32 	%r519, %r517, %r515;
	setp.eq.s32 	%p70, %r143, 3;
	selp.b32 	%r520, %r519, %r518, %p70;
	add.s32 	%r521, %r519, %r516;
	setp.eq.s32 	%p71, %r143, 4;
	selp.b32 	%r522, %r521, %r520, %p71;
	ld.shared.v4.u32 	{%r523, %r524, %r525, %r526}, [_ZZN3cub18CUB_300001_SM_10006detail4scan16DeviceScanKernelINS2_10policy_hubIiiijN4cuda3std3__44plusIvEEE10Policy1000EN6thrust24THRUST_300001_SM_1000_NS6detail15normal_iteratorINSD_10device_ptrIiEEEESI_NS0_13ScanTileStateIiLb1EEES9_NS1_10InputValueIiPiEEjiLb0EiEEvT0_T1_T2_iT3_T4_T5_E12temp_storage+32];
	add.s32 	%r527, %r521, %r523;
	setp.eq.s32 	%p72, %r143, 5;
	selp.b32 	%r528, %r527, %r522, %p72;
	add.s32 	%r529, %r527, %r524;
	setp.eq.s32 	%p73, %r143, 6;
	selp.b32 	%r530, %r529, %r528, %p73;
	add.s32 	%r531, %r529, %r525;
	setp.eq.s32 	%p74, %r143, 7;
	selp.b32 	%r532, %r531, %r530, %p74;
	add.s32 	%r533, %r531, %r526;
	setp.eq.s32 	%p75, %r143, 8;
	selp.b32 	%r534, %r533, %r532, %p75;
	.pragma "used_bytes_mask 4095";
	ld.shared.v4.u32 	{%r535, %r536, %r537, %r538}, [_ZZN3cub18CUB_300001_SM_10006detail4scan16DeviceScanKernelINS2_10policy_hubIiiijN4cuda3std3__44plusIvEEE10Policy1000EN6thrust24THRUST_300001_SM_1000_NS6detail15normal_iteratorINSD_10device_ptrIiEEEESI_NS0_13ScanTileStateIiLb1EEES9_NS1_10InputValueIiPiEEjiLb0EiEEvT0_T1_T2_iT3_T4_T5_E12temp_storage+48];
	add.s32 	%r539, %r533, %r535;
	setp.eq.s32 	%p76, %r143, 9;
	selp.b32 	%r540, %r539, %r534, %p76;
	add.s32 	%r541, %r539, %r536;
	setp.eq.s32 	%p77, %r143, 10;
	selp.b32 	%r542, %r541, %r540, %p77;
	add.s32 	%r543, %r541, %r537;
	setp.eq.s32 	%p78, %r143, 11;
	selp.b32 	%r544, %r543, %r542, %p78;
	setp.lt.u32 	%p79, %r85, 32;
	selp.b32 	%r545, 0, %r544, %p79;
	setp.eq.s32 	%p80, %r257, 0;
	sub.s32 	%r546, %r484, %r464;
	selp.b32 	%r547, 0, %r546, %p80;
	add.s32 	%r548, %r547, %r997;
	add.s32 	%r1049, %r548, %r545;
	bra.uni 	$L__BB17_97;
$L__BB17_78:
	add.s32 	%r291, %r147, %r146;
	add.s32 	%r292, %r148, %r291;
	add.s32 	%r293, %r149, %r292;
	add.s32 	%r294, %r150, %r293;
	add.s32 	%r295, %r151, %r294;
	add.s32 	%r296, %r152, %r295;
	add.s32 	%r297, %r153, %r296;
	add.s32 	%r298, %r154, %r297;
	add.s32 	%r299, %r155, %r298;
	add.s32 	%r300, %r156, %r299;
	add.s32 	%r301, %r157, %r300;
	add.s32 	%r302, %r158, %r301;
	add.s32 	%r303, %r159, %r302;
	add.s32 	%r304, %r160, %r303;
	add.s32 	%r305, %r161, %r304;
	add.s32 	%r306, %r162, %r305;
	add.s32 	%r307, %r163, %r306;
	add.s32 	%r308, %r164, %r307;
	add.s32 	%r309, %r165, %r308;
	add.s32 	%r310, %r166, %r309;
	add.s32 	%r265, %r167, %r310;
	mov.b32 	%r263, 1;
	mov.b32 	%r288, 0;
	mov.b32 	%r290, -1;
	// begin inline asm
	{  .reg .s32 r0;  .reg .pred p;  shfl.sync.up.b32 r0|p, %r265, %r263, %r288, %r290;  @p add.s32 r0, r0, %r265;  mov.s32 %r261, r0;}
	// end inline asm
	mov.b32 	%r269, 2;
	// begin inline asm
	{  .reg .s32 r0;  .reg .pred p;  shfl.sync.up.b32 r0|p, %r261, %r269, %r288, %r290;  @p add.s32 r0, r0, %r261;  mov.s32 %r267, r0;}
	// end inline asm
	mov.b32 	%r275, 4;
	// begin inline asm
	{  .reg .s32 r0;  .reg .pred p;  shfl.sync.up.b32 r0|p, %r267, %r275, %r288, %r290;  @p add.s32 r0, r0, %r267;  mov.s32 %r273, r0;}
	// end inline asm
	mov.b32 	%r281, 8;
	// begin inline asm
	{  .reg .s32 r0;  .reg .pred p;  shfl.sync.up.b32 r0|p, %r273, %r281, %r288, %r290;  @p add.s32 r0, r0, %r273;  mov.s32 %r279, r0;}
	// end inline asm
	mov.b32 	%r287, 16;
	// begin inline asm
	{  .reg .s32 r0;  .reg .pred p;  shfl.sync.up.b32 r0|p, %r279, %r287, %r288, %r290;  @p add.s32 r0, r0, %r279;  mov.s32 %r285, r0;}
	// end inline asm
	setp.ne.s32 	%p27, %r257, 31;
	@%p27 bra 	$L__BB17_80;
	shl.b32 	%r311, %r143, 2;
	mov.u32 	%r312, _ZZN3cub18CUB_300001_SM_10006detail4scan16DeviceScanKernelINS2_10policy_hubIiiijN4cuda3std3__44plusIvEEE10Policy1000EN6thrust24THRUST_300001_SM_1000_NS6detail15normal_iteratorINSD_10device_ptrIiEEEESI_NS0_13ScanTileStateIiLb1EEES9_NS1_10InputValueIiPiEEjiLb0EiEEvT0_T1_T2_iT3_T4_T5_E12temp_storage;
	add.s32 	%r313, %r312, %r311;
	st.shared.u32 	[%r313+16], %r285;
$L__BB17_80:
	sub.s32 	%r314, %r285, %r265;
	bar.sync 	0;
	ld.shared.v4.u32 	{%r315, %r316, %r317, %r318}, [_ZZN3cub18CUB_300001_SM_10006detail4scan16DeviceScanKernelINS2_10policy_hubIiiijN4cuda3std3__44plusIvEEE10Policy1000EN6thrust24THRUST_300001_SM_1000_NS6detail15normal_iteratorINSD_10device_ptrIiEEEESI_NS0_13ScanTileStateIiLb1EEES9_NS1_10InputValueIiPiEEjiLb0EiEEvT0_T1_T2_iT3_T4_T5_E12temp_storage+16];
	add.s32 	%r319, %r316, %r315;
	setp.eq.s32 	%p28, %r143, 2;
	selp.b32 	%r320, %r319, %r315, %p28;
	add.s32 	%r321, %r319, %r317;
	setp.eq.s32 	%p29, %r143, 3;
	selp.b32 	%r322, %r321, %r320, %p29;
	add.s32 	%r323, %r321, %r318;
	setp.eq.s32 	%p30, %r143, 4;
	selp.b32 	%r324, %r323, %r322, %p30;
	ld.shared.v4.u32 	{%r325, %r326, %r327, %r328}, [_ZZN3cub18CUB_300001_SM_10006detail4scan16DeviceScanKernelINS2_10policy_hubIiiijN4cuda3std3__44plusIvEEE10Policy1000EN6thrust24THRUST_300001_SM_1000_NS6detail15normal_iteratorINSD_10device_ptrIiEEEESI_NS0_13ScanTileStateIiLb1EEES9_NS1_10InputValueIiPiEEjiLb0EiEEvT0_T1_T2_iT3_T4_T5_E12temp_storage+32];
	add.s32 	%r329, %r323, %r325;
	setp.eq.s32 	%p31, %r143, 5;
	selp.b32 	%r330, %r329, %r324, %p31;
	add.s32 	%r331, %r329, %r326;
	setp.eq.s32 	%p32, %r143, 6;
	selp.b32 	%r332, %r331, %r330, %p32;
	add.s32 	%r333, %r331, %r327;
	setp.eq.s32 	%p33, %r143, 7;
	selp.b32 	%r334, %r333, %r332, %p33;
	add.s32 	%r335, %r333, %r328;
	setp.eq.s32 	%p34, %r143, 8;
	selp.b32 	%r336, %r335, %r334, %p34;
	ld.shared.v4.u32 	{%r337, %r338, %r339, %r340}, [_ZZN3cub18CUB_300001_SM_10006detail4scan16DeviceScanKernelINS2_10policy_hubIiiijN4cuda3std3__44plusIvEEE10Policy1000EN6thrust24THRUST_300001_SM_1000_NS6detail15normal_iteratorINSD_10device_ptrIiEEEESI_NS0_13ScanTileStateIiLb1EEES9_NS1_10InputValueIiPiEEjiLb0EiEEvT0_T1_T2_iT3_T4_T5_E12temp_storage+48];
	add.s32 	%r341, %r335, %r337;
	setp.eq.s32 	%p35, %r143, 9;
	selp.b32 	%r342, %r341, %r336, %p35;
	add.s32 	%r343, %r341, %r338;
	setp.eq.s32 	%p36, %r143, 10;
	selp.b32 	%r344, %r343, %r342, %p36;
	add.s32 	%r345, %r343, %r339;
	setp.eq.s32 	%p37, %r143, 11;
	selp.b32 	%r346, %r345, %r344, %p37;
	add.s32 	%r173, %r345, %r340;
	setp.gt.u32 	%p38, %r85, 31;
	setp.lt.u32 	%p39, %r85, 32;
	setp.eq.s32 	%p40, %r257, 0;
	selp.b32 	%r347, 0, %r314, %p40;
	add.s32 	%r1048, %r346, %r347;
	selp.b32 	%r175, %r314, %r1048, %p39;
	@%p38 bra 	$L__BB17_96;
	setp.ne.s32 	%p41, %r85, 0;
	mul.wide.s32 	%rd21, %r998, 8;
	add.s64 	%rd11, %rd16, %rd21;
	@%p41 bra 	$L__BB17_83;
	st.shared.u32 	[_ZZN3cub18CUB_300001_SM_10006detail4scan16DeviceScanKernelINS2_10policy_hubIiiijN4cuda3std3__44plusIvEEE10Policy1000EN6thrust24THRUST_300001_SM_1000_NS6detail15normal_iteratorINSD_10device_ptrIiEEEESI_NS0_13ScanTileStateIiLb1EEES9_NS1_10InputValueIiPiEEjiLb0EiEEvT0_T1_T2_iT3_T4_T5_E12temp_storage+12], %r173;
	add.s64 	%rd22, %rd11, 256;
	mov.b32 	%r348, 100;
	// begin inline asm
	st.relaxed.gpu.v2.u32 [%rd22], {%r348, %r173};
	// end inline asm
$L__BB17_83:
	not.b32 	%r354, %r85;
	add.s32 	%r1043, %r998, %r354;
	mov.b32 	%r350, 830;
	// begin inline asm
	nanosleep.u32 %r350;
	// end inline asm
	mul.wide.s32 	%rd24, %r1043, 8;
	add.s64 	%rd25, %rd16, %rd24;
	add.s64 	%rd23, %rd25, 256;
	// begin inline asm
	ld.relaxed.gpu.v2.u32 {%r1045, %r1037}, [%rd23];
	// end inline asm
	mov.b32 	%r1038, 952;
$L__BB17_84:
	setp.eq.s32 	%p42, %r1045, 99;
	mov.b32 	%r355, -1;
	vote.sync.any.pred 	%p43, %p42, %r355;
	not.pred 	%p44, %p43;
	@%p44 bra 	$L__BB17_86;
	mul.lo.s32 	%r458, %r998, 16807;
	and.b32  	%r998, %r458, 2147483647;
	add.s32 	%r459, %r1038, 1;
	rem.u32 	%r455, %r998, %r459;
	// begin inline asm
	nanosleep.u32 %r455;
	// end inline asm
	shr.u32 	%r1038, %r1038, 1;
	// begin inline asm
	ld.relaxed.gpu.v2.u32 {%r1045, %r1037}, [%rd23];
	// end inline asm
	bra.uni 	$L__BB17_84;
$L__BB17_86:
	setp.eq.s32 	%p45, %r1045, 101;
	mov.b32 	%r382, -1;
	vote.sync.ballot.b32 	%r384, %p45, %r382;
	// begin inline asm
	mov.u32 %r357, %lanemask_ge;
	// end inline asm
	and.b32  	%r385, %r384, %r357;
	or.b32  	%r386, %r385, -2147483648;
	add.s32 	%r387, %r386, -1;
	not.b32 	%r388, %r386;
	and.b32  	%r389, %r388, %r387;
	popc.b32 	%r361, %r389;
	mov.b32 	%r360, 1;
	// begin inline asm
	shfl.sync.down.b32 %r358, %r1037, %r360, %r361, %r382;
	// end inline asm
	setp.lt.s32 	%p47, %r257, %r361;
	selp.b32 	%r390, %r358, 0, %p47;
	add.s32 	%r364, %r390, %r1037;
	mov.b32 	%r365, 2;
	// begin inline asm
	shfl.sync.down.b32 %r363, %r364, %r365, %r361, %r382;
	// end inline asm
	add.s32 	%r391, %r257, 2;
	setp.gt.s32 	%p48, %r391, %r361;
	selp.b32 	%r392, 0, %r363, %p48;
	add.s32 	%r369, %r364, %r392;
	mov.b32 	%r370, 4;
	// begin inline asm
	shfl.sync.down.b32 %r368, %r369, %r370, %r361, %r382;
	// end inline asm
	add.s32 	%r393, %r257, 4;
	setp.gt.s32 	%p49, %r393, %r361;
	selp.b32 	%r394, 0, %r368, %p49;
	add.s32 	%r374, %r369, %r394;
	mov.b32 	%r375, 8;
	// begin inline asm
	shfl.sync.down.b32 %r373, %r374, %r375, %r361, %r382;
	// end inline asm
	add.s32 	%r395, %r257, 8;
	setp.gt.s32 	%p50, %r395, %r361;
	selp.b32 	%r396, 0, %r373, %p50;
	add.s32 	%r379, %r374, %r396;
	mov.b32 	%r380, 16;
	// begin inline asm
	shfl.sync.down.b32 %r378, %r379, %r380, %r361, %r382;
	// end inline asm
	add.s32 	%r397, %r257, 16;
	setp.gt.s32 	%p51, %r397, %r361;
	selp.b32 	%r398, 0, %r378, %p51;
	add.s32 	%r1041, %r379, %r398;
	add.s64 	%rd12, %rd16, 256;
	mov.b32 	%r1039, 952;
$L__BB17_87:
	setp.ne.s32 	%p52, %r1045, 101;
	mov.b32 	%r399, -1;
	vote.sync.all.pred 	%p53, %p52, %r399;
	not.pred 	%p54, %p53;
	@%p54 bra 	$L__BB17_92;
	shr.u32 	%r1039, %r1039, 1;
	mul.wide.s32 	%rd28, %r1043, 8;
	add.s64 	%rd29, %rd12, %rd28;
	add.s64 	%rd27, %rd29, -256;
	// begin inline asm
	ld.relaxed.gpu.v2.u32 {%r1045, %r1046}, [%rd27];
	// end inline asm
	mov.u32 	%r1047, %r1039;
$L__BB17_89:
	setp.eq.s32 	%p58, %r1045, 99;
	mov.b32 	%r407, -1;
	vote.sync.any.pred 	%p59, %p58, %r407;
	not.pred 	%p60, %p59;
	@%p60 bra 	$L__BB17_91;
	mul.lo.s32 	%r453, %r998, 16807;
	and.b32  	%r998, %r453, 2147483647;
	add.s32 	%r454, %r1047, 1;
	rem.u32 	%r450, %r998, %r454;
	// begin inline asm
	nanosleep.u32 %r450;
	// end inline asm
	shr.u32 	%r1047, %r1047, 1;
	// begin inline asm
	ld.relaxed.gpu.v2.u32 {%r1045, %r1046}, [%rd27];
	// end inline asm
	bra.uni 	$L__BB17_89;
$L__BB17_91:
	setp.eq.s32 	%p61, %r1045, 101;
	mov.b32 	%r433, -1;
	vote.sync.ballot.b32 	%r434, %p61, %r433;
	and.b32  	%r435, %r434, %r357;
	or.b32  	%r436, %r435, -2147483648;
	add.s32 	%r437, %r436, -1;
	not.b32 	%r438, %r436;
	and.b32  	%r439, %r438, %r437;
	popc.b32 	%r412, %r439;
	mov.b32 	%r411, 1;
	// begin inline asm
	shfl.sync.down.b32 %r409, %r1046, %r411, %r412, %r433;
	// end inline asm
	setp.lt.s32 	%p63, %r257, %r412;
	selp.b32 	%r440, %r409, 0, %p63;
	add.s32 	%r415, %r440, %r1046;
	mov.b32 	%r416, 2;
	// begin inline asm
	shfl.sync.down.b32 %r414, %r415, %r416, %r412, %r433;
	// end inline asm
	add.s32 	%r441, %r257, 2;
	setp.gt.s32 	%p64, %r441, %r412;
	selp.b32 	%r442, 0, %r414, %p64;
	add.s32 	%r420, %r415, %r442;
	mov.b32 	%r421, 4;
	// begin inline asm
	shfl.sync.down.b32 %r419, %r420, %r421, %r412, %r433;
	// end inline asm
	add.s32 	%r443, %r257, 4;
	setp.gt.s32 	%p65, %r443, %r412;
	selp.b32 	%r444, 0, %r419, %p65;
	add.s32 	%r425, %r420, %r444;
	mov.b32 	%r426, 8;
	// begin inline asm
	shfl.sync.down.b32 %r424, %r425, %r426, %r412, %r433;
	// end inline asm
	add.s32 	%r445, %r257, 8;
	setp.gt.s32 	%p66, %r445, %r412;
	selp.b32 	%r446, 0, %r424, %p66;
	add.s32 	%r430, %r425, %r446;
	mov.b32 	%r431, 16;
	// begin inline asm
	shfl.sync.down.b32 %r429, %r430, %r431, %r412, %r433;
	// end inline asm
	add.s32 	%r447, %r257, 16;
	setp.gt.s32 	%p67, %r447, %r412;
	selp.b32 	%r448, 0, %r429, %p67;
	add.s32 	%r449, %r448, %r1041;
	add.s32 	%r1041, %r449, %r430;
	add.s32 	%r1043, %r1043, -32;
	bra.uni 	$L__BB17_87;
$L__BB17_92:
	@%p41 bra 	$L__BB17_94;
	add.s32 	%r402, %r1041, %r173;
	add.s64 	%rd26, %rd11, 256;
	mov.b32 	%r401, 101;
	// begin inline asm
	st.relaxed.gpu.v2.u32 [%rd26], {%r401, %r402};
	// end inline asm
	st.shared.u32 	[_ZZN3cub18CUB_300001_SM_10006detail4scan16DeviceScanKernelINS2_10policy_hubIiiijN4cuda3std3__44plusIvEEE10Policy1000EN6thrust24THRUST_300001_SM_1000_NS6detail15normal_iteratorINSD_10device_ptrIiEEEESI_NS0_13ScanTileStateIiLb1EEES9_NS1_10InputValueIiPiEEjiLb0EiEEvT0_T1_T2_iT3_T4_T5_E12temp_storage+4], %r1041;
	st.shared.u32 	[_ZZN3cub18CUB_300001_SM_10006detail4scan16DeviceScanKernelINS2_10policy_hubIiiijN4cuda3std3__44plusIvEEE10Policy1000EN6thrust24THRUST_300001_SM_1000_NS6detail15normal_iteratorINSD_10device_ptrIiEEEESI_NS0_13ScanTileStateIiLb1EEES9_NS1_10InputValueIiPiEEjiLb0EiEEvT0_T1_T2_iT3_T4_T5_E12temp_storage+8], %r402;
$L__BB17_94:
	setp.ne.s32 	%p56, %r257, 0;
	mov.u32 	%r1048, %r175;
	@%p56 bra 	$L__BB17_96;
	st.shared.u32 	[_ZZN3cub18CUB_300001_SM_10006detail4scan16DeviceScanKernelINS2_10policy_hubIiiijN4cuda3std3__44plusIvEEE10Policy1000EN6thrust24THRUST_300001_SM_1000_NS6detail15normal_iteratorINSD_10device_ptrIiEEEESI_NS0_13ScanTileStateIiLb1EEES9_NS1_10InputValueIiPiEEjiLb0EiEEvT0_T1_T2_iT3_T4_T5_E12temp_storage+76], %r1041;
	mov.u32 	%r1048, %r1041;
$L__BB17_96:
	bar.sync 	0;
	setp.eq.s32 	%p57, %r85, 0;
	ld.shared.u32 	%r403, [_ZZN3cub18CUB_300001_SM_10006detail4scan16DeviceScanKernelINS2_10policy_hubIiiijN4cuda3std3__44plusIvEEE10Policy1000EN6thrust24THRUST_300001_SM_1000_NS6detail15normal_iteratorINSD_10device_ptrIiEEEESI_NS0_13ScanTileStateIiLb1EEES9_NS1_10InputValueIiPiEEjiLb0EiEEvT0_T1_T2_iT3_T4_T5_E12temp_storage+76];
	selp.b32 	%r404, 0, %r403, %p57;
	add.s32 	%r1049, %r404, %r1048;
$L__BB17_97:
	add.s32 	%r549, %r1049, %r146;
	add.s32 	%r550, %r147, %r549;
	add.s32 	%r551, %r148, %r550;
	add.s32 	%r552, %r149, %r551;
	add.s32 	%r553, %r150, %r552;
	add.s32 	%r554, %r151, %r553;
	add.s32 	%r555, %r152, %r554;
	add.s32 	%r556, %r153, %r555;
	add.s32 	%r557, %r154, %r556;
	add.s32 	%r558, %r155, %r557;
	add.s32 	%r559, %r156, %r558;
	add.s32 	%r560, %r157, %r559;
	add.s32 	%r561, %r158, %r560;
	add.s32 	%r562, %r159, %r561;
	add.s32 	%r563, %r160, %r562;
	add.s32 	%r564, %r161, %r563;
	add.s32 	%r565, %r162, %r564;
	add.s32 	%r566, %r163, %r565;
	add.s32 	%r567, %r164, %r566;
	add.s32 	%r568, %r165, %r567;
	add.s32 	%r569, %r166, %r568;
	bar.sync 	0;
	st.shared.v2.u32 	[%r145], {%r1049, %r549};
	st.shared.v2.u32 	[%r145+8], {%r550, %r551};
	st.shared.v2.u32 	[%r145+16], {%r552, %r553};
	st.shared.v2.u32 	[%r145+24], {%r554, %r555};
	st.shared.v2.u32 	[%r145+32], {%r556, %r557};
	st.shared.v2.u32 	[%r145+40], {%r558, %r559};
	st.shared.v2.u32 	[%r145+48], {%r560, %r561};
	st.shared.v2.u32 	[%r145+56], {%r562, %r563};
	st.shared.v2.u32 	[%r145+64], {%r564, %r565};
	st.shared.v2.u32 	[%r145+72], {%r566, %r567};
	st.shared.v2.u32 	[%r145+80], {%r568, %r569};
	bar.warp.sync 	-1;
	ld.shared.u32 	%r214, [%r144];
	ld.shared.u32 	%r215, [%r144+128];
	ld.shared.u32 	%r216, [%r144+256];
	ld.shared.u32 	%r217, [%r144+384];
	ld.shared.u32 	%r218, [%r144+512];
	ld.shared.u32 	%r219, [%r144+640];
	ld.shared.u32 	%r220, [%r144+768];
	ld.shared.u32 	%r221, [%r144+896];
	ld.shared.u32 	%r222, [%r144+1024];
	ld.shared.u32 	%r223, [%r144+1152];
	ld.shared.u32 	%r224, [%r144+1280];
	ld.shared.u32 	%r225, [%r144+1408];
	ld.shared.u32 	%r226, [%r144+1536];
	ld.shared.u32 	%r227, [%r144+1664];
	ld.shared.u32 	%r228, [%r144+1792];
	ld.shared.u32 	%r229, [%r144+1920];
	ld.shared.u32 	%r230, [%r144+2048];
	ld.shared.u32 	%r231, [%r144+2176];
	ld.shared.u32 	%r232, [%r144+2304];
	ld.shared.u32 	%r233, [%r144+2432];
	ld.shared.u32 	%r234, [%r144+2560];
	ld.shared.u32 	%r235, [%r144+2688];
	setp.ne.s32 	%p81, %r85, 0;
	@%p81 bra 	$L__BB17_99;
	st.volatile.shared.u32 	[_ZZN3cub18CUB_300001_SM_10006detail4scan16DeviceScanKernelINS2_10policy_hubIiiijN4cuda3std3__44plusIvEEE10Policy1000EN6thrust24THRUST_300001_SM_1000_NS6detail15normal_iteratorINSD_10device_ptrIiEEEESI_NS0_13ScanTileStateIiLb1EEES9_NS1_10InputValueIiPiEEjiLb0EiEEvT0_T1_T2_iT3_T4_T5_E12temp_storage+33792], %r6;
$L__BB17_99:
	ld.param.u32 	%r996, [_ZN3cub18CUB_300001_SM_10006detail4scan16DeviceScanKernelINS2_10policy_hubIiiijN4cuda3std3__44plusIvEEE10Policy1000EN6thrust24THRUST_300001_SM_1000_NS6detail15normal_iteratorINSD_10device_ptrIiEEEESI_NS0_13ScanTileStateIiLb1EEES9_NS1_10InputValueIiPiEEjiLb0EiEEvT0_T1_T2_iT3_T4_T5__param_3];
	bar.sync 	0;
	ld.volatile.shared.u32 	%r236, [_ZZN3cub18CUB_300001_SM_10006detail4scan16DeviceScanKernelINS2_10policy_hubIiiijN4cuda3std3__44plusIvEEE10Policy1000EN6thrust24THRUST_300001_SM_1000_NS6detail15normal_iteratorINSD_10device_ptrIiEEEESI_NS0_13ScanTileStateIiLb1EEES9_NS1_10InputValueIiPiEEjiLb0EiEEvT0_T1_T2_iT3_T4_T5_E12temp_storage+33792];
	cvt.u64.u32 	%rd36, %r87;
	mov.u32 	%r570, %ctaid.x;
	add.s32 	%r571, %r996, %r570;
	mul.lo.s32 	%r572, %r571, 8448;
	cvt.u64.u32 	%rd37, %r572;
	add.s64 	%rd38, %rd36, %rd37;
	setp.ge.s32 	%p82, %r87, %r236;
	shl.b64 	%rd39, %rd38, 2;
	add.s64 	%rd13, %rd4, %rd39;
	@%p82 bra 	$L__BB17_101;
	st.global.u32 	[%rd13], %r214;
$L__BB17_101:
	setp.ge.s32 	%p83, %r90, %r236;
	@%p83 bra 	$L__BB17_103;
	st.global.u32 	[%rd13+128], %r215;
$L__BB17_103:
	setp.ge.s32 	%p84, %r93, %r236;
	@%p84 bra 	$L__BB17_105;
	st.global.u32 	[%rd13+256], %r216;
$L__BB17_105:
	setp.ge.s32 	%p85, %r96, %r236;
	@%p85 bra 	$L__BB17_107;
	st.global.u32 	[%rd13+384], %r217;
$L__BB17_107:
	mov.u32 	%r573, %tid.x;
	and.b32  	%r574, %r573, 992;
	mul.lo.s32 	%r575, %r574, 22;
	and.b32  	%r576, %r573, 31;
	or.b32  	%r577, %r575, %r576;
	add.s32 	%r578, %r577, 128;
	setp.ge.s32 	%p86, %r578, %r236;
	@%p86 bra 	$L__BB17_109;
	st.global.u32 	[%rd13+512], %r218;
$L__BB17_109:
	add.s32 	%r584, %r577, 160;
	setp.ge.s32 	%p87, %r584, %r236;
	@%p87 bra 	$L__BB17_111;
	st.global.u32 	[%rd13+640], %r219;
$L__BB17_111:
	add.s32 	%r590, %r577, 192;
	setp.ge.s32 	%p88, %r590, %r236;
	@%p88 bra 	$L__BB17_113;
	st.global.u32 	[%rd13+768], %r220;
$L__BB17_113:
	add.s32 	%r596, %r577, 224;
	setp.ge.s32 	%p89, %r596, %r236;
	@%p89 bra 	$L__BB17_115;
	st.global.u32 	[%rd13+896], %r221;
$L__BB17_115:
	add.s32 	%r602, %r577, 256;
	setp.ge.s32 	%p90, %r602, %r236;
	@%p90 bra 	$L__BB17_117;
	st.global.u32 	[%rd13+1024], %r222;
$L__BB17_117:
	add.s32 	%r608, %r577, 288;
	setp.ge.s32 	%p91, %r608, %r236;
	@%p91 bra 	$L__BB17_119;
	st.global.u32 	[%rd13+1152], %r223;
$L__BB17_119:
	setp.ge.s32 	%p92, %r111, %r236;
	@%p92 bra 	$L__BB17_121;
	st.global.u32 	[%rd13+1280], %r224;
$L__BB17_121:
	setp.ge.s32 	%p93, %r114, %r236;
	@%p93 bra 	$L__BB17_123;
	st.global.u32 	[%rd13+1408], %r225;
$L__BB17_123:
	setp.ge.s32 	%p94, %r117, %r236;
	@%p94 bra 	$L__BB17_125;
	st.global.u32 	[%rd13+1536], %r226;
$L__BB17_125:
	setp.ge.s32 	%p95, %r120, %r236;
	@%p95 bra 	$L__BB17_127;
	st.global.u32 	[%rd13+1664], %r227;
$L__BB17_127:
	add.s32 	%r614, %r577, 448;
	setp.ge.s32 	%p96, %r614, %r236;
	@%p96 bra 	$L__BB17_129;
	st.global.u32 	[%rd13+1792], %r228;
$L__BB17_129:
	add.s32 	%r620, %r577, 480;
	setp.ge.s32 	%p97, %r620, %r236;
	@%p97 bra 	$L__BB17_131;
	st.global.u32 	[%rd13+1920], %r229;
$L__BB17_131:
	add.s32 	%r626, %r577, 512;
	setp.ge.s32 	%p98, %r626, %r236;
	@%p98 bra 	$L__BB17_133;
	st.global.u32 	[%rd13+2048], %r230;
$L__BB17_133:
	setp.ge.s32 	%p99, %r129, %r236;
	@%p99 bra 	$L__BB17_135;
	st.global.u32 	[%rd13+2176], %r231;
$L__BB17_135:
	setp.ge.s32 	%p100, %r132, %r236;
	@%p100 bra 	$L__BB17_137;
	st.global.u32 	[%rd13+2304], %r232;
$L__BB17_137:
	add.s32 	%r632, %r577, 608;
	setp.ge.s32 	%p101, %r632, %r236;
	@%p101 bra 	$L__BB17_139;
	st.global.u32 	[%rd13+2432], %r233;
$L__BB17_139:
	add.s32 	%r638, %r577, 640;
	setp.ge.s32 	%p102, %r638, %r236;
	@%p102 bra 	$L__BB17_141;
	st.global.u32 	[%rd13+2560], %r234;
$L__BB17_141:
	setp.ge.s32 	%p103, %r139, %r236;
	@%p103 bra 	$L__BB17_143;
	st.global.u32 	[%rd13+2688], %r235;
$L__BB17_143:
	ret;

}
	// .globl	_ZN3cub18CUB_300001_SM_10006detail4scan16DeviceScanKernelINS2_10policy_hubIiiimN4cuda3std3__44plusIvEEE10Policy1000EN6thrust24THRUST_300001_SM_1000_NS6detail15normal_iteratorINSD_10device_ptrIiEEEESI_NS0_13ScanTileStateIiLb1EEES9_NS1_10InputValueIiPiEEmiLb0EiEEvT0_T1_T2_iT3_T4_T5_
.visible .entry _ZN3cub18CUB_300001_SM_10006detail4scan16DeviceScanKernelINS2_10policy_hubIiiimN4cuda3std3__44plusIvEEE10Policy1000EN6thrust24THRUST_300001_SM_1000_NS6detail15normal_iteratorINSD_10device_ptrIiEEEESI_NS0_13ScanTileStateIiLb1EEES9_NS1_10InputValueIiPiEEmiLb0EiEEvT0_T1_T2_iT3_T4_T5_(
	.param .align 8 .b8 _ZN3cub18CUB_300001_SM_10006detail4scan16DeviceScanKernelINS2_10policy_hubIiiimN4cuda3std3__44plusIvEEE10Policy1000EN6thrust24THRUST_300001_SM_1000_NS6detail15normal_iteratorINSD_10device_ptrIiEEEESI_NS0_13ScanTileStateIiLb1EEES9_NS1_10InputValueIiPiEEmiLb0EiEEvT0_T1_T2_iT3_T4_T5__param_0[8],
	.param .align 8 .b8 _ZN3cub18CUB_300001_SM_10006detail4scan16DeviceScanKernelINS2_10policy_hubIiiimN4cuda3std3__44plusIvEEE10Policy1000EN6thrust24THRUST_300001_SM_1000_NS6detail15normal_iteratorINSD_10device_ptrIiEEEESI_NS0_13ScanTileStateIiLb1EEES9_NS1_10InputValueIiPiEEmiLb0EiEEvT0_T1_T2_iT3_T4_T5__param_1[8],
	.param .align 8 .b8 _ZN3cub18CUB_300001_SM_10006detail4scan16DeviceScanKernelINS2_10policy_hubIiiimN4cuda3std3__44plusIvEEE10Policy1000EN6thrust24THRUST_300001_SM_1000_NS6detail15normal_iteratorINSD_10device_ptrIiEEEESI_NS0_13ScanTileStateIiLb1EEES9_NS1_10InputValueIiPiEEmiLb0EiEEvT0_T1_T2_iT3_T4_T5__param_2[8],
	.param .u32 _ZN3cub18CUB_300001_SM_10006detail4scan16DeviceScanKernelINS2_10policy_hubIiiimN4cuda3std3__44plusIvEEE10Policy1000EN6thrust24THRUST_300001_SM_1000_NS6detail15normal_iteratorINSD_10device_ptrIiEEEESI_NS0_13ScanTileStateIiLb1EEES9_NS1_10InputValueIiPiEEmiLb0EiEEvT0_T1_T2_iT3_T4_T5__param_3,
	.param .align 1 .b8 _ZN3cub18CUB_300001_SM_10006detail4scan16DeviceScanKernelINS2_10policy_hubIiiimN4cuda3std3__44plusIvEEE10Policy1000EN6thrust24THRUST_300001_SM_1000_NS6detail15normal_iteratorINSD_10device_ptrIiEEEESI_NS0_13ScanTileStateIiLb1EEES9_NS1_10InputValueIiPiEEmiLb0EiEEvT0_T1_T2_iT3_T4_T5__param_4[1],
	.param .align 8 .b8 _ZN3cub18CUB_300001_SM_10006detail4scan16DeviceScanKernelINS2_10policy_hubIiiimN4cuda3std3__44plusIvEEE10Policy1000EN6thrust24THRUST_300001_SM_1000_NS6detail15normal_iteratorINSD_10device_ptrIiEEEESI_NS0_13ScanTileStateIiLb1EEES9_NS1_10InputValueIiPiEEmiLb0EiEEvT0_T1_T2_iT3_T4_T5__param_5[16],
	.param .u64 _ZN3cub18CUB_300001_SM_10006detail4scan16DeviceScanKernelINS2_10policy_hubIiiimN4cuda3std3__44plusIvEEE10Policy1000EN6thrust24THRUST_300001_SM_1000_NS6detail15normal_iteratorINSD_10device_ptrIiEEEESI_NS0_13ScanTileStateIiLb1EEES9_NS1_10InputValueIiPiEEmiLb0EiEEvT0_T1_T2_iT3_T4_T5__param_6
)
.maxntid 416
{
	.reg .pred 	%p<158>;
	.reg .b16 	%rs<3>;
	.reg .b32 	%r<1003>;
	.reg .b64 	%rd<59>;
	// demoted variable
	.shared .align 16 .b8 _ZZN3cub18CUB_300001_SM_10006detail4scan16DeviceScanKernelINS2_10policy_hubIiiimN4cuda3std3__44plusIvEEE10Policy1000EN6thrust24THRUST_300001_SM_1000_NS6detail15normal_iteratorINSD_10device_ptrIiEEEESI_NS0_13ScanTileStateIiLb1EEES9_NS1_10InputValueIiPiEEmiLb0EiEEvT0_T1_T2_iT3_T4_T5_E12temp_storage[31632];
	ld.param.u32 	%r206, [_ZN3cub18CUB_300001_SM_10006detail4scan16DeviceScanKernelINS2_10policy_hubIiiimN4cuda3std3__44plusIvEEE10Policy1000EN6thrust24THRUST_300001_SM_1000_NS6detail15normal_iteratorINSD_10device_ptrIiEEEESI_NS0_13ScanTileStateIiLb1EEES9_NS1_10InputValueIiPiEEmiLb0EiEEvT0_T1_T2_iT3_T4_T5__param_5];
	bfe.u32 	%r207, %r206, 0, 8;
	cvt.u16.u32 	%rs1, %r207;
	and.b16  	%rs2, %rs1, 255;
	ld.param.u64 	%rd18, [_ZN3cub18CUB_300001_SM_10006detail4scan16DeviceScanKernelINS2_10policy_hubIiiimN4cuda3std3__44plusIvEEE10Policy1000EN6thrust24THRUST_300001_SM_1000_NS6detail15normal_iteratorINSD_10device_ptrIiEEEESI_NS0_13ScanTileStateIiLb1EEES9_NS1_10InputValueIiPiEEmiLb0EiEEvT0_T1_T2_iT3_T4_T5__param_2];
	ld.param.u64 	%rd17, [_ZN3cub18CUB_300001_SM_10006detail4scan16DeviceScanKernelINS2_10policy_hubIiiimN4cuda3std3__44plusIvEEE10Policy1000EN6thrust24THRUST_300001_SM_1000_NS6detail15normal_iteratorINSD_10device_ptrIiEEEESI_NS0_13ScanTileStateIiLb1EEES9_NS1_10InputValueIiPiEEmiLb0EiEEvT0_T1_T2_iT3_T4_T5__param_1];
	ld.param.u64 	%rd16, [_ZN3cub18CUB_300001_SM_10006detail4scan16DeviceScanKernelINS2_10policy_hubIiiimN4cuda3std3__44plusIvEEE10Policy1000EN6thrust24THRUST_300001_SM_1000_NS6detail15normal_iteratorINSD_10device_ptrIiEEEESI_NS0_13ScanTileStateIiLb1EEES9_NS1_10InputValueIiPiEEmiLb0EiEEvT0_T1_T2_iT3_T4_T5__param_0];
	ld.param.u64 	%rd1, [_ZN3cub18CUB_300001_SM_10006detail4scan16DeviceScanKernelINS2_10policy_hubIiiimN4cuda3std3__44plusIvEEE10Policy1000EN6thrust24THRUST_300001_SM_1000_NS6detail15normal_iteratorINSD_10device_ptrIiEEEESI_NS0_13ScanTileStateIiLb1EEES9_NS1_10InputValueIiPiEEmiLb0EiEEvT0_T1_T2_iT3_T4_T5__param_5+8];
	ld.param.u32 	%r205, [_ZN3cub18CUB_300001_SM_10006detail4scan16DeviceScanKernelINS2_10policy_hubIiiimN4cuda3std3__44plusIvEEE10Policy1000EN6thrust24THRUST_300001_SM_1000_NS6detail15normal_iteratorINSD_10device_ptrIiEEEESI_NS0_13ScanTileStateIiLb1EEES9_NS1_10InputValueIiPiEEmiLb0EiEEvT0_T1_T2_iT3_T4_T5__param_3];
	ld.param.u64 	%rd19, [_ZN3cub18CUB_300001_SM_10006detail4scan16DeviceScanKernelINS2_10policy_hubIiiimN4cuda3std3__44plusIvEEE10Policy1000EN6thrust24THRUST_300001_SM_1000_NS6detail15normal_iteratorINSD_10device_ptrIiEEEESI_NS0_13ScanTileStateIiLb1EEES9_NS1_10InputValueIiPiEEmiLb0EiEEvT0_T1_T2_iT3_T4_T5__param_6];
	setp.eq.s16 	%p1, %rs2, 0;
	@%p1 bra 	$L__BB18_2;
	cvta.to.global.u64 	%rd20, %rd1;
	ld.global.u32 	%r959, [%rd20];
	bra.uni 	$L__BB18_3;
$L__BB18_2:
	cvt.u32.u64 	%r959, %rd1;
$L__BB18_3:
	cvta.to.global.u64 	%rd3, %rd16;
	cvta.to.global.u64 	%rd4, %rd17;
	mov.u32 	%r208, %ctaid.x;
	add.s32 	%r4, %r205, %r208;
	mul.wide.s32 	%rd5, %r4, 7904;
	sub.s64 	%rd6, %rd19, %rd5;
	setp.lt.u64 	%p2, %rd6, 7905;
	@%p2 bra 	$L__BB18_29;
	mov.u32 	%r5, %tid.x;
	and.b32  	%r617, %r5, 31;
	and.b32  	%r618, %r5, 992;
	mul.lo.s32 	%r619, %r618, 19;
	or.b32  	%r620, %r619, %r617;
	cvt.u64.u32 	%rd42, %r620;
	add.s64 	%rd7, %rd5, %rd42;
	shl.b64 	%rd43, %rd7, 2;
	add.s64 	%rd44, %rd3, %rd43;
	ld.global.u32 	%r621, [%rd44];
	ld.global.u32 	%r622, [%rd44+128];
	ld.global.u32 	%r623, [%rd44+256];
	ld.global.u32 	%r624, [%rd44+384];
	ld.global.u32 	%r625, [%rd44+512];
	ld.global.u32 	%r626, [%rd44+640];
	ld.global.u32 	%r627, [%rd44+768];
	ld.global.u32 	%r628, [%rd44+896];
	ld.global.u32 	%r629, [%rd44+1024];
	ld.global.u32 	%r630, [%rd44+1152];
	ld.global.u32 	%r631, [%rd44+1280];
	ld.global.u32 	%r632, [%rd44+1408];
	ld.global.u32 	%r633, [%rd44+1536];
	ld.global.u32 	%r634, [%rd44+1664];
	ld.global.u32 	%r635, [%rd44+1792];
	ld.global.u32 	%r636, [%rd44+1920];
	ld.global.u32 	%r637, [%rd44+2048];
	ld.global.u32 	%r638, [%rd44+2176];
	ld.global.u32 	%r639, [%rd44+2304];
	// begin inline asm
	mov.u32 %r616, %laneid;
	// end inline asm
	shr.u32 	%r7, %r5, 5;
	mad.lo.s32 	%r640, %r7, 608, %r616;
	shl.b32 	%r641, %r640, 2;
	mov.u32 	%r642, _ZZN3cub18CUB_300001_SM_10006detail4scan16DeviceScanKernelINS2_10policy_hubIiiimN4cuda3std3__44plusIvEEE10Policy1000EN6thrust24THRUST_300001_SM_1000_NS6detail15normal_iteratorINSD_10device_ptrIiEEEESI_NS0_13ScanTileStateIiLb1EEES9_NS1_10InputValueIiPiEEmiLb0EiEEvT0_T1_T2_iT3_T4_T5_E12temp_storage;
	add.s32 	%r8, %r642, %r641;
	st.shared.u32 	[%r8], %r621;
	st.shared.u32 	[%r8+128], %r622;
	st.shared.u32 	[%r8+256], %r623;
	st.shared.u32 	[%r8+384], %r624;
	st.shared.u32 	[%r8+512], %r625;
	st.shared.u32 	[%r8+640], %r626;
	st.shared.u32 	[%r8+768], %r627;
	st.shared.u32 	[%r8+896], %r628;
	st.shared.u32 	[%r8+1024], %r629;
	st.shared.u32 	[%r8+1152], %r630;
	st.shared.u32 	[%r8+1280], %r631;
	st.shared.u32 	[%r8+1408], %r632;
	st.shared.u32 	[%r8+1536], %r633;
	st.shared.u32 	[%r8+1664], %r634;
	st.shared.u32 	[%r8+1792], %r635;
	st.shared.u32 	[%r8+1920], %r636;
	st.shared.u32 	[%r8+2048], %r637;
	st.shared.u32 	[%r8+2176], %r638;
	st.shared.u32 	[%r8+2304], %r639;
	bar.warp.sync 	-1;
	mad.lo.s32 	%r9, %r616, 72, %r8;
	ld.shared.u32 	%r10, [%r9];
	ld.shared.u32 	%r11, [%r9+4];
	ld.shared.u32 	%r12, [%r9+8];
	ld.shared.u32 	%r13, [%r9+12];
	ld.shared.u32 	%r14, [%r9+16];
	ld.shared.u32 	%r15, [%r9+20];
	ld.shared.u32 	%r16, [%r9+24];
	ld.shared.u32 	%r17, [%r9+28];
	ld.shared.u32 	%r18, [%r9+32];
	ld.shared.u32 	%r19, [%r9+36];
	ld.shared.u32 	%r20, [%r9+40];
	ld.shared.u32 	%r21, [%r9+44];
	ld.shared.u32 	%r22, [%r9+48];
	ld.shared.u32 	%r23, [%r9+52];
	ld.shared.u32 	%r24, [%r9+56];
	ld.shared.u32 	%r25, [%r9+60];
	ld.shared.u32 	%r26, [%r9+64];
	ld.shared.u32 	%r27, [%r9+68];
	ld.shared.u32 	%r28, [%r9+72];
	bar.sync 	0;
	setp.ne.s32 	%p100, %r4, 0;
	@%p100 bra 	$L__BB18_9;
	add.s32 	%r860, %r11, %r10;
	add.s32 	%r861, %r12, %r860;
	add.s32 	%r862, %r13, %r861;
	add.s32 	%r863, %r14, %r862;
	add.s32 	%r864, %r15, %r863;
	add.s32 	%r865, %r16, %r864;
	add.s32 	%r866, %r17, %r865;
	add.s32 	%r867, %r18, %r866;
	add.s32 	%r868, %r19, %r867;
	add.s32 	%r869, %r20, %r868;
	add.s32 	%r870, %r21, %r869;
	add.s32 	%r871, %r22, %r870;
	add.s32 	%r872, %r23, %r871;
	add.s32 	%r873, %r24, %r872;
	add.s32 	%r874, %r25, %r873;
	add.s32 	%r875, %r26, %r874;
	add.s32 	%r876, %r27, %r875;
	add.s32 	%r834, %r28, %r876;
	mov.b32 	%r832, 1;
	mov.b32 	%r857, 0;
	mov.b32 	%r859, -1;
	// begin inline asm
	{  .reg .s32 r0;  .reg .pred p;  shfl.sync.up.b32 r0|p, %r834, %r832, %r857, %r859;  @p add.s32 r0, r0, %r834;  mov.s32 %r830, r0;}
	// end inline asm
	mov.b32 	%r838, 2;
	// begin inline asm
	{  .reg .s32 r0;  .reg .pred p;  shfl.sync.up.b32 r0|p, %r830, %r838, %r857, %r859;  @p add.s32 r0, r0, %r830;  mov.s32 %r836, r0;}
	// end inline asm
	mov.b32 	%r844, 4;
	// begin inline asm
	{  .reg .s32 r0;  .reg .pred p;  shfl.sync.up.b32 r0|p, %r836, %r844, %r857, %r859;  @p add.s32 r0, r0, %r836;  mov.s32 %r842, r0;}
	// end inline asm
	mov.b32 	%r850, 8;
	// begin inline asm
	{  .reg .s32 r0;  .reg .pred p;  shfl.sync.up.b32 r0|p, %r842, %r850, %r857, %r859;  @p add.s32 r0, r0, %r842;  mov.s32 %r848, r0;}
	// end inline asm
	mov.b32 	%r856, 16;
	// begin inline asm
	{  .reg .s32 r0;  .reg .pred p;  shfl.sync.up.b32 r0|p, %r848, %r856, %r857, %r859;  @p add.s32 r0, r0, %r848;  mov.s32 %r854, r0;}
	// end inline asm
	setp.ne.s32 	%p143, %r616, 31;
	@%p143 bra 	$L__BB18_7;
	shl.b32 	%r877, %r7, 2;
	mov.u32 	%r878, _ZZN3cub18CUB_300001_SM_10006detail4scan16DeviceScanKernelINS2_10policy_hubIiiimN4cuda3std3__44plusIvEEE10Policy1000EN6thrust24THRUST_300001_SM_1000_NS6detail15normal_iteratorINSD_10device_ptrIiEEEESI_NS0_13ScanTileStateIiLb1EEES9_NS1_10InputValueIiPiEEmiLb0EiEEvT0_T1_T2_iT3_T4_T5_E12temp_storage;
	add.s32 	%r879, %r878, %r877;
	st.shared.u32 	[%r879+16], %r854;
$L__BB18_7:
	bar.sync 	0;
	ld.shared.v4.u32 	{%r880, %r881, %r882, %r883}, [_ZZN3cub18CUB_300001_SM_10006detail4scan16DeviceScanKernelINS2_10policy_hubIiiimN4cuda3std3__44plusIvEEE10Policy1000EN6thrust24THRUST_300001_SM_1000_NS6detail15normal_iteratorINSD_10device_ptrIiEEEESI_NS0_13ScanTileStateIiLb1EEES9_NS1_10InputValueIiPiEEmiLb0EiEEvT0_T1_T2_iT3_T4_T5_E12temp_storage+16];
	add.s32 	%r884, %r881, %r880;
	setp.eq.s32 	%p144, %r7, 2;
	selp.b32 	%r885, %r884, %r880, %p144;
	add.s32 	%r886, %r884, %r882;
	setp.eq.s32 	%p145, %r7, 3;
	selp.b32 	%r887, %r886, %r885, %p145;
	add.s32 	%r888, %r886, %r883;
	setp.eq.s32 	%p146, %r7, 4;
	selp.b32 	%r889, %r888, %r887, %p146;
	ld.shared.v4.u32 	{%r890, %r891, %r892, %r893}, [_ZZN3cub18CUB_300001_SM_10006detail4scan16DeviceScanKernelINS2_10policy_hubIiiimN4cuda3std3__44plusIvEEE10Policy1000EN6thrust24THRUST_300001_SM_1000_NS6detail15normal_iteratorINSD_10device_ptrIiEEEESI_NS0_13ScanTileStateIiLb1EEES9_NS1_10InputValueIiPiEEmiLb0EiEEvT0_T1_T2_iT3_T4_T5_E12temp_storage+32];
	add.s32 	%r894, %r888, %r890;
	setp.eq.s32 	%p147, %r7, 5;
	selp.b32 	%r895, %r894, %r889, %p147;
	add.s32 	%r896, %r894, %r891;
	setp.eq.s32 	%p148, %r7, 6;
	selp.b32 	%r897, %r896, %r895, %p148;
	add.s32 	%r898, %r896, %r892;
	setp.eq.s32 	%p149, %r7, 7;
	selp.b32 	%r899, %r898, %r897, %p149;
	add.s32 	%r900, %r898, %r893;
	setp.eq.s32 	%p150, %r7, 8;
	selp.b32 	%r901, %r900, %r899, %p150;
	ld.shared.v4.u32 	{%r902, %r903, %r904, %r905}, [_ZZN3cub18CUB_300001_SM_10006detail4scan16DeviceScanKernelINS2_10policy_hubIiiimN4cuda3std3__44plusIvEEE10Policy1000EN6thrust24THRUST_300001_SM_1000_NS6detail15normal_iteratorINSD_10device_ptrIiEEEESI_NS0_13ScanTileStateIiLb1EEES9_NS1_10InputValueIiPiEEmiLb0EiEEvT0_T1_T2_iT3_T4_T5_E12temp_storage+48];
	add.s32 	%r906, %r900, %r902;
	setp.eq.s32 	%p151, %r7, 9;
	selp.b32 	%r907, %r906, %r901, %p151;
	add.s32 	%r908, %r906, %r903;
	setp.eq.s32 	%p152, %r7, 10;
	selp.b32 	%r909, %r908, %r907, %p152;
	add.s32 	%r910, %r908, %r904;
	setp.eq.s32 	%p153, %r7, 11;
	selp.b32 	%r911, %r910, %r909, %p153;
	add.s32 	%r912, %r910, %r905;
	setp.eq.s32 	%p154, %r7, 12;
	selp.b32 	%r913, %r912, %r911, %p154;
	ld.shared.u32 	%r914, [_ZZN3cub18CUB_300001_SM_10006detail4scan16DeviceScanKernelINS2_10policy_hubIiiimN4cuda3std3__44plusIvEEE10Policy1000EN6thrust24THRUST_300001_SM_1000_NS6detail15normal_iteratorINSD_10device_ptrIiEEEESI_NS0_13ScanTileStateIiLb1EEES9_NS1_10InputValueIiPiEEmiLb0EiEEvT0_T1_T2_iT3_T4_T5_E12temp_storage+64];
	setp.lt.u32 	%p155, %r5, 32;
	selp.b32 	%r915, 0, %r913, %p155;
	setp.eq.s32 	%p156, %r616, 0;
	sub.s32 	%r916, %r854, %r834;
	selp.b32 	%r917, 0, %r916, %p156;
	add.s32 	%r918, %r917, %r959;
	add.s32 	%r971, %r918, %r915;
	add.s32 	%r919, %r914, %r959;
	add.s32 	%r32, %r919, %r912;
	setp.ne.s32 	%p157, %r5, 0;
	@%p157 bra 	$L__BB18_28;
	add.s64 	%rd56, %rd18, 256;
	mov.b32 	%r920, 101;
	// begin inline asm
	st.relaxed.gpu.v2.u32 [%rd56], {%r920, %r32};
	// end inline asm
	bra.uni 	$L__BB18_28;
$L__BB18_9:
	add.s32 	%r673, %r11, %r10;
	add.s32 	%r674, %r12, %r673;
	add.s32 	%r675, %r13, %r674;
	add.s32 	%r676, %r14, %r675;
	add.s32 	%r677, %r15, %r676;
	add.s32 	%r678, %r16, %r677;
	add.s32 	%r679, %r17, %r678;
	add.s32 	%r680, %r18, %r679;
	add.s32 	%r681, %r19, %r680;
	add.s32 	%r682, %r20, %r681;
	add.s32 	%r683, %r21, %r682;
	add.s32 	%r684, %r22, %r683;
	add.s32 	%r685, %r23, %r684;
	add.s32 	%r686, %r24, %r685;
	add.s32 	%r687, %r25, %r686;
	add.s32 	%r688, %r26, %r687;
	add.s32 	%r689, %r27, %r688;
	add.s32 	%r647, %r28, %r689;
	mov.b32 	%r645, 1;
	mov.b32 	%r670, 0;
	mov.b32 	%r672, -1;
	// begin inline asm
	{  .reg .s32 r0;  .reg .pred p;  shfl.sync.up.b32 r0|p, %r647, %r645, %r670, %r672;  @p add.s32 r0, r0, %r647;  mov.s32 %r643, r0;}
	// end inline asm
	mov.b32 	%r651, 2;
	// begin inline asm
	{  .reg .s32 r0;  .reg .pred p;  shfl.sync.up.b32 r0|p, %r643, %r651, %r670, %r672;  @p add.s32 r0, r0, %r643;  mov.s32 %r649, r0;}
	// end inline asm
	mov.b32 	%r657, 4;
	// begin inline asm
	{  .reg .s32 r0;  .reg .pred p;  shfl.sync.up.b32 r0|p, %r649, %r657, %r670, %r672;  @p add.s32 r0, r0, %r649;  mov.s32 %r655, r0;}
	// end inline asm
	mov.b32 	%r663, 8;
	// begin inline asm
	{  .reg .s32 r0;  .reg .pred p;  shfl.sync.up.b32 r0|p, %r655, %r663, %r670, %r672;  @p add.s32 r0, r0, %r655;  mov.s32 %r661, r0;}
	// end inline asm
	mov.b32 	%r669, 16;
	// begin inline asm
	{  .reg .s32 r0;  .reg .pred p;  shfl.sync.up.b32 r0|p, %r661, %r669, %r670, %r672;  @p add.s32 r0, r0, %r661;  mov.s32 %r667, r0;}
	// end inline asm
	setp.ne.s32 	%p101, %r616, 31;
	@%p101 bra 	$L__BB18_11;
	shl.b32 	%r690, %r7, 2;
	mov.u32 	%r691, _ZZN3cub18CUB_300001_SM_10006detail4scan16DeviceScanKernelINS2_10policy_hubIiiimN4cuda3std3__44plusIvEEE10Policy1000EN6thrust24THRUST_300001_SM_1000_NS6detail15normal_iteratorINSD_10device_ptrIiEEEESI_NS0_13ScanTileStateIiLb1EEES9_NS1_10InputValueIiPiEEmiLb0EiEEvT0_T1_T2_iT3_T4_T5_E12temp_storage;
	add.s32 	%r692, %r691, %r690;
	st.shared.u32 	[%r692+16], %r667;
$L__BB18_11:
	sub.s32 	%r693, %r667, %r647;
	bar.sync 	0;
	ld.shared.v4.u32 	{%r694, %r695, %r696, %r697}, [_ZZN3cub18CUB_300001_SM_10006detail4scan16DeviceScanKernelINS2_10policy_hubIiiimN4cuda3std3__44plusIvEEE10Policy1000EN6thrust24THRUST_300001_SM_1000_NS6detail15normal_iteratorINSD_10device_ptrIiEEEESI_NS0_13ScanTileStateIiLb1EEES9_NS1_10InputValueIiPiEEmiLb0EiEEvT0_T1_T2_iT3_T4_T5_E12temp_storage+16];
	add.s32 	%r698, %r695, %r694;
	setp.eq.s32 	%p102, %r7, 2;
	selp.b32 	%r699, %r698, %r694, %p102;
	add.s32 	%r700, %r698, %r696;
	setp.eq.s32 	%p103, %r7, 3;
	selp.b32 	%r701, %r700, %r699, %p103;
	add.s32 	%r702, %r700, %r697;
	setp.eq.s32 	%p104, %r7, 4;
	selp.b32 	%r703, %r702, %r701, %p104;
	ld.shared.v4.u32 	{%r704, %r705, %r706, %r707}, [_ZZN3cub18CUB_300001_SM_10006detail4scan16DeviceScanKernelINS2_10policy_hubIiiimN4cuda3std3__44plusIvEEE10Policy1000EN6thrust24THRUST_300001_SM_1000_NS6detail15normal_iteratorINSD_10device_ptrIiEEEESI_NS0_13ScanTileStateIiLb1EEES9_NS1_10InputValueIiPiEEmiLb0EiEEvT0_T1_T2_iT3_T4_T5_E12temp_storage+32];
	add.s32 	%r708, %r702, %r704;
	setp.eq.s32 	%p105, %r7, 5;
	selp.b32 	%r709, %r708, %r703, %p105;
	add.s32 	%r710, %r708, %r705;
	setp.eq.s32 	%p106, %r7, 6;
	selp.b32 	%r711, %r710, %r709, %p106;
	add.s32 	%r712, %r710, %r706;
	setp.eq.s32 	%p107, %r7, 7;
	selp.b32 	%r713, %r712, %r711, %p107;
	add.s32 	%r714, %r712, %r707;
	setp.eq.s32 	%p108, %r7, 8;
	selp.b32 	%r715, %r714, %r713, %p108;
	ld.shared.v4.u32 	{%r716, %r717, %r718, %r719}, [_ZZN3cub18CUB_300001_SM_10006detail4scan16DeviceScanKernelINS2_10policy_hubIiiimN4cuda3std3__44plusIvEEE10Policy1000EN6thrust24THRUST_300001_SM_1000_NS6detail15normal_iteratorINSD_10device_ptrIiEEEESI_NS0_13ScanTileStateIiLb1EEES9_NS1_10InputValueIiPiEEmiLb0EiEEvT0_T1_T2_iT3_T4_T5_E12temp_storage+48];
	add.s32 	%r720, %r714, %r716;
	setp.eq.s32 	%p109, %r7, 9;
	selp.b32 	%r721, %r720, %r715, %p109;
	add.s32 	%r722, %r720, %r717;
	setp.eq.s32 	%p110, %r7, 10;
	selp.b32 	%r723, %r722, %r721, %p110;
	add.s32 	%r724, %r722, %r718;
	setp.eq.s32 	%p111, %r7, 11;
	selp.b32 	%r725, %r724, %r723, %p111;
	add.s32 	%r726, %r724, %r719;
	setp.eq.s32 	%p112, %r7, 12;
	selp.b32 	%r727, %r726, %r725, %p112;
	ld.shared.u32 	%r728, [_ZZN3cub18CUB_300001_SM_10006detail4scan16DeviceScanKernelINS2_10policy_hubIiiimN4cuda3std3__44plusIvEEE10Policy1000EN6thrust24THRUST_300001_SM_1000_NS6detail15normal_iteratorINSD_10device_ptrIiEEEESI_NS0_13ScanTileStateIiLb1EEES9_NS1_10InputValueIiPiEEmiLb0EiEEvT0_T1_T2_iT3_T4_T5_E12temp_storage+64];
	add.s32 	%r35, %r726, %r728;
	setp.gt.u32 	%p113, %r5, 31;
	setp.lt.u32 	%p114, %r5, 32;
	setp.eq.s32 	%p115, %r616, 0;
	selp.b32 	%r729, 0, %r693, %p115;
	add.s32 	%r970, %r727, %r729;
	selp.b32 	%r37, %r693, %r970, %p114;
	@%p113 bra 	$L__BB18_27;
	setp.ne.s32 	%p116, %r5, 0;
	mul.wide.s32 	%rd45, %r4, 8;
	add.s64 	%rd8, %rd18, %rd45;
	@%p116 bra 	$L__BB18_14;
	st.shared.u32 	[_ZZN3cub18CUB_300001_SM_10006detail4scan16DeviceScanKernelINS2_10policy_hubIiiimN4cuda3std3__44plusIvEEE10Policy1000EN6thrust24THRUST_300001_SM_1000_NS6detail15normal_iteratorINSD_10device_ptrIiEEEESI_NS0_13ScanTileStateIiLb1EEES9_NS1_10InputValueIiPiEEmiLb0EiEEvT0_T1_T2_iT3_T4_T5_E12temp_storage+12], %r35;
	add.s64 	%rd46, %rd8, 256;
	mov.b32 	%r730, 100;
	// begin inline asm
	st.relaxed.gpu.v2.u32 [%rd46], {%r730, %r35};
	// end inline asm
$L__BB18_14:
	not.b32 	%r736, %r5;
	add.s32 	%r966, %r4, %r736;
	mov.b32 	%r732, 550;
	// begin inline asm
	nanosleep.u32 %r732;
	// end inline asm
	mul.wide.s32 	%rd48, %r966, 8;
	add.s64 	%rd49, %rd18, %rd48;
	add.s64 	%rd47, %rd49, 256;
	// begin inline asm
	ld.relaxed.gpu.v2.u32 {%r967, %r961}, [%rd47];
	// end inline asm
	mov.b32 	%r962, 478;
$L__BB18_15:
	setp.eq.s32 	%p117, %r967, 99;
	mov.b32 	%r737, -1;
	vote.sync.any.pred 	%p118, %p117, %r737;
	not.pred 	%p119, %p118;
	@%p119 bra 	$L__BB18_17;
	// begin inline asm
	nanosleep.u32 %r962;
	// end inline asm
	shr.u32 	%r962, %r962, 1;
	// begin inline asm
	ld.relaxed.gpu.v2.u32 {%r967, %r961}, [%rd47];
	// end inline asm
	bra.uni 	$L__BB18_15;
$L__BB18_17:
	setp.eq.s32 	%p120, %r967, 101;
	mov.b32 	%r764, -1;
	vote.sync.ballot.b32 	%r766, %p120, %r764;
	// begin inline asm
	mov.u32 %r739, %lanemask_ge;
	// end inline asm
	and.b32  	%r767, %r766, %r739;
	or.b32  	%r768, %r767, -2147483648;
	add.s32 	%r769, %r768, -1;
	not.b32 	%r770, %r768;
	and.b32  	%r771, %r770, %r769;
	popc.b32 	%r743, %r771;
	mov.b32 	%r742, 1;
	// begin inline asm
	shfl.sync.down.b32 %r740, %r961, %r742, %r743, %r764;
	// end inline asm
	setp.lt.s32 	%p122, %r616, %r743;
	selp.b32 	%r772, %r740, 0, %p122;
	add.s32 	%r746, %r772, %r961;
	mov.b32 	%r747, 2;
	// begin inline asm
	shfl.sync.down.b32 %r745, %r746, %r747, %r743, %r764;
	// end inline asm
	add.s32 	%r50, %r616, 2;
	setp.gt.s32 	%p123, %r50, %r743;
	selp.b32 	%r773, 0, %r745, %p123;
	add.s32 	%r751, %r746, %r773;
	mov.b32 	%r752, 4;
	// begin inline asm
	shfl.sync.down.b32 %r750, %r751, %r752, %r743, %r764;
	// end inline asm
	add.s32 	%r51, %r616, 4;
	setp.gt.s32 	%p124, %r51, %r743;
	selp.b32 	%r774, 0, %r750, %p124;
	add.s32 	%r756, %r751, %r774;
	mov.b32 	%r757, 8;
	// begin inline asm
	shfl.sync.down.b32 %r755, %r756, %r757, %r743, %r764;
	// end inline asm
	add.s32 	%r52, %r616, 8;
	setp.gt.s32 	%p125, %r52, %r743;
	selp.b32 	%r775, 0, %r755, %p125;
	add.s32 	%r761, %r756, %r775;
	mov.b32 	%r762, 16;
	// begin inline asm
	shfl.sync.down.b32 %r760, %r761, %r762, %r743, %r764;
	// end inline asm
	add.s32 	%r53, %r616, 16;
	setp.gt.s32 	%p126, %r53, %r743;
	selp.b32 	%r776, 0, %r760, %p126;
	add.s32 	%r965, %r761, %r776;
	add.s64 	%rd10, %rd18, 256;
	mov.b32 	%r963, 478;
$L__BB18_18:
	setp.ne.s32 	%p127, %r967, 101;
	mov.b32 	%r777, -1;
	vote.sync.all.pred 	%p128, %p127, %r777;
	not.pred 	%p129, %p128;
	@%p129 bra 	$L__BB18_23;
	shr.u32 	%r963, %r963, 1;
	mul.wide.s32 	%rd52, %r966, 8;
	add.s64 	%rd53, %rd10, %rd52;
	add.s64 	%rd51, %rd53, -256;
	// begin inline asm
	ld.relaxed.gpu.v2.u32 {%r967, %r968}, [%rd51];
	// end inline asm
	mov.u32 	%r969, %r963;
$L__BB18_20:
	setp.eq.s32 	%p133, %r967, 99;
	mov.b32 	%r785, -1;
	vote.sync.any.pred 	%p134, %p133, %r785;
	not.pred 	%p135, %p134;
	@%p135 bra 	$L__BB18_22;
	// begin inline asm
	nanosleep.u32 %r969;
	// end inline asm
	shr.u32 	%r969, %r969, 1;
	// begin inline asm
	ld.relaxed.gpu.v2.u32 {%r967, %r968}, [%rd51];
	// end inline asm
	bra.uni 	$L__BB18_20;
$L__BB18_22:
	setp.eq.s32 	%p136, %r967, 101;
	mov.b32 	%r811, -1;
	vote.sync.ballot.b32 	%r812, %p136, %r811;
	and.b32  	%r813, %r812, %r739;
	or.b32  	%r814, %r813, -2147483648;
	add.s32 	%r815, %r814, -1;
	not.b32 	%r816, %r814;
	and.b32  	%r817, %r816, %r815;
	popc.b32 	%r790, %r817;
	mov.b32 	%r789, 1;
	// begin inline asm
	shfl.sync.down.b32 %r787, %r968, %r789, %r790, %r811;
	// end inline asm
	setp.lt.s32 	%p138, %r616, %r790;
	selp.b32 	%r818, %r787, 0, %p138;
	add.s32 	%r793, %r818, %r968;
	mov.b32 	%r794, 2;
	// begin inline asm
	shfl.sync.down.b32 %r792, %r793, %r794, %r790, %r811;
	// end inline asm
	setp.gt.s32 	%p139, %r50, %r790;
	selp.b32 	%r819, 0, %r792, %p139;
	add.s32 	%r798, %r793, %r819;
	mov.b32 	%r799, 4;
	// begin inline asm
	shfl.sync.down.b32 %r797, %r798, %r799, %r790, %r811;
	// end inline asm
	setp.gt.s32 	%p140, %r51, %r790;
	selp.b32 	%r820, 0, %r797, %p140;
	add.s32 	%r803, %r798, %r820;
	mov.b32 	%r804, 8;
	// begin inline asm
	shfl.sync.down.b32 %r802, %r803, %r804, %r790, %r811;
	// end inline asm
	setp.gt.s32 	%p141, %r52, %r790;
	selp.b32 	%r821, 0, %r802, %p141;
	add.s32 	%r808, %r803, %r821;
	mov.b32 	%r809, 16;
	// begin inline asm
	shfl.sync.down.b32 %r807, %r808, %r809, %r790, %r811;
	// end inline asm
	setp.gt.s32 	%p142, %r53, %r790;
	selp.b32 	%r822, 0, %r807, %p142;
	add.s32 	%r823, %r822, %r965;
	add.s32 	%r965, %r823, %r808;
	add.s32 	%r966, %r966, -32;
	bra.uni 	$L__BB18_18;
$L__BB18_23:
	@%p116 bra 	$L__BB18_25;
	add.s32 	%r780, %r965, %r35;
	add.s64 	%rd50, %rd8, 256;
	mov.b32 	%r779, 101;
	// begin inline asm
	st.relaxed.gpu.v2.u32 [%rd50], {%r779, %r780};
	// end inline asm
	st.shared.u32 	[_ZZN3cub18CUB_300001_SM_10006detail4scan16DeviceScanKernelINS2_10policy_hubIiiimN4cuda3std3__44plusIvEEE10Policy1000EN6thrust24THRUST_300001_SM_1000_NS6detail15normal_iteratorINSD_10device_ptrIiEEEESI_NS0_13ScanTileStateIiLb1EEES9_NS1_10InputValueIiPiEEmiLb0EiEEvT0_T1_T2_iT3_T4_T5_E12temp_storage+4], %r965;
	st.shared.u32 	[_ZZN3cub18CUB_300001_SM_10006detail4scan16DeviceScanKernelINS2_10policy_hubIiiimN4cuda3std3__44plusIvEEE10Policy1000EN6thrust24THRUST_300001_SM_1000_NS6detail15normal_iteratorINSD_10device_ptrIiEEEESI_NS0_13ScanTileStateIiLb1EEES9_NS1_10InputValueIiPiEEmiLb0EiEEvT0_T1_T2_iT3_T4_T5_E12temp_storage+8], %r780;
$L__BB18_25:
	setp.ne.s32 	%p131, %r616, 0;
	mov.u32 	%r970, %r37;
	@%p131 bra 	$L__BB18_27;
	st.shared.u32 	[_ZZN3cub18CUB_300001_SM_10006detail4scan16DeviceScanKernelINS2_10policy_hubIiiimN4cuda3std3__44plusIvEEE10Policy1000EN6thrust24THRUST_300001_SM_1000_NS6detail15normal_iteratorINSD_10device_ptrIiEEEESI_NS0_13ScanTileStateIiLb1EEES9_NS1_10InputValueIiPiEEmiLb0EiEEvT0_T1_T2_iT3_T4_T5_E12temp_storage+84], %r965;
	mov.u32 	%r970, %r965;
$L__BB18_27:
	bar.sync 	0;
	setp.eq.s32 	%p132, %r5, 0;
	ld.shared.u32 	%r781, [_ZZN3cub18CUB_300001_SM_10006detail4scan16DeviceScanKernelINS2_10policy_hubIiiimN4cuda3std3__44plusIvEEE10Policy1000EN6thrust24THRUST_300001_SM_1000_NS6detail15normal_iteratorINSD_10device_ptrIiEEEESI_NS0_13ScanTileStateIiLb1EEES9_NS1_10InputValueIiPiEEmiLb0EiEEvT0_T1_T2_iT3_T4_T5_E12temp_storage+84];
	selp.b32 	%r782, 0, %r781, %p132;
	add.s32 	%r971, %r782, %r970;
$L__BB18_28:
	add.s32 	%r922, %r971, %r10;
	add.s32 	%r923, %r11, %r922;
	add.s32 	%r924, %r12, %r923;
	add.s32 	%r925, %r13, %r924;
	add.s32 	%r926, %r14, %r925;
	add.s32 	%r927, %r15, %r926;
	add.s32 	%r928, %r16, %r927;
	add.s32 	%r929, %r17, %r928;
	add.s32 	%r930, %r18, %r929;
	add.s32 	%r931, %r19, %r930;
	add.s32 	%r932, %r20, %r931;
	add.s32 	%r933, %r21, %r932;
	add.s32 	%r934, %r22, %r933;
	add.s32 	%r935, %r23, %r934;
	add.s32 	%r936, %r24, %r935;
	add.s32 	%r937, %r25, %r936;
	add.s32 	%r938, %r26, %r937;
	add.s32 	%r939, %r27, %r938;
	bar.sync 	0;
	st.shared.u32 	[%r9], %r971;
	st.shared.u32 	[%r9+4], %r922;
	st.shared.u32 	[%r9+8], %r923;
	st.shared.u32 	[%r9+12], %r924;
	st.shared.u32 	[%r9+16], %r925;
	st.shared.u32 	[%r9+20], %r926;
	st.shared.u32 	[%r9+24], %r927;
	st.shared.u32 	[%r9+28], %r928;
	st.shared.u32 	[%r9+32], %r929;
	st.shared.u32 	[%r9+36], %r930;
	st.shared.u32 	[%r9+40], %r931;
	st.shared.u32 	[%r9+44], %r932;
	st.shared.u32 	[%r9+48], %r933;
	st.shared.u32 	[%r9+52], %r934;
	st.shared.u32 	[%r9+56], %r935;
	st.shared.u32 	[%r9+60], %r936;
	st.shared.u32 	[%r9+64], %r937;
	st.shared.u32 	[%r9+68], %r938;
	st.shared.u32 	[%r9+72], %r939;
	bar.warp.sync 	-1;
	ld.shared.u32 	%r940, [%r8];
	ld.shared.u32 	%r941, [%r8+128];
	ld.shared.u32 	%r942, [%r8+256];
	ld.shared.u32 	%r943, [%r8+384];
	ld.shared.u32 	%r944, [%r8+512];
	ld.shared.u32 	%r945, [%r8+640];
	ld.shared.u32 	%r946, [%r8+768];
	ld.shared.u32 	%r947, [%r8+896];
	ld.shared.u32 	%r948, [%r8+1024];
	ld.shared.u32 	%r949, [%r8+1152];
	ld.shared.u32 	%r950, [%r8+1280];
	ld.shared.u32 	%r951, [%r8+1408];
	ld.shared.u32 	%r952, [%r8+1536];
	ld.shared.u32 	%r953, [%r8+1664];
	ld.shared.u32 	%r954, [%r8+1792];
	ld.shared.u32 	%r955, [%r8+1920];
	ld.shared.u32 	%r956, [%r8+2048];
	ld.shared.u32 	%r957, [%r8+2176];
	ld.shared.u32 	%r958, [%r8+2304];
	add.s64 	%rd58, %rd4, %rd43;
	st.global.u32 	[%rd58], %r940;
	st.global.u32 	[%rd58+128], %r941;
	st.global.u32 	[%rd58+256], %r942;
	st.global.u32 	[%rd58+384], %r943;
	st.global.u32 	[%rd58+512], %r944;
	st.global.u32 	[%rd58+640], %r945;
	st.global.u32 	[%rd58+768], %r946;
	st.global.u32 	[%rd58+896], %r947;
	st.global.u32 	[%rd58+1024], %r948;
	st.global.u32 	[%rd58+1152], %r949;
	st.global.u32 	[%rd58+1280], %r950;
	st.global.u32 	[%rd58+1408], %r951;
	st.global.u32 	[%rd58+1536], %r952;
	st.global.u32 	[%rd58+1664], %r953;
	st.global.u32 	[%rd58+1792], %r954;
	st.global.u32 	[%rd58+1920], %r955;
	st.global.u32 	[%rd58+2048], %r956;
	st.global.u32 	[%rd58+2176], %r957;
	st.global.u32 	[%rd58+2304], %r958;
	bra.uni 	$L__BB18_131;
$L__BB18_29:
	setp.eq.s64 	%p3, %rd6, 0;
	@%p3 bra 	$L__BB18_131;
	cvt.u32.u64 	%r75, %rd6;
	shl.b64 	%rd21, %rd5, 2;
	add.s64 	%rd22, %rd3, %rd21;
	mov.u32 	%r76, %tid.x;
	ld.global.u32 	%r990, [%rd22];
	and.b32  	%r209, %r76, 31;
	and.b32  	%r210, %r76, 992;
	mul.lo.s32 	%r211, %r210, 19;
	or.b32  	%r78, %r211, %r209;
	setp.ge.u32 	%p4, %r78, %r75;
	shl.b32 	%r212, %r78, 2;
	cvt.u64.u32 	%rd23, %r212;
	add.s64 	%rd12, %rd22, %rd23;
	mov.u32 	%r972, %r990;
	@%p4 bra 	$L__BB18_32;
	ld.global.u32 	%r972, [%rd12];
$L__BB18_32:
	add.s32 	%r213, %r78, 32;
	setp.ge.u32 	%p5, %r213, %r75;
	mov.u32 	%r973, %r990;
	@%p5 bra 	$L__BB18_34;
	ld.global.u32 	%r973, [%rd12+128];
$L__BB18_34:
	add.s32 	%r214, %r78, 64;
	setp.ge.u32 	%p6, %r214, %r75;
	mov.u32 	%r974, %r990;
	@%p6 bra 	$L__BB18_36;
	ld.global.u32 	%r974, [%rd12+256];
$L__BB18_36:
	add.s32 	%r215, %r78, 96;
	setp.ge.u32 	%p7, %r215, %r75;
	mov.u32 	%r975, %r990;
	@%p7 bra 	$L__BB18_38;
	ld.global.u32 	%r975, [%rd12+384];
$L__BB18_38:
	add.s32 	%r216, %r78, 128;
	setp.ge.u32 	%p8, %r216, %r75;
	mov.u32 	%r976, %r990;
	@%p8 bra 	$L__BB18_40;
	ld.global.u32 	%r976, [%rd12+512];
$L__BB18_40:
	add.s32 	%r217, %r78, 160;
	setp.ge.u32 	%p9, %r217, %r75;
	mov.u32 	%r977, %r990;
	@%p9 bra 	$L__BB18_42;
	ld.global.u32 	%r977, [%rd12+640];
$L__BB18_42:
	add.s32 	%r218, %r78, 192;
	setp.ge.u32 	%p10, %r218, %r75;
	mov.u32 	%r978, %r990;
	@%p10 bra 	$L__BB18_44;
	ld.global.u32 	%r978, [%rd12+768];
$L__BB18_44:
	add.s32 	%r219, %r78, 224;
	setp.ge.u32 	%p11, %r219, %r75;
	mov.u32 	%r979, %r990;
	@%p11 bra 	$L__BB18_46;
	ld.global.u32 	%r979, [%rd12+896];
$L__BB18_46:
	add.s32 	%r95, %r78, 256;
	setp.ge.u32 	%p12, %r95, %r75;
	mov.u32 	%r980, %r990;
	@%p12 bra 	$L__BB18_48;
	ld.global.u32 	%r980, [%rd12+1024];
$L__BB18_48:
	add.s32 	%r98, %r78, 288;
	setp.ge.u32 	%p13, %r98, %r75;
	mov.u32 	%r981, %r990;
	@%p13 bra 	$L__BB18_50;
	ld.global.u32 	%r981, [%rd12+1152];
$L__BB18_50:
	add.s32 	%r220, %r78, 320;
	setp.ge.u32 	%p14, %r220, %r75;
	mov.u32 	%r982, %r990;
	@%p14 bra 	$L__BB18_52;
	ld.global.u32 	%r982, [%rd12+1280];
$L__BB18_52:
	add.s32 	%r221, %r78, 352;
	setp.ge.u32 	%p15, %r221, %r75;
	mov.u32 	%r983, %r990;
	@%p15 bra 	$L__BB18_54;
	ld.global.u32 	%r983, [%rd12+1408];
$L__BB18_54:
	add.s32 	%r222, %r78, 384;
	setp.ge.u32 	%p16, %r222, %r75;
	mov.u32 	%r984, %r990;
	@%p16 bra 	$L__BB18_56;
	ld.global.u32 	%r984, [%rd12+1536];
$L__BB18_56:
	add.s32 	%r223, %r78, 416;
	setp.ge.u32 	%p17, %r223, %r75;
	mov.u32 	%r985, %r990;
	@%p17 bra 	$L__BB18_58;
	ld.global.u32 	%r985, [%rd12+1664];
$L__BB18_58:
	add.s32 	%r224, %r78, 448;
	setp.ge.u32 	%p18, %r224, %r75;
	mov.u32 	%r986, %r990;
	@%p18 bra 	$L__BB18_60;
	ld.global.u32 	%r986, [%rd12+1792];
$L__BB18_60:
	add.s32 	%r225, %r78, 480;
	setp.ge.u32 	%p19, %r225, %r75;
	mov.u32 	%r987, %r990;
	@%p19 bra 	$L__BB18_62;
	ld.global.u32 	%r987, [%rd12+1920];
$L__BB18_62:
	add.s32 	%r226, %r78, 512;
	setp.ge.u32 	%p20, %r226, %r75;
	mov.u32 	%r988, %r990;
	@%p20 bra 	$L__BB18_64;
	ld.global.u32 	%r988, [%rd12+2048];
$L__BB18_64:
	add.s32 	%r115, %r78, 544;
	setp.ge.u32 	%p21, %r115, %r75;
	mov.u32 	%r989, %r990;
	@%p21 bra 	$L__BB18_66;
	ld.global.u32 	%r989, [%rd12+2176];
$L__BB18_66:
	add.s32 	%r118, %r78, 576;
	setp.ge.u32 	%p22, %r118, %r75;
	@%p22 bra 	$L__BB18_68;
	ld.global.u32 	%r990, [%rd12+2304];
$L__BB18_68:
	// begin inline asm
	mov.u32 %r227, %laneid;
	// end inline asm
	shr.u32 	%r122, %r76, 5;
	mad.lo.s32 	%r228, %r122, 608, %r227;
	shl.b32 	%r229, %r228, 2;
	mov.u32 	%r230, _ZZN3cub18CUB_300001_SM_10006detail4scan16DeviceScanKernelINS2_10policy_hubIiiimN4cuda3std3__44plusIvEEE10Policy1000EN6thrust24THRUST_300001_SM_1000_NS6detail15normal_iteratorINSD_10device_ptrIiEEEESI_NS0_13ScanTileStateIiLb1EEES9_NS1_10InputValueIiPiEEmiLb0EiEEvT0_T1_T2_iT3_T4_T5_E12temp_storage;
	add.s32 	%r123, %r230, %r229;
	st.shared.u32 	[%r123], %r972;
	st.shared.u32 	[%r123+128], %r973;
	st.shared.u32 	[%r123+256], %r974;
	st.shared.u32 	[%r123+384], %r975;
	st.shared.u32 	[%r123+512], %r976;
	st.shared.u32 	[%r123+640], %r977;
	st.shared.u32 	[%r123+768], %r978;
	st.shared.u32 	[%r123+896], %r979;
	st.shared.u32 	[%r123+1024], %r980;
	st.shared.u32 	[%r123+1152], %r981;
	st.shared.u32 	[%r123+1280], %r982;
	st.shared.u32 	[%r123+1408], %r983;
	st.shared.u32 	[%r123+1536], %r984;
	st.shared.u32 	[%r123+1664], %r985;
	st.shared.u32 	[%r123+1792], %r986;
	st.shared.u32 	[%r123+1920], %r987;
	st.shared.u32 	[%r123+2048], %r988;
	st.shared.u32 	[%r123+2176], %r989;
	st.shared.u32 	[%r123+2304], %r990;
	bar.warp.sync 	-1;
	mad.lo.s32 	%r124, %r227, 72, %r123;
	ld.shared.u32 	%r125, [%r124];
	ld.shared.u32 	%r126, [%r124+4];
	ld.shared.u32 	%r127, [%r124+8];
	ld.shared.u32 	%r128, [%r124+12];
	ld.shared.u32 	%r129, [%r124+16];
	ld.shared.u32 	%r130, [%r124+20];
	ld.shared.u32 	%r131, [%r124+24];
	ld.shared.u32 	%r132, [%r124+28];
	ld.shared.u32 	%r133, [%r124+32];
	ld.shared.u32 	%r134, [%r124+36];
	ld.shared.u32 	%r135, [%r124+40];
	ld.shared.u32 	%r136, [%r124+44];
	ld.shared.u32 	%r137, [%r124+48];
	ld.shared.u32 	%r138, [%r124+52];
	ld.shared.u32 	%r139, [%r124+56];
	ld.shared.u32 	%r140, [%r124+60];
	ld.shared.u32 	%r141, [%r124+64];
	ld.shared.u32 	%r142, [%r124+68];
	ld.shared.u32 	%r143, [%r124+72];
	bar.sync 	0;
	setp.ne.s32 	%p23, %r4, 0;
	@%p23 bra 	$L__BB18_72;
	add.s32 	%r456, %r126, %r125;
	add.s32 	%r457, %r127, %r456;
	add.s32 	%r458, %r128, %r457;
	add.s32 	%r459, %r129, %r458;
	add.s32 	%r460, %r130, %r459;
	add.s32 	%r461, %r131, %r460;
	add.s32 	%r462, %r132, %r461;
	add.s32 	%r463, %r133, %r462;
	add.s32 	%r464, %r134, %r463;
	add.s32 	%r465, %r135, %r464;
	add.s32 	%r466, %r136, %r465;
	add.s32 	%r467, %r137, %r466;
	add.s32 	%r468, %r138, %r467;
	add.s32 	%r469, %r139, %r468;
	add.s32 	%r470, %r140, %r469;
	add.s32 	%r471, %r141, %r470;
	add.s32 	%r472, %r142, %r471;
	add.s32 	%r430, %r143, %r472;
	mov.b32 	%r428, 1;
	mov.b32 	%r453, 0;
	mov.b32 	%r455, -1;
	// begin inline asm
	{  .reg .s32 r0;  .reg .pred p;  shfl.sync.up.b32 r0|p, %r430, %r428, %r453, %r455;  @p add.s32 r0, r0, %r430;  mov.s32 %r426, r0;}
	// end inline asm
	mov.b32 	%r434, 2;
	// begin inline asm
	{  .reg .s32 r0;  .reg .pred p;  shfl.sync.up.b32 r0|p, %r426, %r434, %r453, %r455;  @p add.s32 r0, r0, %r426;  mov.s32 %r432, r0;}
	// end inline asm
	mov.b32 	%r440, 4;
	// begin inline asm
	{  .reg .s32 r0;  .reg .pred p;  shfl.sync.up.b32 r0|p, %r432, %r440, %r453, %r455;  @p add.s32 r0, r0, %r432;  mov.s32 %r438, r0;}
	// end inline asm
	mov.b32 	%r446, 8;
	// begin inline asm
	{  .reg .s32 r0;  .reg .pred p;  shfl.sync.up.b32 r0|p, %r438, %r446, %r453, %r455;  @p add.s32 r0, r0, %r438;  mov.s32 %r444, r0;}
	// end inline asm
	mov.b32 	%r452, 16;
	// begin inline asm
	{  .reg .s32 r0;  .reg .pred p;  shfl.sync.up.b32 r0|p, %r444, %r452, %r453, %r455;  @p add.s32 r0, r0, %r444;  mov.s32 %r450, r0;}
	// end inline asm
	setp.ne.s32 	%p66, %r227, 31;
	@%p66 bra 	$L__BB18_71;
	shl.b32 	%r473, %r122, 2;
	mov.u32 	%r474, _ZZN3cub18CUB_300001_SM_10006detail4scan16DeviceScanKernelINS2_10policy_hubIiiimN4cuda3std3__44plusIvEEE10Policy1000EN6thrust24THRUST_300001_SM_1000_NS6detail15normal_iteratorINSD_10device_ptrIiEEEESI_NS0_13ScanTileStateIiLb1EEES9_NS1_10InputValueIiPiEEmiLb0EiEEvT0_T1_T2_iT3_T4_T5_E12temp_storage;
	add.s32 	%r475, %r474, %r473;
	st.shared.u32 	[%r475+16], %r450;
$L__BB18_71:
	bar.sync 	0;
	ld.shared.v4.u32 	{%r476, %r477, %r478, %r479}, [_ZZN3cub18CUB_300001_SM_10006detail4scan16DeviceScanKernelINS2_10policy_hubIiiimN4cuda3std3__44plusIvEEE10Policy1000EN6thrust24THRUST_300001_SM_1000_NS6detail15normal_iteratorINSD_10device_ptrIiEEEESI_NS0_13ScanTileStateIiLb1EEES9_NS1_10InputValueIiPiEEmiLb0EiEEvT0_T1_T2_iT3_T4_T5_E12temp_storage+16];
	add.s32 	%r480, %r477, %r476;
	setp.eq.s32 	%p67, %r122, 2;
	selp.b32 	%r481, %r480, %r476, %p67;
	add.s32 	%r482, %r480, %r478;
	setp.eq.s32 	%p68, %r122, 3;
	selp.b32 	%r483, %r482, %r481, %p68;
	add.s32 	%r484, %r482, %r479;
	setp.eq.s32 	%p69, %r122, 4;
	selp.b32 	%r485, %r484, %r483, %p69;
	ld.shared.v4.u32 	{%r486, %r487, %r488, %r489}, [_ZZN3cub18CUB_300001_SM_10006detail4scan16DeviceScanKernelINS2_10policy_hubIiiimN4cuda3std3__44plusIvEEE10Policy1000EN6thrust24THRUST_300001_SM_1000_NS6detail15normal_iteratorINSD_10device_ptrIiEEEESI_NS0_13ScanTileStateIiLb1EEES9_NS1_10InputValueIiPiEEmiLb0EiEEvT0_T1_T2_iT3_T4_T5_E12temp_storage+32];
	add.s32 	%r490, %r484, %r486;
	setp.eq.s32 	%p70, %r122, 5;
	selp.b32 	%r491, %r490, %r485, %p70;
	add.s32 	%r492, %r490, %r487;
	setp.eq.s32 	%p71, %r122, 6;
	selp.b32 	%r493, %r492, %r491, %p71;
	add.s32 	%r494, %r492, %r488;
	setp.eq.s32 	%p72, %r122, 7;
	selp.b32 	%r495, %r494, %r493, %p72;
	add.s32 	%r496, %r494, %r489;
	setp.eq.s32 	%p73, %r122, 8;
	selp.b32 	%r497, %r496, %r495, %p73;
	ld.shared.v4.u32 	{%r498, %r499, %r500, %r501}, [_ZZN3cub18CUB_300001_SM_10006detail4scan16DeviceScanKernelINS2_10policy_hubIiiimN4cuda3std3__44plusIvEEE10Policy1000EN6thrust24THRUST_300001_SM_1000_NS6detail15normal_iteratorINSD_10device_ptrIiEEEESI_NS0_13ScanTileStateIiLb1EEES9_NS1_10InputValueIiPiEEmiLb0EiEEvT0_T1_T2_iT3_T4_T5_E12temp_storage+48];
	add.s32 	%r502, %r496, %r498;
	setp.eq.s32 	%p74, %r122, 9;
	selp.b32 	%r503, %r502, %r497, %p74;
	add.s32 	%r504, %r502, %r499;
	setp.eq.s32 	%p75, %r122, 10;
	selp.b32 	%r505, %r504, %r503, %p75;
	add.s32 	%r506, %r504, %r500;
	setp.eq.s32 	%p76, %r122, 11;
	selp.b32 	%r507, %r506, %r505, %p76;
	add.s32 	%r508, %r506, %r501;
	setp.eq.s32 	%p77, %r122, 12;
	selp.b32 	%r509, %r508, %r507, %p77;
	setp.lt.u32 	%p78, %r76, 32;
	selp.b32 	%r510, 0, %r509, %p78;
	setp.eq.s32 	%p79, %r227, 0;
	sub.s32 	%r511, %r450, %r430;
	selp.b32 	%r512, 0, %r511, %p79;
	add.s32 	%r513, %r512, %r959;
	add.s32 	%r1002, %r513, %r510;
	bra.uni 	$L__BB18_91;
$L__BB18_72:
	add.s32 	%r261, %r126, %r125;
	add.s32 	%r262, %r127, %r261;
	add.s32 	%r263, %r128, %r262;
	add.s32 	%r264, %r129, %r263;
	add.s32 	%r265, %r130, %r264;
	add.s32 	%r266, %r131, %r265;
	add.s32 	%r267, %r132, %r266;
	add.s32 	%r268, %r133, %r267;
	add.s32 	%r269, %r134, %r268;
	add.s32 	%r270, %r135, %r269;
	add.s32 	%r271, %r136, %r270;
	add.s32 	%r272, %r137, %r271;
	add.s32 	%r273, %r138, %r272;
	add.s32 	%r274, %r139, %r273;
	add.s32 	%r275, %r140, %r274;
	add.s32 	%r276, %r141, %r275;
	add.s32 	%r277, %r142, %r276;
	add.s32 	%r235, %r143, %r277;
	mov.b32 	%r233, 1;
	mov.b32 	%r258, 0;
	mov.b32 	%r260, -1;
	// begin inline asm
	{  .reg .s32 r0;  .reg .pred p;  shfl.sync.up.b32 r0|p, %r235, %r233, %r258, %r260;  @p add.s32 r0, r0, %r235;  mov.s32 %r231, r0;}
	// end inline asm
	mov.b32 	%r239, 2;
	// begin inline asm
	{  .reg .s32 r0;  .reg .pred p;  shfl.sync.up.b32 r0|p, %r231, %r239, %r258, %r260;  @p add.s32 r0, r0, %r231;  mov.s32 %r237, r0;}
	// end inline asm
	mov.b32 	%r245, 4;
	// begin inline asm
	{  .reg .s32 r0;  .reg .pred p;  shfl.sync.up.b32 r0|p, %r237, %r245, %r258, %r260;  @p add.s32 r0, r0, %r237;  mov.s32 %r243, r0;}
	// end inline asm
	mov.b32 	%r251, 8;
	// begin inline asm
	{  .reg .s32 r0;  .reg .pred p;  shfl.sync.up.b32 r0|p, %r243, %r251, %r258, %r260;  @p add.s32 r0, r0, %r243;  mov.s32 %r249, r0;}
	// end inline asm
	mov.b32 	%r257, 16;
	// begin inline asm
	{  .reg .s32 r0;  .reg .pred p;  shfl.sync.up.b32 r0|p, %r249, %r257, %r258, %r260;  @p add.s32 r0, r0, %r249;  mov.s32 %r255, r0;}
	// end inline asm
	setp.ne.s32 	%p24, %r227, 31;
	@%p24 bra 	$L__BB18_74;
	shl.b32 	%r278, %r122, 2;
	mov.u32 	%r279, _ZZN3cub18CUB_300001_SM_10006detail4scan16DeviceScanKernelINS2_10policy_hubIiiimN4cuda3std3__44plusIvEEE10Policy1000EN6thrust24THRUST_300001_SM_1000_NS6detail15normal_iteratorINSD_10device_ptrIiEEEESI_NS0_13ScanTileStateIiLb1EEES9_NS1_10InputValueIiPiEEmiLb0EiEEvT0_T1_T2_iT3_T4_T5_E12temp_storage;
	add.s32 	%r280, %r279, %r278;
	st.shared.u32 	[%r280+16], %r255;
$L__BB18_74:
	sub.s32 	%r281, %r255, %r235;
	bar.sync 	0;
	ld.shared.v4.u32 	{%r282, %r283, %r284, %r285}, [_ZZN3cub18CUB_300001_SM_10006detail4scan16DeviceScanKernelINS2_10policy_hubIiiimN4cuda3std3__44plusIvEEE10Policy1000EN6thrust24THRUST_300001_SM_1000_NS6detail15normal_iteratorINSD_10device_ptrIiEEEESI_NS0_13ScanTileStateIiLb1EEES9_NS1_10InputValueIiPiEEmiLb0EiEEvT0_T1_T2_iT3_T4_T5_E12temp_storage+16];
	add.s32 	%r286, %r283, %r282;
	setp.eq.s32 	%p25, %r122, 2;
	selp.b32 	%r287, %r286, %r282, %p25;
	add.s32 	%r288, %r286, %r284;
	setp.eq.s32 	%p26, %r122, 3;
	selp.b32 	%r289, %r288, %r287, %p26;
	add.s32 	%r290, %r288, %r285;
	setp.eq.s32 	%p27, %r122, 4;
	selp.b32 	%r291, %r290, %r289, %p27;
	ld.shared.v4.u32 	{%r292, %r293, %r294, %r295}, [_ZZN3cub18CUB_300001_SM_10006detail4scan16DeviceScanKernelINS2_10policy_hubIiiimN4cuda3std3__44plusIvEEE10Policy1000EN6thrust24THRUST_300001_SM_1000_NS6detail15normal_iteratorINSD_10device_ptrIiEEEESI_NS0_13ScanTileStateIiLb1EEES9_NS1_10InputValueIiPiEEmiLb0EiEEvT0_T1_T2_iT3_T4_T5_E12temp_storage+32];
	add.s32 	%r296, %r290, %r292;
	setp.eq.s32 	%p28, %r122, 5;
	selp.b32 	%r297, %r296, %r291, %p28;
	add.s32 	%r298, %r296, %r293;
	setp.eq.s32 	%p29, %r122, 6;
	selp.b32 	%r299, %r298, %r297, %p29;
	add.s32 	%r300, %r298, %r294;
	setp.eq.s32 	%p30, %r122, 7;
	selp.b32 	%r301, %r300, %r299, %p30;
	add.s32 	%r302, %r300, %r295;
	setp.eq.s32 	%p31, %r122, 8;
	selp.b32 	%r303, %r302, %r301, %p31;
	ld.shared.v4.u32 	{%r304, %r305, %r306, %r307}, [_ZZN3cub18CUB_300001_SM_10006detail4scan16DeviceScanKernelINS2_10policy_hubIiiimN4cuda3std3__44plusIvEEE10Policy1000EN6thrust24THRUST_300001_SM_1000_NS6detail15normal_iteratorINSD_10device_ptrIiEEEESI_NS0_13ScanTileStateIiLb1EEES9_NS1_10InputValueIiPiEEmiLb0EiEEvT0_T1_T2_iT3_T4_T5_E12temp_storage+48];
	add.s32 	%r308, %r302, %r304;
	setp.eq.s32 	%p32, %r122, 9;
	selp.b32 	%r309, %r308, %r303, %p32;
	add.s32 	%r310, %r308, %r305;
	setp.eq.s32 	%p33, %r122, 10;
	selp.b32 	%r311, %r310, %r309, %p33;
	add.s32 	%r312, %r310, %r306;
	setp.eq.s32 	%p34, %r122, 11;
	selp.b32 	%r313, %r312, %r311, %p34;
	add.s32 	%r314, %r312, %r307;
	setp.eq.s32 	%p35, %r122, 12;
	selp.b32 	%r315, %r314, %r313, %p35;
	ld.shared.u32 	%r316, [_ZZN3cub18CUB_300001_SM_10006detail4scan16DeviceScanKernelINS2_10policy_hubIiiimN4cuda3std3__44plusIvEEE10Policy1000EN6thrust24THRUST_300001_SM_1000_NS6detail15normal_iteratorINSD_10device_ptrIiEEEESI_NS0_13ScanTileStateIiLb1EEES9_NS1_10InputValueIiPiEEmiLb0EiEEvT0_T1_T2_iT3_T4_T5_E12temp_storage+64];
	add.s32 	%r149, %r314, %r316;
	setp.gt.u32 	%p36, %r76, 31;
	setp.lt.u32 	%p37, %r76, 32;
	setp.eq.s32 	%p38, %r227, 0;
	selp.b32 	%r317, 0, %r281, %p38;
	add.s32 	%r1001, %r315, %r317;
	selp.b32 	%r151, %r281, %r1001, %p37;
	@%p36 bra 	$L__BB18_90;
	setp.ne.s32 	%p39, %r76, 0;
	mul.wide.s32 	%rd24, %r4, 8;
	add.s64 	%rd13, %rd18, %rd24;
	@%p39 bra 	$L__BB18_77;
	st.shared.u32 	[_ZZN3cub18CUB_300001_SM_10006detail4scan16DeviceScanKernelINS2_10policy_hubIiiimN4cuda3std3__44plusIvEEE10Policy1000EN6thrust24THRUST_300001_SM_1000_NS6detail15normal_iteratorINSD_10device_ptrIiEEEESI_NS0_13ScanTileStateIiLb1EEES9_NS1_10InputValueIiPiEEmiLb0EiEEvT0_T1_T2_iT3_T4_T5_E12temp_storage+12], %r149;
	add.s64 	%rd25, %rd13, 256;
	mov.b32 	%r318, 100;
	// begin inline asm
	st.relaxed.gpu.v2.u32 [%rd25], {%r318, %r149};
	// end inline asm
$L__BB18_77:
	not.b32 	%r324, %r76;
	add.s32 	%r997, %r4, %r324;
	mov.b32 	%r320, 550;
	// begin inline asm
	nanosleep.u32 %r320;
	// end inline asm
	mul.wide.s32 	%rd27, %r997, 8;
	add.s64 	%rd28, %rd18, %rd27;
	add.s64 	%rd26, %rd28, 256;
	// begin inline asm
	ld.relaxed.gpu.v2.u32 {%r998, %r992}, [%rd26];
	// end inline asm
	mov.b32 	%r993, 478;
$L__BB18_78:
	setp.eq.s32 	%p40, %r998, 99;
	mov.b32 	%r325, -1;
	vote.sync.any.pred 	%p41, %p40, %r325;
	not.pred 	%p42, %p41;
	@%p42 bra 	$L__BB18_80;
	// begin inline asm
	nanosleep.u32 %r993;
	// end inline asm
	shr.u32 	%r993, %r993, 1;
	// begin inline asm
	ld.relaxed.gpu.v2.u32 {%r998, %r992}, [%rd26];
	// end inline asm
	bra.uni 	$L__BB18_78;
$L__BB18_80:
	setp.eq.s32 	%p43, %r998, 101;
	mov.b32 	%r352, -1;
	vote.sync.ballot.b32 	%r354, %p43, %r352;
	// begin inline asm
	mov.u32 %r327, %lanemask_ge;
	// end inline asm
	and.b32  	%r355, %r354, %r327;
	or.b32  	%r356, %r355, -2147483648;
	add.s32 	%r357, %r356, -1;
	not.b32 	%r358, %r356;
	and.b32  	%r359, %r358, %r357;
	popc.b32 	%r331, %r359;
	mov.b32 	%r330, 1;
	// begin inline asm
	shfl.sync.down.b32 %r328, %r992, %r330, %r331, %r352;
	// end inline asm
	setp.lt.s32 	%p45, %r227, %r331;
	selp.b32 	%r360, %r328, 0, %p45;
	add.s32 	%r334, %r360, %r992;
	mov.b32 	%r335, 2;
	// begin inline asm
	shfl.sync.down.b32 %r333, %r334, %r335, %r331, %r352;
	// end inline asm
	add.s32 	%r361, %r227, 2;
	setp.gt.s32 	%p46, %r361, %r331;
	selp.b32 	%r362, 0, %r333, %p46;
	add.s32 	%r339, %r334, %r362;
	mov.b32 	%r340, 4;
	// begin inline asm
	shfl.sync.down.b32 %r338, %r339, %r340, %r331, %r352;
	// end inline asm
	add.s32 	%r363, %r227, 4;
	setp.gt.s32 	%p47, %r363, %r331;
	selp.b32 	%r364, 0, %r338, %p47;
	add.s32 	%r344, %r339, %r364;
	mov.b32 	%r345, 8;
	// begin inline asm
	shfl.sync.down.b32 %r343, %r344, %r345, %r331, %r352;
	// end inline asm
	add.s32 	%r365, %r227, 8;
	setp.gt.s32 	%p48, %r365, %r331;
	selp.b32 	%r366, 0, %r343, %p48;
	add.s32 	%r349, %r344, %r366;
	mov.b32 	%r350, 16;
	// begin inline asm
	shfl.sync.down.b32 %r348, %r349, %r350, %r331, %r352;
	// end inline asm
	add.s32 	%r367, %r227, 16;
	setp.gt.s32 	%p49, %r367, %r331;
	selp.b32 	%r368, 0, %r348, %p49;
	add.s32 	%r994, %r349, %r368;
	add.s64 	%rd14, %rd18, 256;
	mov.b32 	%r995, 478;
$L__BB18_81:
	setp.ne.s32 	%p50, %r998, 101;
	mov.b32 	%r369, -1;
	vote.sync.all.pred 	%p51, %p50, %r369;
	not.pred 	%p52, %p51;
	@%p52 bra 	$L__BB18_86;
	shr.u32 	%r995, %r995, 1;
	mul.wide.s32 	%rd31, %r997, 8;
	add.s64 	%rd32, %rd14, %rd31;
	add.s64 	%rd30, %rd32, -256;
	// begin inline asm
	ld.relaxed.gpu.v2.u32 {%r998, %r999}, [%rd30];
	// end inline asm
	mov.u32 	%r1000, %r995;
$L__BB18_83:
	setp.eq.s32 	%p56, %r998, 99;
	mov.b32 	%r377, -1;
	vote.sync.any.pred 	%p57, %p56, %r377;
	not.pred 	%p58, %p57;
	@%p58 bra 	$L__BB18_85;
	// begin inline asm
	nanosleep.u32 %r1000;
	// end inline asm
	shr.u32 	%r1000, %r1000, 1;
	// begin inline asm
	ld.relaxed.gpu.v2.u32 {%r998, %r999}, [%rd30];
	// end inline asm
	bra.uni 	$L__BB18_83;
$L__BB18_85:
	setp.eq.s32 	%p59, %r998, 101;
	mov.b32 	%r403, -1;
	vote.sync.ballot.b32 	%r404, %p59, %r403;
	and.b32  	%r405, %r404, %r327;
	or.b32  	%r406, %r405, -2147483648;
	add.s32 	%r407, %r406, -1;
	not.b32 	%r408, %r406;
	and.b32  	%r409, %r408, %r407;
	popc.b32 	%r382, %r409;
	mov.b32 	%r381, 1;
	// begin inline asm
	shfl.sync.down.b32 %r379, %r999, %r381, %r382, %r403;
	// end inline asm
	setp.lt.s32 	%p61, %r227, %r382;
	selp.b32 	%r410, %r379, 0, %p61;
	add.s32 	%r385, %r410, %r999;
	mov.b32 	%r386, 2;
	// begin inline asm
	shfl.sync.down.b32 %r384, %r385, %r386, %r382, %r403;
	// end inline asm
	add.s32 	%r411, %r227, 2;
	setp.gt.s32 	%p62, %r411, %r382;
	selp.b32 	%r412, 0, %r384, %p62;
	add.s32 	%r390, %r385, %r412;
	mov.b32 	%r391, 4;
	// begin inline asm
	shfl.sync.down.b32 %r389, %r390, %r391, %r382, %r403;
	// end inline asm
	add.s32 	%r413, %r227, 4;
	setp.gt.s32 	%p63, %r413, %r382;
	selp.b32 	%r414, 0, %r389, %p63;
	add.s32 	%r395, %r390, %r414;
	mov.b32 	%r396, 8;
	// begin inline asm
	shfl.sync.down.b32 %r394, %r395, %r396, %r382, %r403;
	// end inline asm
	add.s32 	%r415, %r227, 8;
	setp.gt.s32 	%p64, %r415, %r382;
	selp.b32 	%r416, 0, %r394, %p64;
	add.s32 	%r400, %r395, %r416;
	mov.b32 	%r401, 16;
	// begin inline asm
	shfl.sync.down.b32 %r399, %r400, %r401, %r382, %r403;
	// end inline asm
	add.s32 	%r417, %r227, 16;
	setp.gt.s32 	%p65, %r417, %r382;
	selp.b32 	%r418, 0, %r399, %p65;
	add.s32 	%r419, %r418, %r994;
	add.s32 	%r994, %r419, %r400;
	add.s32 	%r997, %r997, -32;
	bra.uni 	$L__BB18_81;
$L__BB18_86:
	@%p39 bra 	$L__BB18_88;
	add.s32 	%r372, %r994, %r149;
	add.s64 	%rd29, %rd13, 256;
	mov.b32 	%r371, 101;
	// begin inline asm
	st.relaxed.gpu.v2.u32 [%rd29], {%r371, %r372};
	// end inline asm
	st.shared.u32 	[_ZZN3cub18CUB_300001_SM_10006detail4scan16DeviceScanKernelINS2_10policy_hubIiiimN4cuda3std3__44plusIvEEE10Policy1000EN6thrust24THRUST_300001_SM_1000_NS6detail15normal_iteratorINSD_10device_ptrIiEEEESI_NS0_13ScanTileStateIiLb1EEES9_NS1_10InputValueIiPiEEmiLb0EiEEvT0_T1_T2_iT3_T4_T5_E12temp_storage+4], %r994;
	st.shared.u32 	[_ZZN3cub18CUB_300001_SM_10006detail4scan16DeviceScanKernelINS2_10policy_hubIiiimN4cuda3std3__44plusIvEEE10Policy1000EN6thrust24THRUST_300001_SM_1000_NS6detail15normal_iteratorINSD_10device_ptrIiEEEESI_NS0_13ScanTileStateIiLb1EEES9_NS1_10InputValueIiPiEEmiLb0EiEEvT0_T1_T2_iT3_T4_T5_E12temp_storage+8], %r372;
$L__BB18_88:
	setp.ne.s32 	%p54, %r227, 0;
	mov.u32 	%r1001, %r151;
	@%p54 bra 	$L__BB18_90;
	st.shared.u32 	[_ZZN3cub18CUB_300001_SM_10006detail4scan16DeviceScanKernelINS2_10policy_hubIiiimN4cuda3std3__44plusIvEEE10Policy1000EN6thrust24THRUST_300001_SM_1000_NS6detail15normal_iteratorINSD_10device_ptrIiEEEESI_NS0_13ScanTileStateIiLb1EEES9_NS1_10InputValueIiPiEEmiLb0EiEEvT0_T1_T2_iT3_T4_T5_E12temp_storage+84], %r994;
	mov.u32 	%r1001, %r994;
$L__BB18_90:
	bar.sync 	0;
	setp.eq.s32 	%p55, %r76, 0;
	ld.shared.u32 	%r373, [_ZZN3cub18CUB_300001_SM_10006detail4scan16DeviceScanKernelINS2_10policy_hubIiiimN4cuda3std3__44plusIvEEE10Policy1000EN6thrust24THRUST_300001_SM_1000_NS6detail15normal_iteratorINSD_10device_ptrIiEEEESI_NS0_13ScanTileStateIiLb1EEES9_NS1_10InputValueIiPiEEmiLb0EiEEvT0_T1_T2_iT3_T4_T5_E12temp_storage+84];
	selp.b32 	%r374, 0, %r373, %p55;
	add.s32 	%r1002, %r374, %r1001;
$L__BB18_91:
	add.s32 	%r514, %r1002, %r125;
	add.s32 	%r515, %r126, %r514;
	add.s32 	%r516, %r127, %r515;
	add.s32 	%r517, %r128, %r516;
	add.s32 	%r518, %r129, %r517;
	add.s32 	%r519, %r130, %r518;
	add.s32 	%r520, %r131, %r519;
	add.s32 	%r521, %r132, %r520;
	add.s32 	%r522, %r133, %r521;
	add.s32 	%r523, %r134, %r522;
	add.s32 	%r524, %r135, %r523;
	add.s32 	%r525, %r136, %r524;
	add.s32 	%r526, %r137, %r525;
	add.s32 	%r527, %r138, %r526;
	add.s32 	%r528, %r139, %r527;
	add.s32 	%r529, %r140, %r528;
	add.s32 	%r530, %r141, %r529;
	add.s32 	%r531, %r142, %r530;
	bar.sync 	0;
	st.shared.u32 	[%r124], %r1002;
	st.shared.u32 	[%r124+4], %r514;
	st.shared.u32 	[%r124+8], %r515;
	st.shared.u32 	[%r124+12], %r516;
	st.shared.u32 	[%r124+16], %r517;
	st.shared.u32 	[%r124+20], %r518;
	st.shared.u32 	[%r124+24], %r519;
	st.shared.u32 	[%r124+28], %r520;
	st.shared.u32 	[%r124+32], %r521;
	st.shared.u32 	[%r124+36], %r522;
	st.shared.u32 	[%r124+40], %r523;
	st.shared.u32 	[%r124+44], %r524;
	st.shared.u32 	[%r124+48], %r525;
	st.shared.u32 	[%r124+52], %r526;
	st.shared.u32 	[%r124+56], %r527;
	st.shared.u32 	[%r124+60], %r528;
	st.shared.u32 	[%r124+64], %r529;
	st.shared.u32 	[%r124+68], %r530;
	st.shared.u32 	[%r124+72], %r531;
	bar.warp.sync 	-1;
	ld.shared.u32 	%r185, [%r123];
	ld.shared.u32 	%r186, [%r123+128];
	ld.shared.u32 	%r187, [%r123+256];
	ld.shared.u32 	%r188, [%r123+384];
	ld.shared.u32 	%r189, [%r123+512];
	ld.shared.u32 	%r190, [%r123+640];
	ld.shared.u32 	%r191, [%r123+768];
	ld.shared.u32 	%r192, [%r123+896];
	ld.shared.u32 	%r193, [%r123+1024];
	ld.shared.u32 	%r194, [%r123+1152];
	ld.shared.u32 	%r195, [%r123+1280];
	ld.shared.u32 	%r196, [%r123+1408];
	ld.shared.u32 	%r197, [%r123+1536];
	ld.shared.u32 	%r198, [%r123+1664];
	ld.shared.u32 	%r199, [%r123+1792];
	ld.shared.u32 	%r200, [%r123+1920];
	ld.shared.u32 	%r201, [%r123+2048];
	ld.shared.u32 	%r202, [%r123+2176];
	ld.shared.u32 	%r203, [%r123+2304];
	setp.ne.s32 	%p80, %r76, 0;
	@%p80 bra 	$L__BB18_93;
	st.volatile.shared.u32 	[_ZZN3cub18CUB_300001_SM_10006detail4scan16DeviceScanKernelINS2_10policy_hubIiiimN4cuda3std3__44plusIvEEE10Policy1000EN6thrust24THRUST_300001_SM_1000_NS6detail15normal_iteratorINSD_10device_ptrIiEEEESI_NS0_13ScanTileStateIiLb1EEES9_NS1_10InputValueIiPiEEmiLb0EiEEvT0_T1_T2_iT3_T4_T5_E12temp_storage+31616], %r75;
$L__BB18_93:
	bar.sync 	0;
	ld.volatile.shared.u32 	%r204, [_ZZN3cub18CUB_300001_SM_10006detail4scan16DeviceScanKernelINS2_10policy_hubIiiimN4cuda3std3__44plusIvEEE10Policy1000EN6thrust24THRUST_300001_SM_1000_NS6detail15normal_iteratorINSD_10device_ptrIiEEEESI_NS0_13ScanTileStateIiLb1EEES9_NS1_10InputValueIiPiEEmiLb0EiEEvT0_T1_T2_iT3_T4_T5_E12temp_storage+31616];
	cvt.u64.u32 	%rd39, %r78;
	add.s64 	%rd40, %rd5, %rd39;
	setp.ge.s32 	%p81, %r78, %r204;
	shl.b64 	%rd41, %rd40, 2;
	add.s64 	%rd15, %rd4, %rd41;
	@%p81 bra 	$L__BB18_95;
	st.global.u32 	[%rd15], %r185;
$L__BB18_95:
	mov.u32 	%r532, %tid.x;
	and.b32  	%r533, %r532, 992;
	mul.lo.s32 	%r534, %r533, 19;
	and.b32  	%r535, %r532, 31;
	or.b32  	%r536, %r534, %r535;
	add.s32 	%r537, %r536, 32;
	setp.ge.s32 	%p82, %r537, %r204;
	@%p82 bra 	$L__BB18_97;
	st.global.u32 	[%rd15+128], %r186;
$L__BB18_97:
	add.s32 	%r543, %r536, 64;
	setp.ge.s32 	%p83, %r543, %r204;
	@%p83 bra 	$L__BB18_99;
	st.global.u32 	[%rd15+256], %r187;
$L__BB18_99:
	add.s32 	%r549, %r536, 96;
	setp.ge.s32 	%p84, %r549, %r204;
	@%p84 bra 	$L__BB18_101;
	st.global.u32 	[%rd15+384], %r188;
$L__BB18_101:
	add.s32 	%r555, %r536, 128;
	setp.ge.s32 	%p85, %r555, %r204;
	@%p85 bra 	$L__BB18_103;
	st.global.u32 	[%rd15+512], %r189;
$L__BB18_103:
	add.s32 	%r561, %r536, 160;
	setp.ge.s32 	%p86, %r561, %r204;
	@%p86 bra 	$L__BB18_105;
	st.global.u32 	[%rd15+640], %r190;
$L__BB18_105:
	add.s32 	%r567, %r536, 192;
	setp.ge.s32 	%p87, %r567, %r204;
	@%p87 bra 	$L__BB18_107;
	st.global.u32 	[%rd15+768], %r191;
$L__BB18_107:
	add.s32 	%r573, %r536, 224;
	setp.ge.s32 	%p88, %r573, %r204;
	@%p88 bra 	$L__BB18_109;
	st.global.u32 	[%rd15+896], %r192;
$L__BB18_109:
	setp.ge.s32 	%p89, %r95, %r204;
	@%p89 bra 	$L__BB18_111;
	st.global.u32 	[%rd15+1024], %r193;
$L__BB18_111:
	setp.ge.s32 	%p90, %r98, %r204;
	@%p90 bra 	$L__BB18_113;
	st.global.u32 	[%rd15+1152], %r194;
$L__BB18_113:
	add.s32 	%r579, %r536, 320;
	setp.ge.s32 	%p91, %r579, %r204;
	@%p91 bra 	$L__BB18_115;
	st.global.u32 	[%rd15+1280], %r195;
$L__BB18_115:
	add.s32 	%r585, %r536, 352;
	setp.ge.s32 	%p92, %r585, %r204;
	@%p92 bra 	$L__BB18_117;
	st.global.u32 	[%rd15+1408], %r196;
$L__BB18_117:
	add.s32 	%r591, %r536, 384;
	setp.ge.s32 	%p93, %r591, %r204;
	@%p93 bra 	$L__BB18_119;
	st.global.u32 	[%rd15+1536], %r197;
$L__BB18_119:
	add.s32 	%r597, %r536, 416;
	setp.ge.s32 	%p94, %r597, %r204;
	@%p94 bra 	$L__BB18_121;
	st.global.u32 	[%rd15+1664], %r198;
$L__BB18_121:
	add.s32 	%r603, %r536, 448;
	setp.ge.s32 	%p95, %r603, %r204;
	@%p95 bra 	$L__BB18_123;
	st.global.u32 	[%rd15+1792], %r199;
$L__BB18_123:
	add.s32 	%r609, %r536, 480;
	setp.ge.s32 	%p96, %r609, %r204;
	@%p96 bra 	$L__BB18_125;
	st.global.u32 	[%rd15+1920], %r200;
$L__BB18_125:
	add.s32 	%r615, %r536, 512;
	setp.ge.s32 	%p97, %r615, %r204;
	@%p97 bra 	$L__BB18_127;
	st.global.u32 	[%rd15+2048], %r201;
$L__BB18_127:
	setp.ge.s32 	%p98, %r115, %r204;
	@%p98 bra 	$L__BB18_129;
	st.global.u32 	[%rd15+2176], %r202;
$L__BB18_129:
	setp.ge.s32 	%p99, %r118, %r204;
	@%p99 bra 	$L__BB18_131;
	st.global.u32 	[%rd15+2304], %r203;
$L__BB18_131:
	ret;

}
	// .globl	_ZN3cub18CUB_300001_SM_10006detail10radix_sort31DeviceRadixSortSingleTileKernelINS1_5radix10policy_hubIiiyE10Policy1000ELNS0_9SortOrderE0EiiyNS1_21identity_decomposer_tEEEvPKT1_PSA_PKT2_PSE_T3_iiT4_
.visible .entry _ZN3cub18CUB_300001_SM_10006detail10radix_sort31DeviceRadixSortSingleTileKernelINS1_5radix10policy_hubIiiyE10Policy1000ELNS0_9SortOrderE0EiiyNS1_21identity_decomposer_tEEEvPKT1_PSA_PKT2_PSE_T3_iiT4_(
	.param .u64 .ptr .align 1 _ZN3cub18CUB_300001_SM_10006detail10radix_sort31DeviceRadixSortSingleTileKernelINS1_5radix10policy_hubIiiyE10Policy1000ELNS0_9SortOrderE0EiiyNS1_21identity_decomposer_tEEEvPKT1_PSA_PKT2_PSE_T3_iiT4__param_0,
	.param .u64 .ptr .align 1 _ZN3cub18CUB_300001_SM_10006detail10radix_sort31DeviceRadixSortSingleTileKernelINS1_5radix10policy_hubIiiyE10Policy1000ELNS0_9SortOrderE0EiiyNS1_21identity_decomposer_tEEEvPKT1_PSA_PKT2_PSE_T3_iiT4__param_1,
	.param .u64 .ptr .align 1 _ZN3cub18CUB_300001_SM_10006detail10radix_sort31DeviceRadixSortSingleTileKernelINS1_5radix10policy_hubIiiyE10Policy1000ELNS0_9SortOrderE0EiiyNS1_21identity_decomposer_tEEEvPKT1_PSA_PKT2_PSE_T3_iiT4__param_2,
	.param .u64 .ptr .align 1 _ZN3cub18CUB_300001_SM_10006detail10radix_sort31DeviceRadixSortSingleTileKernelINS1_5radix10policy_hubIiiyE10Policy1000ELNS0_9SortOrderE0EiiyNS1_21identity_decomposer_tEEEvPKT1_PSA_PKT2_PSE_T3_iiT4__param_3,
	.param .u64 _ZN3cub18CUB_300001_SM_10006detail10radix_sort31DeviceRadixSortSingleTileKernelINS1_5radix10policy_hubIiiyE10Policy1000ELNS0_9SortOrderE0EiiyNS1_21identity_decomposer_tEEEvPKT1_PSA_PKT2_PSE_T3_iiT4__param_4,
	.param .u32 _ZN3cub18CUB_300001_SM_10006detail10radix_sort31DeviceRadixSortSingleTileKernelINS1_5radix10policy_hubIiiyE10Policy1000ELNS0_9SortOrderE0EiiyNS1_21identity_decomposer_tEEEvPKT1_PSA_PKT2_PSE_T3_iiT4__param_5,
	.param .u32 _ZN3cub18CUB_300001_SM_10006detail10radix_sort31DeviceRadixSortSingleTileKernelINS1_5radix10policy_hubIiiyE10Policy1000ELNS0_9SortOrderE0EiiyNS1_21identity_decomposer_tEEEvPKT1_PSA_PKT2_PSE_T3_iiT4__param_6,
	.param .align 1 .b8 _ZN3cub18CUB_300001_SM_10006detail10radix_sort31DeviceRadixSortSingleTileKernelINS1_5radix10policy_hubIiiyE10Policy1000ELNS0_9SortOrderE0EiiyNS1_21identity_decomposer_tEEEvPKT1_PSA_PKT2_PSE_T3_iiT4__param_7[1]
)
.maxntid 256
.minnctapersm 1
{
	.reg .pred 	%p<73>;
	.reg .b16 	%rs<39>;
	.reg .b32 	%r<900>;
	.reg .b64 	%rd<37>;
	// demoted variable
	.shared .align 16 .b8 _ZZN3cub18CUB_300001_SM_10006detail10radix_sort31DeviceRadixSortSingleTileKernelINS1_5radix10policy_hubIiiyE10Policy1000ELNS0_9SortOrderE0EiiyNS1_21identity_decomposer_tEEEvPKT1_PSA_PKT2_PSE_T3_iiT4_E12temp_storage[33856];
	ld.param.u64 	%rd10, [_ZN3cub18CUB_300001_SM_10006detail10radix_sort31DeviceRadixSortSingleTileKernelINS1_5radix10policy_hubIiiyE10Policy1000ELNS0_9SortOrderE0EiiyNS1_21identity_decomposer_tEEEvPKT1_PSA_PKT2_PSE_T3_iiT4__param_0];
	ld.param.u64 	%rd6, [_ZN3cub18CUB_300001_SM_10006detail10radix_sort31DeviceRadixSortSingleTileKernelINS1_5radix10policy_hubIiiyE10Policy1000ELNS0_9SortOrderE0EiiyNS1_21identity_decomposer_tEEEvPKT1_PSA_PKT2_PSE_T3_iiT4__param_1];
	ld.param.u64 	%rd7, [_ZN3cub18CUB_300001_SM_10006detail10radix_sort31DeviceRadixSortSingleTileKernelINS1_5radix10policy_hubIiiyE10Policy1000ELNS0_9SortOrderE0EiiyNS1_21identity_decomposer_tEEEvPKT1_PSA_PKT2_PSE_T3_iiT4__param_2];
	ld.param.u64 	%rd8, [_ZN3cub18CUB_300001_SM_10006detail10radix_sort31DeviceRadixSortSingleTileKernelINS1_5radix10policy_hubIiiyE10Policy1000ELNS0_9SortOrderE0EiiyNS1_21identity_decomposer_tEEEvPKT1_PSA_PKT2_PSE_T3_iiT4__param_3];
	ld.param.u64 	%rd9, [_ZN3cub18CUB_300001_SM_10006detail10radix_sort31DeviceRadixSortSingleTileKernelINS1_5radix10policy_hubIiiyE10Policy1000ELNS0_9SortOrderE0EiiyNS1_21identity_decomposer_tEEEvPKT1_PSA_PKT2_PSE_T3_iiT4__param_4];
	ld.param.u32 	%r303, [_ZN3cub18CUB_300001_SM_10006detail10radix_sort31DeviceRadixSortSingleTileKernelINS1_5radix10policy_hubIiiyE10Policy1000ELNS0_9SortOrderE0EiiyNS1_21identity_decomposer_tEEEvPKT1_PSA_PKT2_PSE_T3_iiT4__param_5];
	ld.param.u32 	%r304, [_ZN3cub18CUB_300001_SM_10006detail10radix_sort31DeviceRadixSortSingleTileKernelINS1_5radix10policy_hubIiiyE10Policy1000ELNS0_9SortOrderE0EiiyNS1_21identity_decomposer_tEEEvPKT1_PSA_PKT2_PSE_T3_iiT4__param_6];
	cvta.to.global.u64 	%rd11, %rd10;
	cvt.u32.u64 	%r1, %rd9;
	mov.u32 	%r2, %tid.x;
	mul.lo.s32 	%r3, %r2, 19;
	setp.ge.s32 	%p1, %r3, %r1;
	mul.wide.u32 	%rd12, %r3, 4;
	add.s64 	%rd1, %rd11, %rd12;
	mov.b32 	%r878, -1;
	@%p1 bra 	$L__BB19_2;
	ld.global.u32 	%r306, [%rd1];
	xor.b32  	%r878, %r306, -2147483648;
$L__BB19_2:
	add.s32 	%r6, %r3, 1;
	setp.ge.s32 	%p2, %r6, %r1;
	mov.b32 	%r877, -1;
	@%p2 bra 	$L__BB19_4;
	ld.global.u32 	%r308, [%rd1+4];
	xor.b32  	%r877, %r308, -2147483648;
$L__BB19_4:
	add.s32 	%r9, %r3, 2;
	setp.ge.s32 	%p3, %r9, %r1;
	mov.b32 	%r876, -1;
	@%p3 bra 	$L__BB19_6;
	ld.global.u32 	%r310, [%rd1+8];
	xor.b32  	%r876, %r310, -2147483648;
$L__BB19_6:
	add.s32 	%r12, %r3, 3;
	setp.ge.s32 	%p4, %r12, %r1;
	mov.b32 	%r875, -1;
	@%p4 bra 	$L__BB19_8;
	ld.global.u32 	%r312, [%rd1+12];
	xor.b32  	%r875, %r312, -2147483648;
$L__BB19_8:
	add.s32 	%r15, %r3, 4;
	setp.ge.s32 	%p5, %r15, %r1;
	mov.b32 	%r874, -1;
	@%p5 bra 	$L__BB19_10;
	ld.global.u32 	%r314, [%rd1+16];
	xor.b32  	%r874, %r314, -2147483648;
$L__BB19_10:
	add.s32 	%r18, %r3, 5;
	setp.ge.s32 	%p6, %r18, %r1;
	mov.b32 	%r873, -1;
	@%p6 bra 	$L__BB19_12;
	ld.global.u32 	%r316, [%rd1+20];
	xor.b32  	%r873, %r316, -2147483648;
$L__BB19_12:
	add.s32 	%r21, %r3, 6;
	setp.ge.s32 	%p7, %r21, %r1;
	mov.b32 	%r872, -1;
	@%p7 bra 	$L__BB19_14;
	ld.global.u32 	%r318, [%rd1+24];
	xor.b32  	%r872, %r318, -2147483648;
$L__BB19_14:
	add.s32 	%r24, %r3, 7;
	setp.ge.s32 	%p8, %r24, %r1;
	mov.b32 	%r871, -1;
	@%p8 bra 	$L__BB19_16;
	ld.global.u32 	%r320, [%rd1+28];
	xor.b32  	%r871, %r320, -2147483648;
$L__BB19_16:
	add.s32 	%r27, %r3, 8;
	setp.ge.s32 	%p9, %r27, %r1;
	mov.b32 	%r870, -1;
	@%p9 bra 	$L__BB19_18;
	ld.global.u32 	%r322, [%rd1+32];
	xor.b32  	%r870, %r322, -2147483648;
$L__BB19_18:
	add.s32 	%r30, %r3, 9;
	setp.ge.s32 	%p10, %r30, %r1;
	mov.b32 	%r869, -1;
	@%p10 bra 	$L__BB19_20;
	ld.global.u32 	%r324, [%rd1+36];
	xor.b32  	%r869, %r324, -2147483648;
$L__BB19_20:
	add.s32 	%r33, %r3, 10;
	setp.ge.s32 	%p11, %r33, %r1;
	mov.b32 	%r868, -1;
	@%p11 bra 	$L__BB19_22;
	ld.global.u32 	%r326, [%rd1+40];
	xor.b32  	%r868, %r326, -2147483648;
$L__BB19_22:
	add.s32 	%r36, %r3, 11;
	setp.ge.s32 	%p12, %r36, %r1;
	mov.b32 	%r867, -1;
	@%p12 bra 	$L__BB19_24;
	ld.global.u32 	%r328, [%rd1+44];
	xor.b32  	%r867, %r328, -2147483648;
$L__BB19_24:
	add.s32 	%r39, %r3, 12;
	setp.ge.s32 	%p13, %r39, %r1;
	mov.b32 	%r866, -1;
	@%p13 bra 	$L__BB19_26;
	ld.global.u32 	%r330, [%rd1+48];
	xor.b32  	%r866, %r330, -2147483648;
$L__BB19_26:
	add.s32 	%r42, %r3, 13;
	setp.ge.s32 	%p14, %r42, %r1;
	mov.b32 	%r865, -1;
	@%p14 bra 	$L__BB19_28;
	ld.global.u32 	%r332, [%rd1+52];
	xor.b32  	%r865, %r332, -2147483648;
$L__BB19_28:
	add.s32 	%r45, %r3, 14;
	setp.ge.s32 	%p15, %r45, %r1;
	mov.b32 	%r864, -1;
	@%p15 bra 	$L__BB19_30;
	ld.global.u32 	%r334, [%rd1+56];
	xor.b32  	%r864, %r334, -2147483648;
$L__BB19_30:
	add.s32 	%r48, %r3, 15;
	setp.ge.s32 	%p16, %r48, %r1;
	mov.b32 	%r863, -1;
	@%p16 bra 	$L__BB19_32;
	ld.global.u32 	%r336, [%rd1+60];
	xor.b32  	%r863, %r336, -2147483648;
$L__BB19_32:
	add.s32 	%r51, %r3, 16;
	setp.ge.s32 	%p17, %r51, %r1;
	mov.b32 	%r862, -1;
	@%p17 bra 	$L__BB19_34;
	ld.global.u32 	%r338, [%rd1+64];
	xor.b32  	%r862, %r338, -2147483648;
$L__BB19_34:
	add.s32 	%r54, %r3, 17;
	setp.ge.s32 	%p18, %r54, %r1;
	mov.b32 	%r861, -1;
	@%p18 bra 	$L__BB19_36;
	ld.global.u32 	%r340, [%rd1+68];
	xor.b32  	%r861, %r340, -2147483648;
$L__BB19_36:
	add.s32 	%r57, %r3, 18;
	setp.ge.s32 	%p19, %r57, %r1;
	mov.b32 	%r860, -1;
	@%p19 bra 	$L__BB19_38;
	ld.global.u32 	%r342, [%rd1+72];
	xor.b32  	%r860, %r342, -2147483648;
$L__BB19_38:
	bar.sync 	0;
	mov.b64 	{%r344, %r345}, %rd9;
	shfl.sync.idx.b32	%r60|%p20, %r344, 0, 31, -1;
	shfl.sync.idx.b32	%r346|%p21, %r345, 0, 31, -1;
	mov.b64 	%rd2, {%r60, %r346};
	setp.ge.s32 	%p22, %r3, %r60;
	cvta.to.global.u64 	%rd13, %rd7;
	add.s64 	%rd3, %rd13, %rd12;
	@%p22 bra 	$L__BB19_40;
	ld.global.u32 	%r897, [%rd3];
$L__BB19_40:
	setp.ge.s32 	%p23, %r6, %r60;
	@%p23 bra 	$L__BB19_42;
	ld.global.u32 	%r896, [%rd3+4];
$L__BB19_42:
	setp.ge.s32 	%p24, %r9, %r60;
	@%p24 bra 	$L__BB19_44;
	ld.global.u32 	%r895, [%rd3+8];
$L__BB19_44:
	setp.ge.s32 	%p25, %r12, %r60;
	@%p25 bra 	$L__BB19_46;
	ld.global.u32 	%r894, [%rd3+12];
$L__BB19_46:
	setp.ge.s32 	%p26, %r15, %r60;
	@%p26 bra 	$L__BB19_48;
	ld.global.u32 	%r893, [%rd3+16];
$L__BB19_48:
	setp.ge.s32 	%p27, %r18, %r60;
	@%p27 bra 	$L__BB19_50;
	ld.global.u32 	%r892, [%rd3+20];
$L__BB19_50:
	setp.ge.s32 	%p28, %r21, %r60;
	@%p28 bra 	$L__BB19_52;
	ld.global.u32 	%r891, [%rd3+24];
$L__BB19_52:
	setp.ge.s32 	%p29, %r24, %r60;
	@%p29 bra 	$L__BB19_54;
	ld.global.u32 	%r890, [%rd3+28];
$L__BB19_54:
	setp.ge.s32 	%p30, %r27, %r60;
	@%p30 bra 	$L__BB19_56;
	ld.global.u32 	%r889, [%rd3+32];
$L__BB19_56:
	setp.ge.s32 	%p31, %r30, %r60;
	@%p31 bra 	$L__BB19_58;
	ld.global.u32 	%r888, [%rd3+36];
$L__BB19_58:
	setp.ge.s32 	%p32, %r33, %r60;
	@%p32 bra 	$L__BB19_60;
	ld.global.u32 	%r887, [%rd3+40];
$L__BB19_60:
	setp.ge.s32 	%p33, %r36, %r60;
	@%p33 bra 	$L__BB19_62;
	ld.global.u32 	%r886, [%rd3+44];
$L__BB19_62:
	setp.ge.s32 	%p34, %r39, %r60;
	@%p34 bra 	$L__BB19_64;
	ld.global.u32 	%r885, [%rd3+48];
$L__BB19_64:
	setp.ge.s32 	%p35, %r42, %r60;
	@%p35 bra 	$L__BB19_66;
	ld.global.u32 	%r884, [%rd3+52];
$L__BB19_66:
	setp.ge.s32 	%p36, %r45, %r60;
	@%p36 bra 	$L__BB19_68;
	ld.global.u32 	%r883, [%rd3+56];
$L__BB19_68:
	setp.ge.s32 	%p37, %r48, %r60;
	@%p37 bra 	$L__BB19_70;
	ld.global.u32 	%r882, [%rd3+60];
$L__BB19_70:
	setp.ge.s32 	%p38, %r51, %r60;
	@%p38 bra 	$L__BB19_72;
	ld.global.u32 	%r881, [%rd3+64];
$L__BB19_72:
	setp.ge.s32 	%p39, %r54, %r60;
	@%p39 bra 	$L__BB19_74;
	ld.global.u32 	%r880, [%rd3+68];
$L__BB19_74:
	setp.ge.s32 	%p40, %r57, %r60;
	@%p40 bra 	$L__BB19_76;
	ld.global.u32 	%r879, [%rd3+72];
$L__BB19_76:
	bar.sync 	0;
	shr.u32 	%r99, %r2, 5;
	shl.b32 	%r366, %r2, 2;
	mov.u32 	%r367, _ZZN3cub18CUB_300001_SM_10006detail10radix_sort31DeviceRadixSortSingleTileKernelINS1_5radix10policy_hubIiiyE10Policy1000ELNS0_9SortOrderE0EiiyNS1_21identity_decomposer_tEEEvPKT1_PSA_PKT2_PSE_T3_iiT4_E12temp_storage;
	add.s32 	%r100, %r367, %r366;
	shl.b32 	%r368, %r2, 7;
	add.s32 	%r101, %r100, %r368;
	shl.b32 	%r369, %r99, 2;
	add.s32 	%r370, %r367, %r369;
	add.s32 	%r102, %r370, 33792;
	mad.lo.s32 	%r103, %r2, -56, %r101;
	add.s32 	%r859, %r303, 6;
	sub.s32 	%r858, %r304, %r303;
$L__BB19_77:
	add.s32 	%r430, %r859, -6;
	min.s32 	%r373, %r858, 6;
	mov.b32 	%r459, 0;
	st.shared.u32 	[%r100], %r459;
	st.shared.u32 	[%r100+1024], %r459;
	st.shared.u32 	[%r100+2048], %r459;
	st.shared.u32 	[%r100+3072], %r459;
	st.shared.u32 	[%r100+4096], %r459;
	st.shared.u32 	[%r100+5120], %r459;
	st.shared.u32 	[%r100+6144], %r459;
	st.shared.u32 	[%r100+7168], %r459;
	st.shared.u32 	[%r100+8192], %r459;
	st.shared.u32 	[%r100+9216], %r459;
	st.shared.u32 	[%r100+10240], %r459;
	st.shared.u32 	[%r100+11264], %r459;
	st.shared.u32 	[%r100+12288], %r459;
	st.shared.u32 	[%r100+13312], %r459;
	st.shared.u32 	[%r100+14336], %r459;
	st.shared.u32 	[%r100+15360], %r459;
	st.shared.u32 	[%r100+16384], %r459;
	st.shared.u32 	[%r100+17408], %r459;
	st.shared.u32 	[%r100+18432], %r459;
	st.shared.u32 	[%r100+19456], %r459;
	st.shared.u32 	[%r100+20480], %r459;
	st.shared.u32 	[%r100+21504], %r459;
	st.shared.u32 	[%r100+22528], %r459;
	st.shared.u32 	[%r100+23552], %r459;
	st.shared.u32 	[%r100+24576], %r459;
	st.shared.u32 	[%r100+25600], %r459;
	st.shared.u32 	[%r100+26624], %r459;
	st.shared.u32 	[%r100+27648], %r459;
	st.shared.u32 	[%r100+28672], %r459;
	st.shared.u32 	[%r100+29696], %r459;
	st.shared.u32 	[%r100+30720], %r459;
	st.shared.u32 	[%r100+31744], %r459;
	st.shared.u32 	[%r100+32768], %r459;
	// begin inline asm
	bmsk.clamp.b32 %r371, %r459, %r373;
	// end inline asm
	// begin inline asm
	shr.b32 %r374, %r878, %r430;
	// end inline asm
	and.b32  	%r462, %r371, %r374;
	shl.b32 	%r463, %r462, 10;
	and.b32  	%r464, %r463, 31744;
	add.s32 	%r465, %r100, %r464;
	shr.u32 	%r466, %r462, 4;
	and.b32  	%r467, %r466, 268435454;
	add.s32 	%r147, %r465, %r467;
	ld.shared.u16 	%rs1, [%r147];
	add.s16 	%rs20, %rs1, 1;
	st.shared.u16 	[%r147], %rs20;
	// begin inline asm
	shr.b32 %r377, %r877, %r430;
	// end inline asm
	and.b32  	%r468, %r371, %r377;
	shl.b32 	%r469, %r468, 10;
	and.b32  	%r470, %r469, 31744;
	add.s32 	%r471, %r100, %r470;
	shr.u32 	%r472, %r468, 4;
	and.b32  	%r473, %r472, 268435454;
	add.s32 	%r148, %r471, %r473;
	ld.shared.u16 	%rs2, [%r148];
	add.s16 	%rs21, %rs2, 1;
	st.shared.u16 	[%r148], %rs21;
	// begin inline asm
	shr.b32 %r380, %r876, %r430;
	// end inline asm
	and.b32  	%r474, %r371, %r380;
	shl.b32 	%r475, %r474, 10;
	and.b32  	%r476, %r475, 31744;
	add.s32 	%r477, %r100, %r476;
	shr.u32 	%r478, %r474, 4;
	and.b32  	%r479, %r478, 268435454;
	add.s32 	%r149, %r477, %r479;
	ld.shared.u16 	%rs3, [%r149];
	add.s16 	%rs22, %rs3, 1;
	st.shared.u16 	[%r149], %rs22;
	// begin inline asm
	shr.b32 %r383, %r875, %r430;
	// end inline asm
	and.b32  	%r480, %r371, %r383;
	shl.b32 	%r481, %r480, 10;
	and.b32  	%r482, %r481, 31744;
	add.s32 	%r483, %r100, %r482;
	shr.u32 	%r484, %r480, 4;
	and.b32  	%r485, %r484, 268435454;
	add.s32 	%r150, %r483, %r485;
	ld.shared.u16 	%rs4, [%r150];
	add.s16 	%rs23, %rs4, 1;
	st.shared.u16 	[%r150], %rs23;
	// begin inline asm
	shr.b32 %r386, %r874, %r430;
	// end inline asm
	and.b32  	%r486, %r371, %r386;
	shl.b32 	%r487, %r486, 10;
	and.b32  	%r488, %r487, 31744;
	add.s32 	%r489, %r100, %r488;
	shr.u32 	%r490, %r486, 4;
	and.b32  	%r491, %r490, 268435454;
	add.s32 	%r151, %r489, %r491;
	ld.shared.u16 	%rs5, [%r151];
	add.s16 	%rs24, %rs5, 1;
	st.shared.u16 	[%r151], %rs24;
	// begin inline asm
	shr.b32 %r389, %r873, %r430;
	// end inline asm
	and.b32  	%r492, %r371, %r389;
	shl.b32 	%r493, %r492, 10;
	and.b32  	%r494, %r493, 31744;
	add.s32 	%r495, %r100, %r494;
	shr.u32 	%r496, %r492, 4;
	and.b32  	%r497, %r496, 268435454;
	add.s32 	%r152, %r495, %r497;
	ld.shared.u16 	%rs6, [%r152];
	add.s16 	%rs25, %rs6, 1;
	st.shared.u16 	[%r152], %rs25;
	// begin inline asm
	shr.b32 %r392, %r872, %r430;
	// end inline asm
	and.b32  	%r498, %r371, %r392;
	shl.b32 	%r499, %r498, 10;
	and.b32  	%r500, %r499, 31744;
	add.s32 	%r501, %r100, %r500;
	shr.u32 	%r502, %r498, 4;
	and.b32  	%r503, %r502, 268435454;
	add.s32 	%r153, %r501, %r503;
	ld.shared.u16 	%rs7, [%r153];
	add.s16 	%rs26, %rs7, 1;
	st.shared.u16 	[%r153], %rs26;
	// begin inline asm
	shr.b32 %r395, %r871, %r430;
	// end inline asm
	and.b32  	%r504, %r371, %r395;
	shl.b32 	%r505, %r504, 10;
	and.b32  	%r506, %r505, 31744;
	add.s32 	%r507, %r100, %r506;
	shr.u32 	%r508, %r504, 4;
	and.b32  	%r509, %r508, 268435454;
	add.s32 	%r154, %r507, %r509;
	ld.shared.u16 	%rs8, [%r154];
	add.s16 	%rs27, %rs8, 1;
	st.shared.u16 	[%r154], %rs27;
	// begin inline asm
	shr.b32 %r398, %r870, %r430;
	// end inline asm
	and.b32  	%r510, %r371, %r398;
	shl.b32 	%r511, %r510, 10;
	and.b32  	%r512, %r511, 31744;
	add.s32 	%r513, %r100, %r512;
	shr.u32 	%r514, %r510, 4;
	and.b32  	%r515, %r514, 268435454;
	add.s32 	%r155, %r513, %r515;
	ld.shared.u16 	%rs9, [%r155];
	add.s16 	%rs28, %rs9, 1;
	st.shared.u16 	[%r155], %rs28;
	// begin inline asm
	shr.b32 %r401, %r869, %r430;
	// end inline asm
	and.b32  	%r516, %r371, %r401;
	shl.b32 	%r517, %r516, 10;
	and.b32  	%r518, %r517, 31744;
	add.s32 	%r519, %r100, %r518;
	shr.u32 	%r520, %r516, 4;
	and.b32  	%r521, %r520, 268435454;
	add.s32 	%r156, %r519, %r521;
	ld.shared.u16 	%rs10, [%r156];
	add.s16 	%rs29, %rs10, 1;
	st.shared.u16 	[%r156], %rs29;
	// begin inline asm
	shr.b32 %r404, %r868, %r430;
	// end inline asm
	and.b32  	%r522, %r371, %r404;
	shl.b32 	%r523, %r522, 10;
	and.b32  	%r524, %r523, 31744;
	add.s32 	%r525, %r100, %r524;
	shr.u32 	%r526, %r522, 4;
	and.b32  	%r527, %r526, 268435454;
	add.s32 	%r157, %r525, %r527;
	ld.shared.u16 	%rs11, [%r157];
	add.s16 	%rs30, %rs11, 1;
	st.shared.u16 	[%r157], %rs30;
	// begin inline asm
	shr.b32 %r407, %r867, %r430;
	// end inline asm
	and.b32  	%r528, %r371, %r407;
	shl.b32 	%r529, %r528, 10;
	and.b32  	%r530, %r529, 31744;
	add.s32 	%r531, %r100, %r530;
	shr.u32 	%r532, %r528, 4;
	and.b32  	%r533, %r532, 268435454;
	add.s32 	%r158, %r531, %r533;
	ld.shared.u16 	%rs12, [%r158];
	add.s16 	%rs31, %rs12, 1;
	st.shared.u16 	[%r158], %rs31;
	// begin inline asm
	shr.b32 %r410, %r866, %r430;
	// end inline asm
	and.b32  	%r534, %r371, %r410;
	shl.b32 	%r535, %r534, 10;
	and.b32  	%r536, %r535, 31744;
	add.s32 	%r537, %r100, %r536;
	shr.u32 	%r538, %r534, 4;
	and.b32  	%r539, %r538, 268435454;
	add.s32 	%r159, %r537, %r539;
	ld.shared.u16 	%rs13, [%r159];
	add.s16 	%rs32, %rs13, 1;
	st.shared.u16 	[%r159], %rs32;
	// begin inline asm
	shr.b32 %r413, %r865, %r430;
	// end inline asm
	and.b32  	%r540, %r371, %r413;
	shl.b32 	%r541, %r540, 10;
	and.b32  	%r542, %r541, 31744;
	add.s32 	%r543, %r100, %r542;
	shr.u32 	%r544, %r540, 4;
	and.b32  	%r545, %r544, 268435454;
	add.s32 	%r160, %r543, %r545;
	ld.shared.u16 	%rs14, [%r160];
	add.s16 	%rs33, %rs14, 1;
	st.shared.u16 	[%r160], %rs33;
	// begin inline asm
	shr.b32 %r416, %r864, %r430;
	// end inline asm
	and.b32  	%r546, %r371, %r416;
	shl.b32 	%r547, %r546, 10;
	and.b32  	%r548, %r547, 31744;
	add.s32 	%r549, %r100, %r548;
	shr.u32 	%r550, %r546, 4;
	and.b32  	%r551, %r550, 268435454;
	add.s32 	%r161, %r549, %r551;
	ld.shared.u16 	%rs15, [%r161];
	add.s16 	%rs34, %rs15, 1;
	st.shared.u16 	[%r161], %rs34;
	// begin inline asm
	shr.b32 %r419, %r863, %r430;
	// end inline asm
	and.b32  	%r552, %r371, %r419;
	shl.b32 	%r553, %r552, 10;
	and.b32  	%r554, %r553, 31744;
	add.s32 	%r555, %r100, %r554;
	shr.u32 	%r556, %r552, 4;
	and.b32  	%r557, %r556, 268435454;
	add.s32 	%r162, %r555, %r557;
	ld.shared.u16 	%rs16, [%r162];
	add.s16 	%rs35, %rs16, 1;
	st.shared.u16 	[%r162], %rs35;
	// begin inline asm
	shr.b32 %r422, %r862, %r430;
	// end inline asm
	and.b32  	%r558, %r371, %r422;
	shl.b32 	%r559, %r558, 10;
	and.b32  	%r560, %r559, 31744;
	add.s32 	%r561, %r100, %r560;
	shr.u32 	%r562, %r558, 4;
	and.b32  	%r563, %r562, 268435454;
	add.s32 	%r163, %r561, %r563;
	ld.shared.u16 	%rs17, [%r163];
	add.s16 	%rs36, %rs17, 1;
	st.shared.u16 	[%r163], %rs36;
	// begin inline asm
	shr.b32 %r425, %r861, %r430;
	// end inline asm
	and.b32  	%r564, %r371, %r425;
	shl.b32 	%r565, %r564, 10;
	and.b32  	%r566, %r565, 31744;
	add.s32 	%r567, %r100, %r566;
	shr.u32 	%r568, %r564, 4;
	and.b32  	%r569, %r568, 268435454;
	add.s32 	%r164, %r567, %r569;
	ld.shared.u16 	%rs18, [%r164];
	add.s16 	%rs37, %rs18, 1;
	st.shared.u16 	[%r164], %rs37;
	// begin inline asm
	shr.b32 %r428, %r860, %r430;
	// end inline asm
	and.b32  	%r570, %r371, %r428;
	shl.b32 	%r571, %r570, 10;
	and.b32  	%r572, %r571, 31744;
	add.s32 	%r573, %r100, %r572;
	shr.u32 	%r574, %r570, 4;
	and.b32  	%r575, %r574, 268435454;
	add.s32 	%r165, %r573, %r575;
	ld.shared.u16 	%rs19, [%r165];
	add.s16 	%rs38, %rs19, 1;
	st.shared.u16 	[%r165], %rs38;
	bar.sync 	0;
	ld.shared.u32 	%r166, [%r101];
	ld.shared.u32 	%r576, [%r101+4];
	ld.shared.u32 	%r577, [%r101+8];
	ld.shared.u32 	%r578, [%r101+12];
	ld.shared.u32 	%r579, [%r101+16];
	ld.shared.u32 	%r580, [%r101+20];
	ld.shared.u32 	%r581, [%r101+24];
	ld.shared.u32 	%r582, [%r101+28];
	ld.shared.u32 	%r583, [%r101+32];
	ld.shared.u32 	%r584, [%r101+36];
	ld.shared.u32 	%r585, [%r101+40];
	ld.shared.u32 	%r586, [%r101+44];
	ld.shared.u32 	%r587, [%r101+48];
	ld.shared.u32 	%r588, [%r101+52];
	ld.shared.u32 	%r589, [%r101+56];
	ld.shared.u32 	%r590, [%r101+60];
	ld.shared.u32 	%r591, [%r101+64];
	ld.shared.u32 	%r592, [%r101+68];
	ld.shared.u32 	%r593, [%r101+72];
	ld.shared.u32 	%r594, [%r101+76];
	ld.shared.u32 	%r595, [%r101+80];
	ld.shared.u32 	%r596, [%r101+84];
	ld.shared.u32 	%r597, [%r101+88];
	ld.shared.u32 	%r598, [%r101+92];
	ld.shared.u32 	%r599, [%r101+96];
	ld.shared.u32 	%r600, [%r101+100];
	ld.shared.u32 	%r601, [%r101+104];
	ld.shared.u32 	%r602, [%r101+108];
	ld.shared.u32 	%r603, [%r101+112];
	ld.shared.u32 	%r604, [%r101+116];
	ld.shared.u32 	%r605, [%r101+120];
	ld.shared.u32 	%r606, [%r101+124];
	ld.shared.u32 	%r607, [%r101+128];
	add.s32 	%r167, %r576, %r166;
	add.s32 	%r168, %r577, %r167;
	add.s32 	%r169, %r578, %r168;
	add.s32 	%r170, %r579, %r169;
	add.s32 	%r171, %r580, %r170;
	add.s32 	%r172, %r581, %r171;
	add.s32 	%r173, %r582, %r172;
	add.s32 	%r174, %r583, %r173;
	add.s32 	%r175, %r584, %r174;
	add.s32 	%r176, %r585, %r175;
	add.s32 	%r177, %r586, %r176;
	add.s32 	%r178, %r587, %r177;
	add.s32 	%r179, %r588, %r178;
	add.s32 	%r180, %r589, %r179;
	add.s32 	%r181, %r590, %r180;
	add.s32 	%r182, %r591, %r181;
	add.s32 	%r183, %r592, %r182;
	add.s32 	%r184, %r593, %r183;
	add.s32 	%r185, %r594, %r184;
	add.s32 	%r186, %r595, %r185;
	add.s32 	%r187, %r596, %r186;
	add.s32 	%r188, %r597, %r187;
	add.s32 	%r189, %r598, %r188;
	add.s32 	%r190, %r599, %r189;
	add.s32 	%r191, %r600, %r190;
	add.s32 	%r192, %r601, %r191;
	add.s32 	%r193, %r602, %r192;
	add.s32 	%r194, %r603, %r193;
	add.s32 	%r195, %r604, %r194;
	add.s32 	%r196, %r605, %r195;
	add.s32 	%r197, %r606, %r196;
	add.s32 	%r436, %r607, %r197;
	// begin inline asm
	mov.u32 %r431, %laneid;
	// end inline asm
	mov.b32 	%r434, 1;
	mov.b32 	%r461, -1;
	// begin inline asm
	{  .reg .u32 r0;  .reg .pred p;  shfl.sync.up.b32 r0|p, %r436, %r434, %r459, %r461;  @p add.u32 r0, r0, %r436;  mov.u32 %r432, r0;}
	// end inline asm
	mov.b32 	%r440, 2;
	// begin inline asm
	{  .reg .u32 r0;  .reg .pred p;  shfl.sync.up.b32 r0|p, %r432, %r440, %r459, %r461;  @p add.u32 r0, r0, %r432;  mov.u32 %r438, r0;}
	// end inline asm
	mov.b32 	%r446, 4;
	// begin inline asm
	{  .reg .u32 r0;  .reg .pred p;  shfl.sync.up.b32 r0|p, %r438, %r446, %r459, %r461;  @p add.u32 r0, r0, %r438;  mov.u32 %r444, r0;}
	// end inline asm
	mov.b32 	%r452, 8;
	// begin inline asm
	{  .reg .u32 r0;  .reg .pred p;  shfl.sync.up.b32 r0|p, %r444, %r452, %r459, %r461;  @p add.u32 r0, r0, %r444;  mov.u32 %r450, r0;}
	// end inline asm
	mov.b32 	%r458, 16;
	// begin inline asm
	{  .reg .u32 r0;  .reg .pred p;  shfl.sync.up.b32 r0|p, %r450, %r458, %r459, %r461;  @p add.u32 r0, r0, %r450;  mov.u32 %r456, r0;}
	// end inline asm
	setp.ne.s32 	%p41, %r431, 31;
	@%p41 bra 	$L__BB19_79;
	st.shared.u32 	[%r102], %r456;
$L__BB19_79:
	sub.s32 	%r608, %r456, %r436;
	setp.gt.u32 	%p42, %r2, 31;
	setp.eq.s32 	%p43, %r99, 7;
	setp.eq.s32 	%p44, %r99, 6;
	setp.eq.s32 	%p45, %r99, 5;
	setp.eq.s32 	%p46, %r99, 4;
	setp.eq.s32 	%p47, %r99, 3;
	setp.eq.s32 	%p48, %r99, 2;
	setp.eq.s32 	%p49, %r99, 1;
	bar.sync 	0;
	ld.shared.v4.u32 	{%r609, %r610, %r611, %r612}, [_ZZN3cub18CUB_300001_SM_10006detail10radix_sort31DeviceRadixSortSingleTileKernelINS1_5radix10policy_hubIiiyE10Policy1000ELNS0_9SortOrderE0EiiyNS1_21identity_decomposer_tEEEvPKT1_PSA_PKT2_PSE_T3_iiT4_E12temp_storage+33792];
	selp.b32 	%r613, %r609, %r898, %p49;
	add.s32 	%r614, %r610, %r609;
	selp.b32 	%r615, %r614, %r613, %p48;
	add.s32 	%r616, %r614, %r611;
	selp.b32 	%r617, %r616, %r615, %p47;
	add.s32 	%r618, %r616, %r612;
	selp.b32 	%r619, %r618, %r617, %p46;
	ld.shared.v4.u32 	{%r620, %r621, %r622, %r623}, [_ZZN3cub18CUB_300001_SM_10006detail10radix_sort31DeviceRadixSortSingleTileKernelINS1_5radix10policy_hubIiiyE10Policy1000ELNS0_9SortOrderE0EiiyNS1_21identity_decomposer_tEEEvPKT1_PSA_PKT2_PSE_T3_iiT4_E12temp_storage+33808];
	add.s32 	%r624, %r618, %r620;
	selp.b32 	%r625, %r624, %r619, %p45;
	add.s32 	%r626, %r624, %r621;
	selp.b32 	%r627, %r626, %r625, %p44;
	add.s32 	%r628, %r626, %r622;
	selp.b32 	%r898, %r628, %r627, %p43;
	add.s32 	%r202, %r628, %r623;
	setp.ne.s32 	%p50, %r431, 0;
	selp.b32 	%r629, %r608, 0, %p50;
	add.s32 	%r630, %r898, %r629;
	or.pred  	%p51, %p42, %p50;
	selp.b32 	%r899, %r630, %r608, %p42;
	@%p51 bra 	$L__BB19_81;
	shl.b32 	%r899, %r202, 16;
	st.shared.u32 	[_ZZN3cub18CUB_300001_SM_10006detail10radix_sort31DeviceRadixSortSingleTileKernelINS1_5radix10policy_hubIiiyE10Policy1000ELNS0_9SortOrderE0EiiyNS1_21identity_decomposer_tEEEvPKT1_PSA_PKT2_PSE_T3_iiT4_E12temp_storage+33832], %r899;
$L__BB19_81:
	setp.eq.s32 	%p52, %r2, 0;
	bar.sync 	0;
	ld.shared.u32 	%r631, [_ZZN3cub18CUB_300001_SM_10006detail10radix_sort31DeviceRadixSortSingleTileKernelINS1_5radix10policy_hubIiiyE10Policy1000ELNS0_9SortOrderE0EiiyNS1_21identity_decomposer_tEEEvPKT1_PSA_PKT2_PSE_T3_iiT4_E12temp_storage+33832];
	selp.b32 	%r632, 0, %r631, %p52;
	add.s32 	%r633, %r899, %r632;
	add.s32 	%r634, %r166, %r633;
	add.s32 	%r635, %r167, %r633;
	add.s32 	%r636, %r168, %r633;
	add.s32 	%r637, %r169, %r633;
	add.s32 	%r638, %r170, %r633;
	add.s32 	%r639, %r171, %r633;
	add.s32 	%r640, %r172, %r633;
	add.s32 	%r641, %r173, %r633;
	add.s32 	%r642, %r174, %r633;
	add.s32 	%r643, %r175, %r633;
	add.s32 	%r644, %r176, %r633;
	add.s32 	%r645, %r177, %r633;
	add.s32 	%r646, %r178, %r633;
	add.s32 	%r647, %r179, %r633;
	add.s32 	%r648, %r180, %r633;
	add.s32 	%r649, %r181, %r633;
	add.s32 	%r650, %r182, %r633;
	add.s32 	%r651, %r183, %r633;
	add.s32 	%r652, %r184, %r633;
	add.s32 	%r653, %r185, %r633;
	add.s32 	%r654, %r186, %r633;
	add.s32 	%r655, %r187, %r633;
	add.s32 	%r656, %r188, %r633;
	add.s32 	%r657, %r189, %r633;
	add.s32 	%r658, %r190, %r633;
	add.s32 	%r659, %r191, %r633;
	add.s32 	%r660, %r192, %r633;
	add.s32 	%r661, %r193, %r633;
	add.s32 	%r662, %r194, %r633;
	add.s32 	%r663, %r195, %r633;
	add.s32 	%r664, %r196, %r633;
	add.s32 	%r665, %r197, %r633;
	st.shared.u32 	[%r101], %r633;
	st.shared.u32 	[%r101+4], %r634;
	st.shared.u32 	[%r101+8], %r635;
	st.shared.u32 	[%r101+12], %r636;
	st.shared.u32 	[%r101+16], %r637;
	st.shared.u32 	[%r101+20], %r638;
	st.shared.u32 	[%r101+24], %r639;
	st.shared.u32 	[%r101+28], %r640;
	st.shared.u32 	[%r101+32], %r641;
	st.shared.u32 	[%r101+36], %r642;
	st.shared.u32 	[%r101+40], %r643;
	st.shared.u32 	[%r101+44], %r644;
	st.shared.u32 	[%r101+48], %r645;
	st.shared.u32 	[%r101+52], %r646;
	st.shared.u32 	[%r101+56], %r647;
	st.shared.u32 	[%r101+60], %r648;
	st.shared.u32 	[%r101+64], %r649;
	st.shared.u32 	[%r101+68], %r650;
	st.shared.u32 	[%r101+72], %r651;
	st.shared.u32 	[%r101+76], %r652;
	st.shared.u32 	[%r101+80], %r653;
	st.shared.u32 	[%r101+84], %r654;
	st.shared.u32 	[%r101+88], %r655;
	st.shared.u32 	[%r101+92], %r656;
	st.shared.u32 	[%r101+96], %r657;
	st.shared.u32 	[%r101+100], %r658;
	st.shared.u32 	[%r101+104], %r659;
	st.shared.u32 	[%r101+108], %r660;
	st.shared.u32 	[%r101+112], %r661;
	st.shared.u32 	[%r101+116], %r662;
	st.shared.u32 	[%r101+120], %r663;
	st.shared.u32 	[%r101+124], %r664;
	st.shared.u32 	[%r101+128], %r665;
	bar.sync 	0;
	cvt.u32.u16 	%r666, %rs1;
	ld.shared.u16 	%r667, [%r147];
	add.s32 	%r206, %r667, %r666;
	cvt.u32.u16 	%r668, %rs2;
	ld.shared.u16 	%r669, [%r148];
	add.s32 	%r207, %r669, %r668;
	cvt.u32.u16 	%r670, %rs3;
	ld.shared.u16 	%r671, [%r149];
	add.s32 	%r208, %r671, %r670;
	cvt.u32.u16 	%r672, %rs4;
	ld.shared.u16 	%r673, [%r150];
	add.s32 	%r209, %r673, %r672;
	cvt.u32.u16 	%r674, %rs5;
	ld.shared.u16 	%r675, [%r151];
	add.s32 	%r210, %r675, %r674;
	cvt.u32.u16 	%r676, %rs6;
	ld.shared.u16 	%r677, [%r152];
	add.s32 	%r211, %r677, %r676;
	cvt.u32.u16 	%r678, %rs7;
	ld.shared.u16 	%r679, [%r153];
	add.s32 	%r212, %r679, %r678;
	cvt.u32.u16 	%r680, %rs8;
	ld.shared.u16 	%r681, [%r154];
	add.s32 	%r213, %r681, %r680;
	cvt.u32.u16 	%r682, %rs9;
	ld.shared.u16 	%r683, [%r155];
	add.s32 	%r214, %r683, %r682;
	cvt.u32.u16 	%r684, %rs10;
	ld.shared.u16 	%r685, [%r156];
	add.s32 	%r215, %r685, %r684;
	cvt.u32.u16 	%r686, %rs11;
	ld.shared.u16 	%r687, [%r157];
	add.s32 	%r216, %r687, %r686;
	cvt.u32.u16 	%r688, %rs12;
	ld.shared.u16 	%r689, [%r158];
	add.s32 	%r217, %r689, %r688;
	cvt.u32.u16 	%r690, %rs13;
	ld.shared.u16 	%r691, [%r159];
	add.s32 	%r218, %r691, %r690;
	cvt.u32.u16 	%r692, %rs14;
	ld.shared.u16 	%r693, [%r160];
	add.s32 	%r219, %r693, %r692;
	cvt.u32.u16 	%r694, %rs15;
	ld.shared.u16 	%r695, [%r161];
	add.s32 	%r220, %r695, %r694;
	cvt.u32.u16 	%r696, %rs16;
	ld.shared.u16 	%r697, [%r162];
	add.s32 	%r221, %r697, %r696;
	cvt.u32.u16 	%r698, %rs17;
	ld.shared.u16 	%r699, [%r163];
	add.s32 	%r222, %r699, %r698;
	cvt.u32.u16 	%r700, %rs18;
	ld.shared.u16 	%r701, [%r164];
	add.s32 	%r223, %r701, %r700;
	cvt.u32.u16 	%r702, %rs19;
	ld.shared.u16 	%r703, [%r165];
	add.s32 	%r224, %r703, %r702;
	bar.sync 	0;
	setp.lt.s32 	%p53, %r859, %r304;
	@%p53 bra 	$L__BB19_121;
	cvt.u64.u32 	%rd15, %r2;
	shl.b32 	%r704, %r206, 2;
	mov.u32 	%r705, _ZZN3cub18CUB_300001_SM_10006detail10radix_sort31DeviceRadixSortSingleTileKernelINS1_5radix10policy_hubIiiyE10Policy1000ELNS0_9SortOrderE0EiiyNS1_21identity_decomposer_tEEEvPKT1_PSA_PKT2_PSE_T3_iiT4_E12temp_storage;
	add.s32 	%r706, %r705, %r704;
	st.shared.u32 	[%r706], %r878;
	shl.b32 	%r707, %r207, 2;
	add.s32 	%r708, %r705, %r707;
	st.shared.u32 	[%r708], %r877;
	shl.b32 	%r709, %r208, 2;
	add.s32 	%r710, %r705, %r709;
	st.shared.u32 	[%r710], %r876;
	shl.b32 	%r711, %r209, 2;
	add.s32 	%r712, %r705, %r711;
	st.shared.u32 	[%r712], %r875;
	shl.b32 	%r713, %r210, 2;
	add.s32 	%r714, %r705, %r713;
	st.shared.u32 	[%r714], %r874;
	shl.b32 	%r715, %r211, 2;
	add.s32 	%r716, %r705, %r715;
	st.shared.u32 	[%r716], %r873;
	shl.b32 	%r717, %r212, 2;
	add.s32 	%r718, %r705, %r717;
	st.shared.u32 	[%r718], %r872;
	shl.b32 	%r719, %r213, 2;
	add.s32 	%r720, %r705, %r719;
	st.shared.u32 	[%r720], %r871;
	shl.b32 	%r721, %r214, 2;
	add.s32 	%r722, %r705, %r721;
	st.shared.u32 	[%r722], %r870;
	shl.b32 	%r723, %r215, 2;
	add.s32 	%r724, %r705, %r723;
	st.shared.u32 	[%r724], %r869;
	shl.b32 	%r725, %r216, 2;
	add.s32 	%r726, %r705, %r725;
	st.shared.u32 	[%r726], %r868;
	shl.b32 	%r727, %r217, 2;
	add.s32 	%r728, %r705, %r727;
	st.shared.u32 	[%r728], %r867;
	shl.b32 	%r729, %r218, 2;
	add.s32 	%r730, %r705, %r729;
	st.shared.u32 	[%r730], %r866;
	shl.b32 	%r731, %r219, 2;
	add.s32 	%r732, %r705, %r731;
	st.shared.u32 	[%r732], %r865;
	shl.b32 	%r733, %r220, 2;
	add.s32 	%r734, %r705, %r733;
	st.shared.u32 	[%r734], %r864;
	shl.b32 	%r735, %r221, 2;
	add.s32 	%r736, %r705, %r735;
	st.shared.u32 	[%r736], %r863;
	shl.b32 	%r737, %r222, 2;
	add.s32 	%r738, %r705, %r737;
	st.shared.u32 	[%r738], %r862;
	shl.b32 	%r739, %r223, 2;
	add.s32 	%r740, %r705, %r739;
	st.shared.u32 	[%r740], %r861;
	shl.b32 	%r741, %r224, 2;
	add.s32 	%r742, %r705, %r741;
	st.shared.u32 	[%r742], %r860;
	bar.sync 	0;
	mad.lo.s32 	%r225, %r2, -72, %r103;
	ld.shared.u32 	%r226, [%r225];
	ld.shared.u32 	%r227, [%r225+1024];
	ld.shared.u32 	%r228, [%r225+2048];
	ld.shared.u32 	%r229, [%r225+3072];
	ld.shared.u32 	%r230, [%r225+4096];
	ld.shared.u32 	%r231, [%r225+5120];
	ld.shared.u32 	%r232, [%r225+6144];
	ld.shared.u32 	%r233, [%r225+7168];
	ld.shared.u32 	%r234, [%r225+8192];
	ld.shared.u32 	%r235, [%r225+9216];
	ld.shared.u32 	%r236, [%r225+10240];
	ld.shared.u32 	%r237, [%r225+11264];
	ld.shared.u32 	%r238, [%r225+12288];
	ld.shared.u32 	%r239, [%r225+13312];
	ld.shared.u32 	%r240, [%r225+14336];
	ld.shared.u32 	%r241, [%r225+15360];
	ld.shared.u32 	%r242, [%r225+16384];
	ld.shared.u32 	%r243, [%r225+17408];
	ld.shared.u32 	%r244, [%r225+18432];
	bar.sync 	0;
	st.shared.u32 	[%r706], %r897;
	st.shared.u32 	[%r708], %r896;
	st.shared.u32 	[%r710], %r895;
	st.shared.u32 	[%r712], %r894;
	st.shared.u32 	[%r714], %r893;
	st.shared.u32 	[%r716], %r892;
	st.shared.u32 	[%r718], %r891;
	st.shared.u32 	[%r720], %r890;
	st.shared.u32 	[%r722], %r889;
	st.shared.u32 	[%r724], %r888;
	st.shared.u32 	[%r726], %r887;
	st.shared.u32 	[%r728], %r886;
	st.shared.u32 	[%r730], %r885;
	st.shared.u32 	[%r732], %r884;
	st.shared.u32 	[%r734], %r883;
	st.shared.u32 	[%r736], %r882;
	st.shared.u32 	[%r738], %r881;
	st.shared.u32 	[%r740], %r880;
	st.shared.u32 	[%r742], %r879;
	bar.sync 	0;
	ld.shared.u32 	%r245, [%r225+1024];
	ld.shared.u32 	%r246, [%r225+2048];
	ld.shared.u32 	%r247, [%r225+3072];
	ld.shared.u32 	%r248, [%r225+4096];
	ld.shared.u32 	%r249, [%r225+5120];
	ld.shared.u32 	%r250, [%r225+6144];
	ld.shared.u32 	%r251, [%r225+7168];
	ld.shared.u32 	%r252, [%r225+8192];
	ld.shared.u32 	%r253, [%r225+9216];
	ld.shared.u32 	%r254, [%r225+10240];
	ld.shared.u32 	%r255, [%r225+11264];
	ld.shared.u32 	%r256, [%r225+12288];
	ld.shared.u32 	%r257, [%r225+13312];
	ld.shared.u32 	%r258, [%r225+14336];
	ld.shared.u32 	%r259, [%r225+15360];
	ld.shared.u32 	%r260, [%r225+16384];
	ld.shared.u32 	%r261, [%r225+17408];
	ld.shared.u32 	%r262, [%r225+18432];
	setp.gt.u64 	%p54, %rd2, %rd15;
	cvta.to.global.u64 	%rd16, %rd6;
	mul.wide.u32 	%rd17, %r2, 4;
	add.s64 	%rd4, %rd16, %rd17;
	cvta.to.global.u64 	%rd18, %rd8;
	add.s64 	%rd5, %rd18, %rd17;
	@%p54 bra 	$L__BB19_83;
	bra.uni 	$L__BB19_84;
$L__BB19_83:
	xor.b32  	%r743, %r226, -2147483648;
	ld.shared.u32 	%r744, [%r225];
	st.global.u32 	[%rd4], %r743;
	st.global.u32 	[%rd5], %r744;
$L__BB19_84:
	add.s32 	%r745, %r2, 256;
	cvt.u64.u32 	%rd19, %r745;
	setp.le.u64 	%p55, %rd2, %rd19;
	@%p55 bra 	$L__BB19_86;
	xor.b32  	%r746, %r227, -2147483648;
	st.global.u32 	[%rd4+1024], %r746;
	st.global.u32 	[%rd5+1024], %r245;
$L__BB19_86:
	add.s32 	%r747, %r2, 512;
	cvt.u64.u32 	%rd20, %r747;
	setp.le.u64 	%p56, %rd2, %rd20;
	@%p56 bra 	$L__BB19_88;
	xor.b32  	%r748, %r228, -2147483648;
	st.global.u32 	[%rd4+2048], %r748;
	st.global.u32 	[%rd5+2048], %r246;
$L__BB19_88:
	add.s32 	%r749, %r2, 768;
	cvt.u64.u32 	%rd21, %r749;
	setp.le.u64 	%p57, %rd2, %rd21;
	@%p57 bra 	$L__BB19_90;
	xor.b32  	%r750, %r229, -2147483648;
	st.global.u32 	[%rd4+3072], %r750;
	st.global.u32 	[%rd5+3072], %r247;
$L__BB19_90:
	or.b32  	%r751, %r2, 1024;
	cvt.u64.u32 	%rd22, %r751;
	setp.le.u64 	%p58, %rd2, %rd22;
	@%p58 bra 	$L__BB19_92;
	xor.b32  	%r752, %r230, -2147483648;
	st.global.u32 	[%rd4+4096], %r752;
	st.global.u32 	[%rd5+4096], %r248;
$L__BB19_92:
	add.s32 	%r753, %r2, 1280;
	cvt.u64.u32 	%rd23, %r753;
	setp.le.u64 	%p59, %rd2, %rd23;
	@%p59 bra 	$L__BB19_94;
	xor.b32  	%r754, %r231, -2147483648;
	st.global.u32 	[%rd4+5120], %r754;
	st.global.u32 	[%rd5+5120], %r249;
$L__BB19_94:
	add.s32 	%r755, %r2, 1536;
	cvt.u64.u32 	%rd24, %r755;
	setp.le.u64 	%p60, %rd2, %rd24;
	@%p60 bra 	$L__BB19_96;
	xor.b32  	%r756, %r232, -2147483648;
	st.global.u32 	[%rd4+6144], %r756;
	st.global.u32 	[%rd5+6144], %r250;
$L__BB19_96:
	add.s32 	%r757, %r2, 1792;
	cvt.u64.u32 	%rd25, %r757;
	setp.le.u64 	%p61, %rd2, %rd25;
	@%p61 bra 	$L__BB19_98;
	xor.b32  	%r758, %r233, -2147483648;
	st.global.u32 	[%rd4+7168], %r758;
	st.global.u32 	[%rd5+7168], %r251;
$L__BB19_98:
	or.b32  	%r759, %r2, 2048;
	cvt.u64.u32 	%rd26, %r759;
	setp.le.u64 	%p62, %rd2, %rd26;
	@%p62 bra 	$L__BB19_100;
	xor.b32  	%r760, %r234, -2147483648;
	st.global.u32 	[%rd4+8192], %r760;
	st.global.u32 	[%rd5+8192], %r252;
$L__BB19_100:
	add.s32 	%r761, %r2, 2304;
	cvt.u64.u32 	%rd27, %r761;
	setp.le.u64 	%p63, %rd2, %rd27;
	@%p63 bra 	$L__BB19_102;
	xor.b32  	%r762, %r235, -2147483648;
	st.global.u32 	[%rd4+9216], %r762;
	st.global.u32 	[%rd5+9216], %r253;
$L__BB19_102:
	add.s32 	%r763, %r2, 2560;
	cvt.u64.u32 	%rd28, %r763;
	setp.le.u64 	%p64, %rd2, %rd28;
	@%p64 bra 	$L__BB19_104;
	xor.b32  	%r764, %r236, -2147483648;
	st.global.u32 	[%rd4+10240], %r764;
	st.global.u32 	[%rd5+10240], %r254;
$L__BB19_104:
	add.s32 	%r765, %r2, 2816;
	cvt.u64.u32 	%rd29, %r765;
	setp.le.u64 	%p65, %rd2, %rd29;
	@%p65 bra 	$L__BB19_106;
	xor.b32  	%r766, %r237, -2147483648;
	st.global.u32 	[%rd4+11264], %r766;
	st.global.u32 	[%rd5+11264], %r255;
$L__BB19_106:
	or.b32  	%r767, %r2, 3072;
	cvt.u64.u32 	%rd30, %r767;
	setp.le.u64 	%p66, %rd2, %rd30;
	@%p66 bra 	$L__BB19_108;
	xor.b32  	%r768, %r238, -2147483648;
	st.global.u32 	[%rd4+12288], %r768;
	st.global.u32 	[%rd5+12288], %r256;
$L__BB19_108:
	add.s32 	%r769, %r2, 3328;
	cvt.u64.u32 	%rd31, %r769;
	setp.le.u64 	%p67, %rd2, %rd31;
	@%p67 bra 	$L__BB19_110;
	xor.b32  	%r770, %r239, -2147483648;
	st.global.u32 	[%rd4+13312], %r770;
	st.global.u32 	[%rd5+13312], %r257;
$L__BB19_110:
	add.s32 	%r771, %r2, 3584;
	cvt.u64.u32 	%rd32, %r771;
	setp.le.u64 	%p68, %rd2, %rd32;
	@%p68 bra 	$L__BB19_112;
	xor.b32  	%r772, %r240, -2147483648;
	st.global.u32 	[%rd4+14336], %r772;
	st.global.u32 	[%rd5+14336], %r258;
$L__BB19_112:
	add.s32 	%r773, %r2, 3840;
	cvt.u64.u32 	%rd33, %r773;
	setp.le.u64 	%p69, %rd2, %rd33;
	@%p69 bra 	$L__BB19_114;
	xor.b32  	%r774, %r241, -2147483648;
	st.global.u32 	[%rd4+15360], %r774;
	st.global.u32 	[%rd5+15360], %r259;
$L__BB19_114:
	or.b32  	%r775, %r2, 4096;
	cvt.u64.u32 	%rd34, %r775;
	setp.le.u64 	%p70, %rd2, %rd34;
	@%p70 bra 	$L__BB19_116;
	xor.b32  	%r776, %r242, -2147483648;
	st.global.u32 	[%rd4+16384], %r776;
	st.global.u32 	[%rd5+16384], %r260;
$L__BB19_116:
	add.s32 	%r777, %r2, 4352;
	cvt.u64.u32 	%rd35, %r777;
	setp.le.u64 	%p71, %rd2, %rd35;
	@%p71 bra 	$L__BB19_118;
	xor.b32  	%r778, %r243, -2147483648;
	st.global.u32 	[%rd4+17408], %r778;
	st.global.u32 	[%rd5+17408], %r261;
$L__BB19_118:
	add.s32 	%r779, %r2, 4608;
	cvt.u64.u32 	%rd36, %r779;
	setp.le.u64 	%p72, %rd2, %rd36;
	@%p72 bra 	$L__BB19_120;
	xor.b32  	%r780, %r244, -2147483648;
	st.global.u32 	[%rd4+18432], %r780;
	st.global.u32 	[%rd5+18432], %r262;
$L__BB19_120:
	ret;
$L__BB19_121:
	shl.b32 	%r781, %r206, 2;
	mov.u32 	%r782, _ZZN3cub18CUB_300001_SM_10006detail10radix_sort31DeviceRadixSortSingleTileKernelINS1_5radix10policy_hubIiiyE10Policy1000ELNS0_9SortOrderE0EiiyNS1_21identity_decomposer_tEEEvPKT1_PSA_PKT2_PSE_T3_iiT4_E12temp_storage;
	add.s32 	%r783, %r782, %r781;
	st.shared.u32 	[%r783], %r878;
	shl.b32 	%r784, %r207, 2;
	add.s32 	%r785, %r782, %r784;
	st.shared.u32 	[%r785], %r877;
	shl.b32 	%r786, %r208, 2;
	add.s32 	%r787, %r782, %r786;
	st.shared.u32 	[%r787], %r876;
	shl.b32 	%r788, %r209, 2;
	add.s32 	%r789, %r782, %r788;
	st.shared.u32 	[%r789], %r875;
	shl.b32 	%r790, %r210, 2;
	add.s32 	%r791, %r782, %r790;
	st.shared.u32 	[%r791], %r874;
	shl.b32 	%r792, %r211, 2;
	add.s32 	%r793, %r782, %r792;
	st.shared.u32 	[%r793], %r873;
	shl.b32 	%r794, %r212, 2;
	add.s32 	%r795, %r782, %r794;
	st.shared.u32 	[%r795], %r872;
	shl.b32 	%r796, %r213, 2;
	add.s32 	%r797, %r782, %r796;
	st.shared.u32 	[%r797], %r871;
	shl.b32 	%r798, %r214, 2;
	add.s32 	%r799, %r782, %r798;
	st.shared.u32 	[%r799], %r870;
	shl.b32 	%r800, %r215, 2;
	add.s32 	%r801, %r782, %r800;
	st.shared.u32 	[%r801], %r869;
	shl.b32 	%r802, %r216, 2;
	add.s32 	%r803, %r782, %r802;
	st.shared.u32 	[%r803], %r868;
	shl.b32 	%r804, %r217, 2;
	add.s32 	%r805, %r782, %r804;
	st.shared.u32 	[%r805], %r867;
	shl.b32 	%r806, %r218, 2;
	add.s32 	%r807, %r782, %r806;
	st.shared.u32 	[%r807], %r866;
	shl.b32 	%r808, %r219, 2;
	add.s32 	%r809, %r782, %r808;
	st.shared.u32 	[%r809], %r865;
	shl.b32 	%r810, %r220, 2;
	add.s32 	%r811, %r782, %r810;
	st.shared.u32 	[%r811], %r864;
	shl.b32 	%r812, %r221, 2;
	add.s32 	%r813, %r782, %r812;
	st.shared.u32 	[%r813], %r863;
	shl.b32 	%r814, %r222, 2;
	add.s32 	%r815, %r782, %r814;
	st.shared.u32 	[%r815], %r862;
	shl.b32 	%r816, %r223, 2;
	add.s32 	%r817, %r782, %r816;
	st.shared.u32 	[%r817], %r861;
	shl.b32 	%r818, %r224, 2;
	add.s32 	%r819, %r782, %r818;
	st.shared.u32 	[%r819], %r860;
	bar.sync 	0;
	ld.shared.u32 	%r878, [%r103];
	ld.shared.u32 	%r877, [%r103+4];
	ld.shared.u32 	%r876, [%r103+8];
	ld.shared.u32 	%r875, [%r103+12];
	ld.shared.u32 	%r874, [%r103+16];
	ld.shared.u32 	%r873, [%r103+20];
	ld.shared.u32 	%r872, [%r103+24];
	ld.shared.u32 	%r871, [%r103+28];
	ld.shared.u32 	%r870, [%r103+32];
	ld.shared.u32 	%r869, [%r103+36];
	ld.shared.u32 	%r868, [%r103+40];
	ld.shared.u32 	%r867, [%r103+44];
	ld.shared.u32 	%r866, [%r103+48];
	ld.shared.u32 	%r865, [%r103+52];
	ld.shared.u32 	%r864, [%r103+56];
	ld.shared.u32 	%r863, [%r103+60];
	ld.shared.u32 	%r862, [%r103+64];
	ld.shared.u32 	%r861, [%r103+68];
	ld.shared.u32 	%r860, [%r103+72];
	bar.sync 	0;
	st.shared.u32 	[%r783], %r897;
	st.shared.u32 	[%r785], %r896;
	st.shared.u32 	[%r787], %r895;
	st.shared.u32 	[%r789], %r894;
	st.shared.u32 	[%r791], %r893;
	st.shared.u32 	[%r793], %r892;
	st.shared.u32 	[%r795], %r891;
	st.shared.u32 	[%r797], %r890;
	st.shared.u32 	[%r799], %r889;
	st.shared.u32 	[%r801], %r888;
	st.shared.u32 	[%r803], %r887;
	st.shared.u32 	[%r805], %r886;
	st.shared.u32 	[%r807], %r885;
	st.shared.u32 	[%r809], %r884;
	st.shared.u32 	[%r811], %r883;
	st.shared.u32 	[%r813], %r882;
	st.shared.u32 	[%r815], %r881;
	st.shared.u32 	[%r817], %r880;
	st.shared.u32 	[%r819], %r879;
	bar.sync 	0;
	ld.shared.u32 	%r897, [%r103];
	ld.shared.u32 	%r896, [%r103+4];
	ld.shared.u32 	%r895, [%r103+8];
	ld.shared.u32 	%r894, [%r103+12];
	ld.shared.u32 	%r893, [%r103+16];
	ld.shared.u32 	%r892, [%r103+20];
	ld.shared.u32 	%r891, [%r103+24];
	ld.shared.u32 	%r890, [%r103+28];
	ld.shared.u32 	%r889, [%r103+32];
	ld.shared.u32 	%r888, [%r103+36];
	ld.shared.u32 	%r887, [%r103+40];
	ld.shared.u32 	%r886, [%r103+44];
	ld.shared.u32 	%r885, [%r103+48];
	ld.shared.u32 	%r884, [%r103+52];
	ld.shared.u32 	%r883, [%r103+56];
	ld.shared.u32 	%r882, [%r103+60];
	ld.shared.u32 	%r881, [%r103+64];
	ld.shared.u32 	%r880, [%r103+68];
	ld.shared.u32 	%r879, [%r103+72];
	bar.sync 	0;
	add.s32 	%r859, %r859, 6;
	add.s32 	%r858, %r858, -6;
	bra.uni 	$L__BB19_77;

}
	// .globl	_ZN3cub18CUB_300001_SM_10006detail10radix_sort30DeviceRadixSortHistogramKernelINS1_5radix10policy_hubIiiyE10Policy1000ELNS0_9SortOrderE0EiyNS1_21identity_decomposer_tEEEvPT2_PKT1_SA_iiT3_
.visible .entry _ZN3cub18CUB_300001_SM_10006detail10radix_sort30DeviceRadixSortHistogramKernelINS1_5radix10policy_hubIiiyE10Policy1000ELNS0_9SortOrderE0EiyNS1_21identity_decomposer_tEEEvPT2_PKT1_SA_iiT3_(
	.param .u64 .ptr .align 1 _ZN3cub18CUB_300001_SM_10006detail10radix_sort30DeviceRadixSortHistogramKernelINS1_5radix10policy_hubIiiyE10Policy1000ELNS0_9SortOrderE0EiyNS1_21identity_decomposer_tEEEvPT2_PKT1_SA_iiT3__param_0,
	.param .u64 .ptr .align 1 _ZN3cub18CUB_300001_SM_10006detail10radix_sort30DeviceRadixSortHistogramKernelINS1_5radix10policy_hubIiiyE10Policy1000ELNS0_9SortOrderE0EiyNS1_21identity_decomposer_tEEEvPT2_PKT1_SA_iiT3__param_1,
	.param .u64 _ZN3cub18CUB_300001_SM_10006detail10radix_sort30DeviceRadixSortHistogramKernelINS1_5radix10policy_hubIiiyE10Policy1000ELNS0_9SortOrderE0EiyNS1_21identity_decomposer_tEEEvPT2_PKT1_SA_iiT3__param_2,
	.param .u32 _ZN3cub18CUB_300001_SM_10006detail10radix_sort30DeviceRadixSortHistogramKernelINS1_5radix10policy_hubIiiyE10Policy1000ELNS0_9SortOrderE0EiyNS1_21identity_decomposer_tEEEvPT2_PKT1_SA_iiT3__param_3,
	.param .u32 _ZN3cub18CUB_300001_SM_10006detail10radix_sort30DeviceRadixSortHistogramKernelINS1_5radix10policy_hubIiiyE10Policy1000ELNS0_9SortOrderE0EiyNS1_21identity_decomposer_tEEEvPT2_PKT1_SA_iiT3__param_4,
	.param .align 1 .b8 _ZN3cub18CUB_300001_SM_10006detail10radix_sort30DeviceRadixSortHistogramKernelINS1_5radix10policy_hubIiiyE10Policy1000ELNS0_9SortOrderE0EiyNS1_21identity_decomposer_tEEEvPT2_PKT1_SA_iiT3__param_5[1]
)
.maxntid 128
{
	.reg .pred 	%p<91>;
	.reg .b32 	%r<486>;
	.reg .b64 	%rd<137>;
	// demoted variable
	.shared .align 4 .b8 _ZZN3cub18CUB_300001_SM_10006detail10radix_sort30DeviceRadixSortHistogramKernelINS1_5radix10policy_hubIiiyE10Policy1000ELNS0_9SortOrderE0EiyNS1_21identity_decomposer_tEEEvPT2_PKT1_SA_iiT3_E12temp_storage[4096];
	ld.param.u64 	%rd18, [_ZN3cub18CUB_300001_SM_10006detail10radix_sort30DeviceRadixSortHistogramKernelINS1_5radix10policy_hubIiiyE10Policy1000ELNS0_9SortOrderE0EiyNS1_21identity_decomposer_tEEEvPT2_PKT1_SA_iiT3__param_0];
	ld.param.u64 	%rd19, [_ZN3cub18CUB_300001_SM_10006detail10radix_sort30DeviceRadixSortHistogramKernelINS1_5radix10policy_hubIiiyE10Policy1000ELNS0_9SortOrderE0EiyNS1_21identity_decomposer_tEEEvPT2_PKT1_SA_iiT3__param_1];
	ld.param.u64 	%rd17, [_ZN3cub18CUB_300001_SM_10006detail10radix_sort30DeviceRadixSortHistogramKernelINS1_5radix10policy_hubIiiyE10Policy1000ELNS0_9SortOrderE0EiyNS1_21identity_decomposer_tEEEvPT2_PKT1_SA_iiT3__param_2];
	ld.param.u32 	%r174, [_ZN3cub18CUB_300001_SM_10006detail10radix_sort30DeviceRadixSortHistogramKernelINS1_5radix10policy_hubIiiyE10Policy1000ELNS0_9SortOrderE0EiyNS1_21identity_decomposer_tEEEvPT2_PKT1_SA_iiT3__param_3];
	ld.param.u32 	%r175, [_ZN3cub18CUB_300001_SM_10006detail10radix_sort30DeviceRadixSortHistogramKernelINS1_5radix10policy_hubIiiyE10Policy1000ELNS0_9SortOrderE0EiyNS1_21identity_decomposer_tEEEvPT2_PKT1_SA_iiT3__param_4];
	cvta.to.global.u64 	%rd1, %rd19;
	cvta.to.global.u64 	%rd2, %rd18;
	setp.eq.s64 	%p2, %rd17, 0;
	@%p2 bra 	$L__BB20_153;
	sub.s32 	%r176, %r175, %r174;
	add.s32 	%r177, %r176, 7;
	shr.s32 	%r178, %r177, 31;
	shr.u32 	%r179, %r178, 29;
	add.s32 	%r180, %r177, %r179;
	shr.s32 	%r181, %r180, 3;
	mov.u32 	%r182, %tid.x;
	setp.gt.u32 	%p3, %r182, 255;
	setp.lt.s32 	%p4, %r177, 8;
	mov.u32 	%r183, %ctaid.x;
	shl.b32 	%r184, %r183, 11;
	cvt.u64.u32 	%rd3, %r184;
	mov.u32 	%r185, %nctaid.x;
	shl.b32 	%r186, %r185, 11;
	cvt.u64.u32 	%rd4, %r186;
	add.s32 	%r1, %r181, -1;
	and.b32  	%r2, %r181, 15;
	and.b32  	%r3, %r181, 7;
	add.s32 	%r4, %r3, -1;
	and.b32  	%r5, %r181, 3;
	or.pred  	%p1, %p3, %p4;
	shl.b32 	%r187, %r182, 2;
	mov.u32 	%r188, _ZZN3cub18CUB_300001_SM_10006detail10radix_sort30DeviceRadixSortHistogramKernelINS1_5radix10policy_hubIiiyE10Policy1000ELNS0_9SortOrderE0EiyNS1_21identity_decomposer_tEEEvPT2_PKT1_SA_iiT3_E12temp_storage;
	add.s32 	%r6, %r188, %r187;
	and.b32  	%r7, %r181, 268435440;
	cvt.u64.u32 	%rd5, %r182;
	add.s32 	%r8, %r182, 128;
	add.s32 	%r9, %r182, 256;
	add.s32 	%r10, %r182, 384;
	add.s32 	%r11, %r182, 512;
	add.s32 	%r12, %r182, 640;
	add.s32 	%r13, %r182, 768;
	or.b32  	%r14, %r182, 1024;
	add.s32 	%r15, %r182, 1920;
	and.b32  	%r16, %r181, 268435448;
	and.b32  	%r17, %r181, 1;
	neg.s32 	%r18, %r7;
	add.s32 	%r19, %r6, 8192;
	add.s64 	%rd21, %rd17, -1;
	shr.u64 	%rd22, %rd21, 30;
	add.s64 	%rd23, %rd22, 1;
	min.u64 	%rd6, %rd23, %rd17;
	mov.b64 	%rd135, 0;
$L__BB20_2:
	@%p1 bra 	$L__BB20_30;
	setp.lt.u32 	%p5, %r1, 15;
	mov.b32 	%r439, 0;
	@%p5 bra 	$L__BB20_6;
	mov.u32 	%r436, %r19;
	mov.u32 	%r437, %r18;
$L__BB20_5:
	.pragma "nounroll";
	mov.b32 	%r190, 0;
	st.shared.u32 	[%r436+-8192], %r190;
	st.shared.u32 	[%r436+-7168], %r190;
	st.shared.u32 	[%r436+-6144], %r190;
	st.shared.u32 	[%r436+-5120], %r190;
	st.shared.u32 	[%r436+-4096], %r190;
	st.shared.u32 	[%r436+-3072], %r190;
	st.shared.u32 	[%r436+-2048], %r190;
	st.shared.u32 	[%r436+-1024], %r190;
	st.shared.u32 	[%r436], %r190;
	st.shared.u32 	[%r436+1024], %r190;
	st.shared.u32 	[%r436+2048], %r190;
	st.shared.u32 	[%r436+3072], %r190;
	st.shared.u32 	[%r436+4096], %r190;
	st.shared.u32 	[%r436+5120], %r190;
	st.shared.u32 	[%r436+6144], %r190;
	st.shared.u32 	[%r436+7168], %r190;
	add.s32 	%r437, %r437, 16;
	add.s32 	%r436, %r436, 16384;
	setp.ne.s32 	%p6, %r437, 0;
	mov.u32 	%r439, %r7;
	@%p6 bra 	$L__BB20_5;
$L__BB20_6:
	add.s32 	%r25, %r2, -1;
	setp.eq.s32 	%p7, %r2, 0;
	@%p7 bra 	$L__BB20_16;
	setp.lt.u32 	%p8, %r25, 7;
	@%p8 bra 	$L__BB20_9;
	shl.b32 	%r191, %r439, 10;
	add.s32 	%r192, %r6, %r191;
	mov.b32 	%r193, 0;
	st.shared.u32 	[%r192], %r193;
	st.shared.u32 	[%r192+1024], %r193;
	st.shared.u32 	[%r192+2048], %r193;
	st.shared.u32 	[%r192+3072], %r193;
	st.shared.u32 	[%r192+4096], %r193;
	st.shared.u32 	[%r192+5120], %r193;
	st.shared.u32 	[%r192+6144], %r193;
	st.shared.u32 	[%r192+7168], %r193;
	add.s32 	%r439, %r439, 8;
$L__BB20_9:
	setp.eq.s32 	%p9, %r3, 0;
	@%p9 bra 	$L__BB20_16;
	setp.lt.u32 	%p10, %r4, 3;
	@%p10 bra 	$L__BB20_12;
	shl.b32 	%r194, %r439, 10;
	add.s32 	%r195, %r6, %r194;
	mov.b32 	%r196, 0;
	st.shared.u32 	[%r195], %r196;
	st.shared.u32 	[%r195+1024], %r196;
	st.shared.u32 	[%r195+2048], %r196;
	st.shared.u32 	[%r195+3072], %r196;
	add.s32 	%r439, %r439, 4;
$L__BB20_12:
	setp.eq.s32 	%p11, %r5, 0;
	@%p11 bra 	$L__BB20_16;
	setp.eq.s32 	%p12, %r5, 1;
	shl.b32 	%r197, %r439, 10;
	add.s32 	%r30, %r6, %r197;
	mov.b32 	%r198, 0;
	st.shared.u32 	[%r30], %r198;
	@%p12 bra 	$L__BB20_16;
	setp.eq.s32 	%p13, %r5, 2;
	mov.b32 	%r199, 0;
	st.shared.u32 	[%r30+1024], %r199;
	@%p13 bra 	$L__BB20_16;
	mov.b32 	%r200, 0;
	st.shared.u32 	[%r30+2048], %r200;
$L__BB20_16:
	cvt.u32.u64 	%r201, %rd5;
	setp.gt.u32 	%p14, %r201, 127;
	@%p14 bra 	$L__BB20_30;
	setp.lt.u32 	%p15, %r1, 15;
	mov.b32 	%r443, 0;
	@%p15 bra 	$L__BB20_20;
	mov.b32 	%r441, 0;
$L__BB20_19:
	.pragma "nounroll";
	shl.b32 	%r204, %r441, 10;
	add.s32 	%r205, %r6, %r204;
	mov.b32 	%r206, 0;
	st.shared.u32 	[%r205+512], %r206;
	st.shared.u32 	[%r205+1536], %r206;
	st.shared.u32 	[%r205+2560], %r206;
	st.shared.u32 	[%r205+3584], %r206;
	st.shared.u32 	[%r205+4608], %r206;
	st.shared.u32 	[%r205+5632], %r206;
	st.shared.u32 	[%r205+6656], %r206;
	st.shared.u32 	[%r205+7680], %r206;
	st.shared.u32 	[%r205+8704], %r206;
	st.shared.u32 	[%r205+9728], %r206;
	st.shared.u32 	[%r205+10752], %r206;
	st.shared.u32 	[%r205+11776], %r206;
	st.shared.u32 	[%r205+12800], %r206;
	st.shared.u32 	[%r205+13824], %r206;
	st.shared.u32 	[%r205+14848], %r206;
	st.shared.u32 	[%r205+15872], %r206;
	add.s32 	%r441, %r441, 16;
	setp.ne.s32 	%p16, %r441, %r7;
	mov.u32 	%r443, %r7;
	@%p16 bra 	$L__BB20_19;
$L__BB20_20:
	setp.eq.s32 	%p17, %r2, 0;
	@%p17 bra 	$L__BB20_30;
	setp.lt.u32 	%p18, %r25, 7;
	@%p18 bra 	$L__BB20_23;
	shl.b32 	%r207, %r443, 10;
	add.s32 	%r208, %r6, %r207;
	mov.b32 	%r209, 0;
	st.shared.u32 	[%r208+512], %r209;
	st.shared.u32 	[%r208+1536], %r209;
	st.shared.u32 	[%r208+2560], %r209;
	st.shared.u32 	[%r208+3584], %r209;
	st.shared.u32 	[%r208+4608], %r209;
	st.shared.u32 	[%r208+5632], %r209;
	st.shared.u32 	[%r208+6656], %r209;
	st.shared.u32 	[%r208+7680], %r209;
	add.s32 	%r443, %r443, 8;
$L__BB20_23:
	setp.eq.s32 	%p19, %r3, 0;
	@%p19 bra 	$L__BB20_30;
	setp.lt.u32 	%p20, %r4, 3;
	@%p20 bra 	$L__BB20_26;
	shl.b32 	%r210, %r443, 10;
	add.s32 	%r211, %r6, %r210;
	mov.b32 	%r212, 0;
	st.shared.u32 	[%r211+512], %r212;
	st.shared.u32 	[%r211+1536], %r212;
	st.shared.u32 	[%r211+2560], %r212;
	st.shared.u32 	[%r211+3584], %r212;
	add.s32 	%r443, %r443, 4;
$L__BB20_26:
	setp.eq.s32 	%p21, %r5, 0;
	@%p21 bra 	$L__BB20_30;
	setp.eq.s32 	%p22, %r5, 1;
	shl.b32 	%r213, %r443, 10;
	add.s32 	%r38, %r6, %r213;
	mov.b32 	%r214, 0;
	st.shared.u32 	[%r38+512], %r214;
	@%p22 bra 	$L__BB20_30;
	setp.eq.s32 	%p23, %r5, 2;
	mov.b32 	%r215, 0;
	st.shared.u32 	[%r38+1536], %r215;
	@%p23 bra 	$L__BB20_30;
	mov.b32 	%r216, 0;
	st.shared.u32 	[%r38+2560], %r216;
$L__BB20_30:
	bar.sync 	0;
	bar.sync 	0;
	shl.b64 	%rd8, %rd135, 30;
	sub.s64 	%rd24, %rd17, %rd8;
	min.u64 	%rd9, %rd24, 1073741824;
	setp.le.u64 	%p24, %rd9, %rd3;
	@%p24 bra 	$L__BB20_70;
	mov.u64 	%rd136, %rd3;
$L__BB20_32:
	add.s64 	%rd11, %rd136, %rd8;
	sub.s64 	%rd12, %rd17, %rd11;
	setp.lt.u64 	%p25, %rd12, 2048;
	@%p25 bra 	$L__BB20_34;
	add.s64 	%rd27, %rd11, %rd5;
	shl.b64 	%rd28, %rd27, 2;
	add.s64 	%rd29, %rd1, %rd28;
	ld.global.u32 	%r475, [%rd29];
	ld.global.u32 	%r474, [%rd29+512];
	ld.global.u32 	%r473, [%rd29+1024];
	ld.global.u32 	%r472, [%rd29+1536];
	ld.global.u32 	%r471, [%rd29+2048];
	ld.global.u32 	%r470, [%rd29+2560];
	ld.global.u32 	%r469, [%rd29+3072];
	ld.global.u32 	%r468, [%rd29+3584];
	ld.global.u32 	%r467, [%rd29+4096];
	ld.global.u32 	%r466, [%rd29+4608];
	ld.global.u32 	%r465, [%rd29+5120];
	ld.global.u32 	%r464, [%rd29+5632];
	ld.global.u32 	%r463, [%rd29+6144];
	ld.global.u32 	%r462, [%rd29+6656];
	ld.global.u32 	%r461, [%rd29+7168];
	ld.global.u32 	%r460, [%rd29+7680];
	bra.uni 	$L__BB20_66;
$L__BB20_34:
	cvt.u32.u64 	%r218, %rd5;
	cvt.u32.u64 	%r55, %rd12;
	setp.ge.s32 	%p26, %r218, %r55;
	add.s64 	%rd25, %rd11, %rd5;
	shl.b64 	%rd26, %rd25, 2;
	add.s64 	%rd13, %rd1, %rd26;
	mov.b32 	%r475, 2147483647;
	@%p26 bra 	$L__BB20_36;
	ld.global.u32 	%r475, [%rd13];
$L__BB20_36:
	setp.ge.s32 	%p27, %r8, %r55;
	mov.b32 	%r474, 2147483647;
	@%p27 bra 	$L__BB20_38;
	ld.global.u32 	%r474, [%rd13+512];
$L__BB20_38:
	setp.ge.s32 	%p28, %r9, %r55;
	mov.b32 	%r473, 2147483647;
	@%p28 bra 	$L__BB20_40;
	ld.global.u32 	%r473, [%rd13+1024];
$L__BB20_40:
	setp.ge.s32 	%p29, %r10, %r55;
	mov.b32 	%r472, 2147483647;
	@%p29 bra 	$L__BB20_42;
	ld.global.u32 	%r472, [%rd13+1536];
$L__BB20_42:
	setp.ge.s32 	%p30, %r11, %r55;
	mov.b32 	%r471, 2147483647;
	@%p30 bra 	$L__BB20_44;
	ld.global.u32 	%r471, [%rd13+2048];
$L__BB20_44:
	setp.ge.s32 	%p31, %r12, %r55;
	mov.b32 	%r470, 2147483647;
	@%p31 bra 	$L__BB20_46;
	ld.global.u32 	%r470, [%rd13+2560];
$L__BB20_46:
	setp.ge.s32 	%p32, %r13, %r55;
	mov.b32 	%r469, 2147483647;
	@%p32 bra 	$L__BB20_48;
	ld.global.u32 	%r469, [%rd13+3072];
$L__BB20_48:
	mov.u32 	%r226, %tid.x;
	add.s32 	%r227, %r226, 896;
	setp.ge.s32 	%p33, %r227, %r55;
	mov.b32 	%r468, 2147483647;
	@%p33 bra 	$L__BB20_50;
	ld.global.u32 	%r468, [%rd13+3584];
$L__BB20_50:
	setp.ge.s32 	%p34, %r14, %r55;
	mov.b32 	%r467, 2147483647;
	@%p34 bra 	$L__BB20_52;
	ld.global.u32 	%r467, [%rd13+4096];
$L__BB20_52:
	add.s32 	%r231, %r226, 1152;
	setp.ge.s32 	%p35, %r231, %r55;
	mov.b32 	%r466, 2147483647;
	@%p35 bra 	$L__BB20_54;
	ld.global.u32 	%r466, [%rd13+4608];
$L__BB20_54:
	add.s32 	%r234, %r226, 1280;
	setp.ge.s32 	%p36, %r234, %r55;
	mov.b32 	%r465, 2147483647;
	@%p36 bra 	$L__BB20_56;
	ld.global.u32 	%r465, [%rd13+5120];
$L__BB20_56:
	add.s32 	%r237, %r226, 1408;
	setp.ge.s32 	%p37, %r237, %r55;
	mov.b32 	%r464, 2147483647;
	@%p37 bra 	$L__BB20_58;
	ld.global.u32 	%r464, [%rd13+5632];
$L__BB20_58:
	add.s32 	%r240, %r226, 1536;
	setp.ge.s32 	%p38, %r240, %r55;
	mov.b32 	%r463, 2147483647;
	@%p38 bra 	$L__BB20_60;
	ld.global.u32 	%r463, [%rd13+6144];
$L__BB20_60:
	add.s32 	%r243, %r226, 1664;
	setp.ge.s32 	%p39, %r243, %r55;
	mov.b32 	%r462, 2147483647;
	@%p39 bra 	$L__BB20_62;
	ld.global.u32 	%r462, [%rd13+6656];
$L__BB20_62:
	add.s32 	%r246, %r226, 1792;
	setp.ge.s32 	%p40, %r246, %r55;
	mov.b32 	%r461, 2147483647;
	@%p40 bra 	$L__BB20_64;
	ld.global.u32 	%r461, [%rd13+7168];
$L__BB20_64:
	setp.ge.s32 	%p41, %r15, %r55;
	mov.b32 	%r460, 2147483647;
	@%p41 bra 	$L__BB20_66;
	ld.global.u32 	%r460, [%rd13+7680];
$L__BB20_66:
	setp.le.s32 	%p42, %r175, %r174;
	@%p42 bra 	$L__BB20_69;
	xor.b32  	%r103, %r460, -2147483648;
	xor.b32  	%r104, %r461, -2147483648;
	xor.b32  	%r105, %r462, -2147483648;
	xor.b32  	%r106, %r463, -2147483648;
	xor.b32  	%r107, %r464, -2147483648;
	xor.b32  	%r108, %r465, -2147483648;
	xor.b32  	%r109, %r466, -2147483648;
	xor.b32  	%r110, %r467, -2147483648;
	xor.b32  	%r111, %r468, -2147483648;
	xor.b32  	%r112, %r469, -2147483648;
	xor.b32  	%r113, %r470, -2147483648;
	xor.b32  	%r114, %r471, -2147483648;
	xor.b32  	%r115, %r472, -2147483648;
	xor.b32  	%r116, %r473, -2147483648;
	xor.b32  	%r117, %r474, -2147483648;
	xor.b32  	%r118, %r475, -2147483648;
	mov.b32 	%r476, 0;
	mov.u32 	%r477, %r174;
$L__BB20_68:
	sub.s32 	%r249, %r175, %r477;
	shl.b32 	%r250, %r476, 10;
	mov.u32 	%r251, _ZZN3cub18CUB_300001_SM_10006detail10radix_sort30DeviceRadixSortHistogramKernelINS1_5radix10policy_hubIiiyE10Policy1000ELNS0_9SortOrderE0EiyNS1_21identity_decomposer_tEEEvPT2_PKT1_SA_iiT3_E12temp_storage;
	add.s32 	%r252, %r251, %r250;
	min.s32 	%r253, %r249, 8;
	mov.b32 	%r254, -1;
	shl.b32 	%r255, %r254, %r253;
	not.b32 	%r256, %r255;
	shr.u32 	%r257, %r118, %r477;
	and.b32  	%r258, %r257, %r256;
	shl.b32 	%r259, %r258, 2;
	add.s32 	%r260, %r252, %r259;
	atom.shared.add.u32 	%r261, [%r260], 1;
	shr.u32 	%r262, %r117, %r477;
	and.b32  	%r263, %r262, %r256;
	shl.b32 	%r264, %r263, 2;
	add.s32 	%r265, %r252, %r264;
	atom.shared.add.u32 	%r266, [%r265], 1;
	shr.u32 	%r267, %r116, %r477;
	and.b32  	%r268, %r267, %r256;
	shl.b32 	%r269, %r268, 2;
	add.s32 	%r270, %r252, %r269;
	atom.shared.add.u32 	%r271, [%r270], 1;
	shr.u32 	%r272, %r115, %r477;
	and.b32  	%r273, %r272, %r256;
	shl.b32 	%r274, %r273, 2;
	add.s32 	%r275, %r252, %r274;
	atom.shared.add.u32 	%r276, [%r275], 1;
	shr.u32 	%r277, %r114, %r477;
	and.b32  	%r278, %r277, %r256;
	shl.b32 	%r279, %r278, 2;
	add.s32 	%r280, %r252, %r279;
	atom.shared.add.u32 	%r281, [%r280], 1;
	shr.u32 	%r282, %r113, %r477;
	and.b32  	%r283, %r282, %r256;
	shl.b32 	%r284, %r283, 2;
	add.s32 	%r285, %r252, %r284;
	atom.shared.add.u32 	%r286, [%r285], 1;
	shr.u32 	%r287, %r112, %r477;
	and.b32  	%r288, %r287, %r256;
	shl.b32 	%r289, %r288, 2;
	add.s32 	%r290, %r252, %r289;
	atom.shared.add.u32 	%r291, [%r290], 1;
	shr.u32 	%r292, %r111, %r477;
	and.b32  	%r293, %r292, %r256;
	shl.b32 	%r294, %r293, 2;
	add.s32 	%r295, %r252, %r294;
	atom.shared.add.u32 	%r296, [%r295], 1;
	shr.u32 	%r297, %r110, %r477;
	and.b32  	%r298, %r297, %r256;
	shl.b32 	%r299, %r298, 2;
	add.s32 	%r300, %r252, %r299;
	atom.shared.add.u32 	%r301, [%r300], 1;
	shr.u32 	%r302, %r109, %r477;
	and.b32  	%r303, %r302, %r256;
	shl.b32 	%r304, %r303, 2;
	add.s32 	%r305, %r252, %r304;
	atom.shared.add.u32 	%r306, [%r305], 1;
	shr.u32 	%r307, %r108, %r477;
	and.b32  	%r308, %r307, %r256;
	shl.b32 	%r309, %r308, 2;
	add.s32 	%r310, %r252, %r309;
	atom.shared.add.u32 	%r311, [%r310], 1;
	shr.u32 	%r312, %r107, %r477;
	and.b32  	%r313, %r312, %r256;
	shl.b32 	%r314, %r313, 2;
	add.s32 	%r315, %r252, %r314;
	atom.shared.add.u32 	%r316, [%r315], 1;
	shr.u32 	%r317, %r106, %r477;
	and.b32  	%r318, %r317, %r256;
	shl.b32 	%r319, %r318, 2;
	add.s32 	%r320, %r252, %r319;
	atom.shared.add.u32 	%r321, [%r320], 1;
	shr.u32 	%r322, %r105, %r477;
	and.b32  	%r323, %r322, %r256;
	shl.b32 	%r324, %r323, 2;
	add.s32 	%r325, %r252, %r324;
	atom.shared.add.u32 	%r326, [%r325], 1;
	shr.u32 	%r327, %r104, %r477;
	and.b32  	%r328, %r327, %r256;
	shl.b32 	%r329, %r328, 2;
	add.s32 	%r330, %r252, %r329;
	atom.shared.add.u32 	%r331, [%r330], 1;
	shr.u32 	%r332, %r103, %r477;
	and.b32  	%r333, %r332, %r256;
	shl.b32 	%r334, %r333, 2;
	add.s32 	%r335, %r252, %r334;
	atom.shared.add.u32 	%r336, [%r335], 1;
	add.s32 	%r477, %r477, 8;
	add.s32 	%r476, %r476, 1;
	setp.lt.s32 	%p43, %r477, %r175;
	@%p43 bra 	$L__BB20_68;
$L__BB20_69:
	add.s64 	%rd136, %rd136, %rd4;
	setp.lt.u64 	%p44, %rd136, %rd9;
	@%p44 bra 	$L__BB20_32;
$L__BB20_70:
	bar.sync 	0;
	@%p1 bra 	$L__BB20_152;
	setp.lt.u32 	%p45, %r1, 7;
	mov.b32 	%r480, 0;
	@%p45 bra 	$L__BB20_90;
	mov.b32 	%r478, 0;
$L__BB20_73:
	.pragma "nounroll";
	shl.b32 	%r339, %r478, 10;
	add.s32 	%r124, %r6, %r339;
	ld.shared.u32 	%r125, [%r124];
	setp.eq.s32 	%p46, %r125, 0;
	@%p46 bra 	$L__BB20_75;
	cvt.u32.u64 	%r340, %rd5;
	shl.b32 	%r341, %r478, 8;
	add.s32 	%r342, %r341, %r340;
	mul.wide.u32 	%rd30, %r342, 8;
	add.s64 	%rd31, %rd2, %rd30;
	cvt.u64.u32 	%rd32, %r125;
	atom.global.add.u64 	%rd33, [%rd31], %rd32;
$L__BB20_75:
	ld.shared.u32 	%r126, [%r124+1024];
	setp.eq.s32 	%p47, %r126, 0;
	@%p47 bra 	$L__BB20_77;
	cvt.u32.u64 	%r343, %rd5;
	shl.b32 	%r344, %r478, 8;
	add.s32 	%r345, %r344, %r343;
	add.s32 	%r346, %r345, 256;
	mul.wide.u32 	%rd34, %r346, 8;
	add.s64 	%rd35, %rd2, %rd34;
	cvt.u64.u32 	%rd36, %r126;
	atom.global.add.u64 	%rd37, [%rd35], %rd36;
$L__BB20_77:
	ld.shared.u32 	%r127, [%r124+2048];
	setp.eq.s32 	%p48, %r127, 0;
	@%p48 bra 	$L__BB20_79;
	cvt.u32.u64 	%r347, %rd5;
	shl.b32 	%r348, %r478, 8;
	add.s32 	%r349, %r348, %r347;
	add.s32 	%r350, %r349, 512;
	mul.wide.u32 	%rd38, %r350, 8;
	add.s64 	%rd39, %rd2, %rd38;
	cvt.u64.u32 	%rd40, %r127;
	atom.global.add.u64 	%rd41, [%rd39], %rd40;
$L__BB20_79:
	ld.shared.u32 	%r128, [%r124+3072];
	setp.eq.s32 	%p49, %r128, 0;
	@%p49 bra 	$L__BB20_81;
	cvt.u32.u64 	%r351, %rd5;
	shl.b32 	%r352, %r478, 8;
	add.s32 	%r353, %r352, %r351;
	add.s32 	%r354, %r353, 768;
	mul.wide.u32 	%rd42, %r354, 8;
	add.s64 	%rd43, %rd2, %rd42;
	cvt.u64.u32 	%rd44, %r128;
	atom.global.add.u64 	%rd45, [%rd43], %rd44;
$L__BB20_81:
	ld.shared.u32 	%r129, [%r124+4096];
	setp.eq.s32 	%p50, %r129, 0;
	@%p50 bra 	$L__BB20_83;
	cvt.u32.u64 	%r355, %rd5;
	shl.b32 	%r356, %r478, 8;
	add.s32 	%r357, %r356, %r355;
	add.s32 	%r358, %r357, 1024;
	mul.wide.u32 	%rd46, %r358, 8;
	add.s64 	%rd47, %rd2, %rd46;
	cvt.u64.u32 	%rd48, %r129;
	atom.global.add.u64 	%rd49, [%rd47], %rd48;
$L__BB20_83:
	ld.shared.u32 	%r130, [%r124+5120];
	setp.eq.s32 	%p51, %r130, 0;
	@%p51 bra 	$L__BB20_85;
	cvt.u32.u64 	%r359, %rd5;
	shl.b32 	%r360, %r478, 8;
	add.s32 	%r361, %r360, %r359;
	add.s32 	%r362, %r361, 1280;
	mul.wide.u32 	%rd50, %r362, 8;
	add.s64 	%rd51, %rd2, %rd50;
	cvt.u64.u32 	%rd52, %r130;
	atom.global.add.u64 	%rd53, [%rd51], %rd52;
$L__BB20_85:
	ld.shared.u32 	%r131, [%r124+6144];
	setp.eq.s32 	%p52, %r131, 0;
	@%p52 bra 	$L__BB20_87;
	cvt.u32.u64 	%r363, %rd5;
	shl.b32 	%r364, %r478, 8;
	add.s32 	%r365, %r364, %r363;
	add.s32 	%r366, %r365, 1536;
	mul.wide.u32 	%rd54, %r366, 8;
	add.s64 	%rd55, %rd2, %rd54;
	cvt.u64.u32 	%rd56, %r131;
	atom.global.add.u64 	%rd57, [%rd55], %rd56;
$L__BB20_87:
	ld.shared.u32 	%r132, [%r124+7168];
	setp.eq.s32 	%p53, %r132, 0;
	@%p53 bra 	$L__BB20_89;
	cvt.u32.u64 	%r367, %rd5;
	shl.b32 	%r368, %r478, 8;
	add.s32 	%r369, %r368, %r367;
	add.s32 	%r370, %r369, 1792;
	mul.wide.u32 	%rd58, %r370, 8;
	add.s64 	%rd59, %rd2, %rd58;
	cvt.u64.u32 	%rd60, %r132;
	atom.global.add.u64 	%rd61, [%rd59], %rd60;
$L__BB20_89:
	add.s32 	%r478, %r478, 8;
	setp.ne.s32 	%p54, %r478, %r16;
	mov.u32 	%r480, %r16;
	@%p54 bra 	$L__BB20_73;
$L__BB20_90:
	add.s32 	%r135, %r5, -1;
	setp.eq.s32 	%p55, %r3, 0;
	@%p55 bra 	$L__BB20_111;
	setp.lt.u32 	%p56, %r4, 3;
	@%p56 bra 	$L__BB20_101;
	shl.b32 	%r371, %r480, 10;
	add.s32 	%r136, %r6, %r371;
	ld.shared.u32 	%r137, [%r136];
	setp.eq.s32 	%p57, %r137, 0;
	@%p57 bra 	$L__BB20_94;
	cvt.u32.u64 	%r372, %rd5;
	shl.b32 	%r373, %r480, 8;
	add.s32 	%r374, %r373, %r372;
	mul.wide.u32 	%rd62, %r374, 8;
	add.s64 	%rd63, %rd2, %rd62;
	cvt.u64.u32 	%rd64, %r137;
	atom.global.add.u64 	%rd65, [%rd63], %rd64;
$L__BB20_94:
	ld.shared.u32 	%r138, [%r136+1024];
	setp.eq.s32 	%p58, %r138, 0;
	@%p58 bra 	$L__BB20_96;
	cvt.u32.u64 	%r375, %rd5;
	shl.b32 	%r376, %r480, 8;
	add.s32 	%r377, %r376, %r375;
	add.s32 	%r378, %r377, 256;
	mul.wide.u32 	%rd66, %r378, 8;
	add.s64 	%rd67, %rd2, %rd66;
	cvt.u64.u32 	%rd68, %r138;
	atom.global.add.u64 	%rd69, [%rd67], %rd68;
$L__BB20_96:
	ld.shared.u32 	%r139, [%r136+2048];
	setp.eq.s32 	%p59, %r139, 0;
	@%p59 bra 	$L__BB20_98;
	cvt.u32.u64 	%r379, %rd5;
	shl.b32 	%r380, %r480, 8;
	add.s32 	%r381, %r380, %r379;
	add.s32 	%r382, %r381, 512;
	mul.wide.u32 	%rd70, %r382, 8;
	add.s64 	%rd71, %rd2, %rd70;
	cvt.u64.u32 	%rd72, %r139;
	atom.global.add.u64 	%rd73, [%rd71], %rd72;
$L__BB20_98:
	ld.shared.u32 	%r140, [%r136+3072];
	setp.eq.s32 	%p60, %r140, 0;
	@%p60 bra 	$L__BB20_100;
	cvt.u32.u64 	%r383, %rd5;
	shl.b32 	%r384, %r480, 8;
	add.s32 	%r385, %r384, %r383;
	add.s32 	%r386, %r385, 768;
	mul.wide.u32 	%rd74, %r386, 8;
	add.s64 	%rd75, %rd2, %rd74;
	cvt.u64.u32 	%rd76, %r140;
	atom.global.add.u64 	%rd77, [%rd75], %rd76;
$L__BB20_100:
	add.s32 	%r480, %r480, 4;
$L__BB20_101:
	setp.eq.s32 	%p61, %r5, 0;
	@%p61 bra 	$L__BB20_111;
	setp.eq.s32 	%p62, %r135, 0;
	@%p62 bra 	$L__BB20_108;
	shl.b32 	%r387, %r480, 10;
	add.s32 	%r143, %r6, %r387;
	ld.shared.u32 	%r144, [%r143];
	setp.eq.s32 	%p63, %r144, 0;
	@%p63 bra 	$L__BB20_105;
	cvt.u32.u64 	%r388, %rd5;
	shl.b32 	%r389, %r480, 8;
	add.s32 	%r390, %r389, %r388;
	mul.wide.u32 	%rd78, %r390, 8;
	add.s64 	%rd79, %rd2, %rd78;
	cvt.u64.u32 	%rd80, %r144;
	atom.global.add.u64 	%rd81, [%rd79], %rd80;
$L__BB20_105:
	ld.shared.u32 	%r145, [%r143+1024];
	setp.eq.s32 	%p64, %r145, 0;
	@%p64 bra 	$L__BB20_107;
	cvt.u32.u64 	%r391, %rd5;
	shl.b32 	%r392, %r480, 8;
	add.s32 	%r393, %r392, %r391;
	add.s32 	%r394, %r393, 256;
	mul.wide.u32 	%rd82, %r394, 8;
	add.s64 	%rd83, %rd2, %rd82;
	cvt.u64.u32 	%rd84, %r145;
	atom.global.add.u64 	%rd85, [%rd83], %rd84;
$L__BB20_107:
	add.s32 	%r480, %r480, 2;
$L__BB20_108:
	setp.eq.s32 	%p65, %r17, 0;
	@%p65 bra 	$L__BB20_111;
	shl.b32 	%r395, %r480, 10;
	add.s32 	%r396, %r6, %r395;
	ld.shared.u32 	%r148, [%r396];
	setp.eq.s32 	%p66, %r148, 0;
	@%p66 bra 	$L__BB20_111;
	cvt.u32.u64 	%r397, %rd5;
	shl.b32 	%r398, %r480, 8;
	add.s32 	%r399, %r398, %r397;
	mul.wide.u32 	%rd86, %r399, 8;
	add.s64 	%rd87, %rd2, %rd86;
	cvt.u64.u32 	%rd88, %r148;
	atom.global.add.u64 	%rd89, [%rd87], %rd88;
$L__BB20_111:
	cvt.u32.u64 	%r400, %rd5;
	setp.gt.u32 	%p67, %r400, 127;
	@%p67 bra 	$L__BB20_152;
	setp.lt.u32 	%p68, %r1, 7;
	mov.b32 	%r484, 0;
	@%p68 bra 	$L__BB20_131;
	mov.b32 	%r482, 0;
$L__BB20_114:
	.pragma "nounroll";
	shl.b32 	%r404, %r482, 10;
	add.s32 	%r150, %r6, %r404;
	ld.shared.u32 	%r151, [%r150+512];
	setp.eq.s32 	%p69, %r151, 0;
	shl.b32 	%r405, %r482, 8;
	add.s32 	%r406, %r405, %r400;
	mul.wide.u32 	%rd90, %r406, 8;
	add.s64 	%rd15, %rd2, %rd90;
	@%p69 bra 	$L__BB20_116;
	cvt.u64.u32 	%rd91, %r151;
	atom.global.add.u64 	%rd92, [%rd15+1024], %rd91;
$L__BB20_116:
	ld.shared.u32 	%r152, [%r150+1536];
	setp.eq.s32 	%p70, %r152, 0;
	@%p70 bra 	$L__BB20_118;
	cvt.u64.u32 	%rd93, %r152;
	atom.global.add.u64 	%rd94, [%rd15+3072], %rd93;
$L__BB20_118:
	ld.shared.u32 	%r153, [%r150+2560];
	setp.eq.s32 	%p71, %r153, 0;
	@%p71 bra 	$L__BB20_120;
	cvt.u64.u32 	%rd95, %r153;
	atom.global.add.u64 	%rd96, [%rd15+5120], %rd95;
$L__BB20_120:
	ld.shared.u32 	%r154, [%r150+3584];
	setp.eq.s32 	%p72, %r154, 0;
	@%p72 bra 	$L__BB20_122;
	cvt.u64.u32 	%rd97, %r154;
	atom.global.add.u64 	%rd98, [%rd15+7168], %rd97;
$L__BB20_122:
	ld.shared.u32 	%r155, [%r150+4608];
	setp.eq.s32 	%p73, %r155, 0;
	@%p73 bra 	$L__BB20_124;
	cvt.u64.u32 	%rd99, %r155;
	atom.global.add.u64 	%rd100, [%rd15+9216], %rd99;
$L__BB20_124:
	ld.shared.u32 	%r156, [%r150+5632];
	setp.eq.s32 	%p74, %r156, 0;
	@%p74 bra 	$L__BB20_126;
	cvt.u64.u32 	%rd101, %r156;
	atom.global.add.u64 	%rd102, [%rd15+11264], %rd101;
$L__BB20_126:
	ld.shared.u32 	%r157, [%r150+6656];
	setp.eq.s32 	%p75, %r157, 0;
	@%p75 bra 	$L__BB20_128;
	cvt.u64.u32 	%rd103, %r157;
	atom.global.add.u64 	%rd104, [%rd15+13312], %rd103;
$L__BB20_128:
	ld.shared.u32 	%r158, [%r150+7680];
	setp.eq.s32 	%p76, %r158, 0;
	@%p76 bra 	$L__BB20_130;
	cvt.u64.u32 	%rd105, %r158;
	atom.global.add.u64 	%rd106, [%rd15+15360], %rd105;
$L__BB20_130:
	add.s32 	%r482, %r482, 8;
	setp.ne.s32 	%p77, %r482, %r16;
	mov.u32 	%r484, %r16;
	@%p77 bra 	$L__BB20_114;
$L__BB20_131:
	setp.eq.s32 	%p78, %r3, 0;
	@%p78 bra 	$L__BB20_152;
	setp.lt.u32 	%p79, %r4, 3;
	@%p79 bra 	$L__BB20_142;
	shl.b32 	%r407, %r484, 10;
	add.s32 	%r161, %r6, %r407;
	ld.shared.u32 	%r162, [%r161+512];
	setp.eq.s32 	%p80, %r162, 0;
	@%p80 bra 	$L__BB20_135;
	shl.b32 	%r409, %r484, 8;
	add.s32 	%r410, %r409, %r400;
	mul.wide.u32 	%rd107, %r410, 8;
	add.s64 	%rd108, %rd2, %rd107;
	cvt.u64.u32 	%rd109, %r162;
	atom.global.add.u64 	%rd110, [%rd108+1024], %rd109;
$L__BB20_135:
	ld.shared.u32 	%r163, [%r161+1536];
	setp.eq.s32 	%p81, %r163, 0;
	@%p81 bra 	$L__BB20_137;
	shl.b32 	%r412, %r484, 8;
	add.s32 	%r413, %r412, %r400;
	add.s32 	%r414, %r413, 256;
	mul.wide.u32 	%rd111, %r414, 8;
	add.s64 	%rd112, %rd2, %rd111;
	cvt.u64.u32 	%rd113, %r163;
	atom.global.add.u64 	%rd114, [%rd112+1024], %rd113;
$L__BB20_137:
	ld.shared.u32 	%r164, [%r161+2560];
	setp.eq.s32 	%p82, %r164, 0;
	@%p82 bra 	$L__BB20_139;
	shl.b32 	%r416, %r484, 8;
	add.s32 	%r417, %r416, %r400;
	add.s32 	%r418, %r417, 512;
	mul.wide.u32 	%rd115, %r418, 8;
	add.s64 	%rd116, %rd2, %rd115;
	cvt.u64.u32 	%rd117, %r164;
	atom.global.add.u64 	%rd118, [%rd116+1024], %rd117;
$L__BB20_139:
	ld.shared.u32 	%r165, [%r161+3584];
	setp.eq.s32 	%p83, %r165, 0;
	@%p83 bra 	$L__BB20_141;
	shl.b32 	%r420, %r484, 8;
	add.s32 	%r421, %r420, %r400;
	add.s32 	%r422, %r421, 768;
	mul.wide.u32 	%rd119, %r422, 8;
	add.s64 	%rd120, %rd2, %rd119;
	cvt.u64.u32 	%rd121, %r165;
	atom.global.add.u64 	%rd122, [%rd120+1024], %rd121;
$L__BB20_141:
	add.s32 	%r484, %r484, 4;
$L__BB20_142:
	setp.eq.s32 	%p84, %r5, 0;
	@%p84 bra 	$L__BB20_152;
	setp.eq.s32 	%p85, %r135, 0;
	@%p85 bra 	$L__BB20_149;
	shl.b32 	%r423, %r484, 10;
	add.s32 	%r168, %r6, %r423;
	ld.shared.u32 	%r169, [%r168+512];
	setp.eq.s32 	%p86, %r169, 0;
	@%p86 bra 	$L__BB20_146;
	shl.b32 	%r425, %r484, 8;
	add.s32 	%r426, %r425, %r400;
	mul.wide.u32 	%rd123, %r426, 8;
	add.s64 	%rd124, %rd2, %rd123;
	cvt.u64.u32 	%rd125, %r169;
	atom.global.add.u64 	%rd126, [%rd124+1024], %rd125;
$L__BB20_146:
	ld.shared.u32 	%r170, [%r168+1536];
	setp.eq.s32 	%p87, %r170, 0;
	@%p87 bra 	$L__BB20_148;
	shl.b32 	%r428, %r484, 8;
	add.s32 	%r429, %r428, %r400;
	add.s32 	%r430, %r429, 256;
	mul.wide.u32 	%rd127, %r430, 8;
	add.s64 	%rd128, %rd2, %rd127;
	cvt.u64.u32 	%rd129, %r170;
	atom.global.add.u64 	%rd130, [%rd128+1024], %rd129;
$L__BB20_148:
	add.s32 	%r484, %r484, 2;
$L__BB20_149:
	setp.eq.s32 	%p88, %r17, 0;
	@%p88 bra 	$L__BB20_152;
	shl.b32 	%r431, %r484, 10;
	add.s32 	%r432, %r6, %r431;
	ld.shared.u32 	%r173, [%r432+512];
	setp.eq.s32 	%p89, %r173, 0;
	@%p89 bra 	$L__BB20_152;
	shl.b32 	%r434, %r484, 8;
	add.s32 	%r435, %r434, %r400;
	mul.wide.u32 	%rd131, %r435, 8;
	add.s64 	%rd132, %rd2, %rd131;
	cvt.u64.u32 	%rd133, %r173;
	atom.global.add.u64 	%rd134, [%rd132+1024], %rd133;
$L__BB20_152:
	bar.sync 	0;
	add.s64 	%rd135, %rd135, 1;
	setp.ne.s64 	%p90, %rd135, %rd6;
	@%p90 bra 	$L__BB20_2;
$L__BB20_153:
	ret;

}
	// .globl	_ZN3cub18CUB_300001_SM_10006detail10radix_sort33DeviceRadixSortExclusiveSumKernelINS1_5radix10policy_hubIiiyE10Policy1000EyEEvPT0_
.visible .entry _ZN3cub18CUB_300001_SM_10006detail10radix_sort33DeviceRadixSortExclusiveSumKernelINS1_5radix10policy_hubIiiyE10Policy1000EyEEvPT0_(
	.param .u64 .ptr .align 1 _ZN3cub18CUB_300001_SM_10006detail10radix_sort33DeviceRadixSortExclusiveSumKernelINS1_5radix10policy_hubIiiyE10Policy1000EyEEvPT0__param_0
)
{
	.reg .pred 	%p<4>;
	.reg .b32 	%r<28>;
	.reg .b64 	%rd<54>;
	// demoted variable
	.shared .align 16 .b8 _ZZN3cub18CUB_300001_SM_10006detail10radix_sort33DeviceRadixSortExclusiveSumKernelINS1_5radix10policy_hubIiiyE10Policy1000EyEEvPT0_E12temp_storage[2336];
	ld.param.u64 	%rd5, [_ZN3cub18CUB_300001_SM_10006detail10radix_sort33DeviceRadixSortExclusiveSumKernelINS1_5radix10policy_hubIiiyE10Policy1000EyEEvPT0__param_0];
	cvta.to.global.u64 	%rd6, %rd5;
	mov.u32 	%r3, %ctaid.x;
	shl.b32 	%r4, %r3, 8;
	mov.u32 	%r1, %tid.x;
	setp.gt.u32 	%p1, %r1, 255;
	add.s32 	%r5, %r4, %r1;
	mul.wide.s32 	%rd7, %r5, 8;
	add.s64 	%rd1, %rd6, %rd7;
	@%p1 bra 	$L__BB21_2;
	ld.global.u64 	%rd53, [%rd1];
$L__BB21_2:
	shr.u32 	%r6, %r1, 3;
	add.s32 	%r7, %r6, %r1;
	shl.b32 	%r8, %r7, 3;
	mov.u32 	%r9, _ZZN3cub18CUB_300001_SM_10006detail10radix_sort33DeviceRadixSortExclusiveSumKernelINS1_5radix10policy_hubIiiyE10Policy1000EyEEvPT0_E12temp_storage;
	add.s32 	%r10, %r9, %r8;
	add.s32 	%r2, %r10, 16;
	st.shared.u64 	[%r10+16], %rd53;
	bar.sync 	0;
	setp.gt.u32 	%p2, %r1, 31;
	@%p2 bra 	$L__BB21_4;
	mad.lo.s32 	%r27, %r1, 72, %r9;
	ld.shared.u64 	%rd23, [%r27+16];
	ld.shared.u64 	%rd24, [%r27+24];
	ld.shared.u64 	%rd25, [%r27+32];
	ld.shared.u64 	%rd26, [%r27+40];
	ld.shared.u64 	%rd27, [%r27+48];
	ld.shared.u64 	%rd28, [%r27+56];
	ld.shared.u64 	%rd29, [%r27+64];
	ld.shared.u64 	%rd30, [%r27+72];
	add.s64 	%rd31, %rd24, %rd23;
	add.s64 	%rd32, %rd31, %rd25;
	add.s64 	%rd33, %rd32, %rd26;
	add.s64 	%rd34, %rd33, %rd27;
	add.s64 	%rd35, %rd34, %rd28;
	add.s64 	%rd36, %rd35, %rd29;
	add.s64 	%rd10, %rd36, %rd30;
	mov.b32 	%r11, 1;
	mov.b32 	%r24, 0;
	mov.b32 	%r25, -1;
	// begin inline asm
	{  .reg .u64 r0;  .reg .u32 lo;  .reg .u32 hi;  .reg .pred p;  mov.b64 {lo, hi}, %rd10;  shfl.sync.up.b32 lo|p, lo, %r11, %r24, %r25;  shfl.sync.up.b32 hi|p, hi, %r11, %r24, %r25;  mov.b64 r0, {lo, hi};  @p add.u64 r0, r0, %rd10;  mov.u64 %rd8, r0;}
	// end inline asm
	mov.b32 	%r14, 2;
	// begin inline asm
	{  .reg .u64 r0;  .reg .u32 lo;  .reg .u32 hi;  .reg .pred p;  mov.b64 {lo, hi}, %rd8;  shfl.sync.up.b32 lo|p, lo, %r14, %r24, %r25;  shfl.sync.up.b32 hi|p, hi, %r14, %r24, %r25;  mov.b64 r0, {lo, hi};  @p add.u64 r0, r0, %rd8;  mov.u64 %rd11, r0;}
	// end inline asm
	mov.b32 	%r17, 4;
	// begin inline asm
	{  .reg .u64 r0;  .reg .u32 lo;  .reg .u32 hi;  .reg .pred p;  mov.b64 {lo, hi}, %rd11;  shfl.sync.up.b32 lo|p, lo, %r17, %r24, %r25;  shfl.sync.up.b32 hi|p, hi, %r17, %r24, %r25;  mov.b64 r0, {lo, hi};  @p add.u64 r0, r0, %rd11;  mov.u64 %rd14, r0;}
	// end inline asm
	mov.b32 	%r20, 8;
	// begin inline asm
	{  .reg .u64 r0;  .reg .u32 lo;  .reg .u32 hi;  .reg .pred p;  mov.b64 {lo, hi}, %rd14;  shfl.sync.up.b32 lo|p, lo, %r20, %r24, %r25;  shfl.sync.up.b32 hi|p, hi, %r20, %r24, %r25;  mov.b64 r0, {lo, hi};  @p add.u64 r0, r0, %rd14;  mov.u64 %rd17, r0;}
	// end inline asm
	mov.b32 	%r23, 16;
	// begin inline asm
	{  .reg .u64 r0;  .reg .u32 lo;  .reg .u32 hi;  .reg .pred p;  mov.b64 {lo, hi}, %rd17;  shfl.sync.up.b32 lo|p, lo, %r23, %r24, %r25;  shfl.sync.up.b32 hi|p, hi, %r23, %r24, %r25;  mov.b64 r0, {lo, hi};  @p add.u64 r0, r0, %rd17;  mov.u64 %rd20, r0;}
	// end inline asm
	sub.s64 	%rd37, %rd20, %rd10;
	ld.shared.u64 	%rd38, [%r27+16];
	ld.shared.u64 	%rd39, [%r27+24];
	ld.shared.u64 	%rd40, [%r27+32];
	ld.shared.u64 	%rd41, [%r27+40];
	ld.shared.u64 	%rd42, [%r27+48];
	ld.shared.u64 	%rd43, [%r27+56];
	ld.shared.u64 	%rd44, [%r27+64];
	add.s64 	%rd45, %rd38, %rd37;
	add.s64 	%rd46, %rd39, %rd45;
	add.s64 	%rd47, %rd40, %rd46;
	add.s64 	%rd48, %rd41, %rd47;
	add.s64 	%rd49, %rd42, %rd48;
	add.s64 	%rd50, %rd43, %rd49;
	add.s64 	%rd51, %rd44, %rd50;
	st.shared.u64 	[%r27+16], %rd37;
	st.shared.u64 	[%r27+24], %rd45;
	st.shared.u64 	[%r27+32], %rd46;
	st.shared.u64 	[%r27+40], %rd47;
	st.shared.u64 	[%r27+48], %rd48;
	st.shared.u64 	[%r27+56], %rd49;
	st.shared.u64 	[%r27+64], %rd50;
	st.shared.u64 	[%r27+72], %rd51;
$L__BB21_4:
	setp.gt.u32 	%p3, %r1, 255;
	bar.sync 	0;
	@%p3 bra 	$L__BB21_6;
	ld.shared.u64 	%rd52, [%r2];
	st.global.u64 	[%rd1], %rd52;
$L__BB21_6:
	ret;

}
	// .globl	_ZN3cub18CUB_300001_SM_10006detail10radix_sort29DeviceRadixSortOnesweepKernelINS1_5radix10policy_hubIiiyE10Policy1000ELNS0_9SortOrderE0EiiyiiNS1_21identity_decomposer_tEEEvPT5_SB_PT3_PKSC_PT1_PKSG_PT2_PKSK_T4_iiT6_
.visible .entry _ZN3cub18CUB_300001_SM_10006detail10radix_sort29DeviceRadixSortOnesweepKernelINS1_5radix10policy_hubIiiyE10Policy1000ELNS0_9SortOrderE0EiiyiiNS1_21identity_decomposer_tEEEvPT5_SB_PT3_PKSC_PT1_PKSG_PT2_PKSK_T4_iiT6_(
	.param .u64 .ptr .align 1 _ZN3cub18CUB_300001_SM_10006detail10radix_sort29DeviceRadixSortOnesweepKernelINS1_5radix10policy_hubIiiyE10Policy1000ELNS0_9SortOrderE0EiiyiiNS1_21identity_decomposer_tEEEvPT5_SB_PT3_PKSC_PT1_PKSG_PT2_PKSK_T4_iiT6__param_0,
	.param .u64 .ptr .align 1 _ZN3cub18CUB_300001_SM_10006detail10radix_sort29DeviceRadixSortOnesweepKernelINS1_5radix10policy_hubIiiyE10Policy1000ELNS0_9SortOrderE0EiiyiiNS1_21identity_decomposer_tEEEvPT5_SB_PT3_PKSC_PT1_PKSG_PT2_PKSK_T4_iiT6__param_1,
	.param .u64 .ptr .align 1 _ZN3cub18CUB_300001_SM_10006detail10radix_sort29DeviceRadixSortOnesweepKernelINS1_5radix10policy_hubIiiyE10Policy1000ELNS0_9SortOrderE0EiiyiiNS1_21identity_decomposer_tEEEvPT5_SB_PT3_PKSC_PT1_PKSG_PT2_PKSK_T4_iiT6__param_2,
	.param .u64 .ptr .align 1 _ZN3cub18CUB_300001_SM_10006detail10radix_sort29DeviceRadixSortOnesweepKernelINS1_5radix10policy_hubIiiyE10Policy1000ELNS0_9SortOrderE0EiiyiiNS1_21identity_decomposer_tEEEvPT5_SB_PT3_PKSC_PT1_PKSG_PT2_PKSK_T4_iiT6__param_3,
	.param .u64 .ptr .align 1 _ZN3cub18CUB_300001_SM_10006detail10radix_sort29DeviceRadixSortOnesweepKernelINS1_5radix10policy_hubIiiyE10Policy1000ELNS0_9SortOrderE0EiiyiiNS1_21identity_decomposer_tEEEvPT5_SB_PT3_PKSC_PT1_PKSG_PT2_PKSK_T4_iiT6__param_4,
	.param .u64 .ptr .align 1 _ZN3cub18CUB_300001_SM_10006detail10radix_sort29DeviceRadixSortOnesweepKernelINS1_5radix10policy_hubIiiyE10Policy1000ELNS0_9SortOrderE0EiiyiiNS1_21identity_decomposer_tEEEvPT5_SB_PT3_PKSC_PT1_PKSG_PT2_PKSK_T4_iiT6__param_5,
	.param .u64 .ptr .align 1 _ZN3cub18CUB_300001_SM_10006detail10radix_sort29DeviceRadixSortOnesweepKernelINS1_5radix10policy_hubIiiyE10Policy1000ELNS0_9SortOrderE0EiiyiiNS1_21identity_decomposer_tEEEvPT5_SB_PT3_PKSC_PT1_PKSG_PT2_PKSK_T4_iiT6__param_6,
	.param .u64 .ptr .align 1 _ZN3cub18CUB_300001_SM_10006detail10radix_sort29DeviceRadixSortOnesweepKernelINS1_5radix10policy_hubIiiyE10Policy1000ELNS0_9SortOrderE0EiiyiiNS1_21identity_decomposer_tEEEvPT5_SB_PT3_PKSC_PT1_PKSG_PT2_PKSK_T4_iiT6__param_7,
	.param .u32 _ZN3cub18CUB_300001_SM_10006detail10radix_sort29DeviceRadixSortOnesweepKernelINS1_5radix10policy_hubIiiyE10Policy1000ELNS0_9SortOrderE0EiiyiiNS1_21identity_decomposer_tEEEvPT5_SB_PT3_PKSC_PT1_PKSG_PT2_PKSK_T4_iiT6__param_8,
	.param .u32 _ZN3cub18CUB_300001_SM_10006detail10radix_sort29DeviceRadixSortOnesweepKernelINS1_5radix10policy_hubIiiyE10Policy1000ELNS0_9SortOrderE0EiiyiiNS1_21identity_decomposer_tEEEvPT5_SB_PT3_PKSC_PT1_PKSG_PT2_PKSK_T4_iiT6__param_9,
	.param .u32 _ZN3cub18CUB_300001_SM_10006detail10radix_sort29DeviceRadixSortOnesweepKernelINS1_5radix10policy_hubIiiyE10Policy1000ELNS0_9SortOrderE0EiiyiiNS1_21identity_decomposer_tEEEvPT5_SB_PT3_PKSC_PT1_PKSG_PT2_PKSK_T4_iiT6__param_10,
	.param .align 1 .b8 _ZN3cub18CUB_300001_SM_10006detail10radix_sort29DeviceRadixSortOnesweepKernelINS1_5radix10policy_hubIiiyE10Policy1000ELNS0_9SortOrderE0EiiyiiNS1_21identity_decomposer_tEEEvPT5_SB_PT3_PKSC_PT1_PKSG_PT2_PKSK_T4_iiT6__param_11[1]
)
.maxntid 384
{
	.reg .pred 	%p<205>;
	.reg .b32 	%r<2283>;
	.reg .b64 	%rd<457>;
	// demoted variable
	.shared .align 16 .b8 _ZZN3cub18CUB_300001_SM_10006detail10radix_sort29DeviceRadixSortOnesweepKernelINS1_5radix10policy_hubIiiyE10Policy1000ELNS0_9SortOrderE0EiiyiiNS1_21identity_decomposer_tEEEvPT5_SB_PT3_PKSC_PT1_PKSG_PT2_PKSK_T4_iiT6_E1s[28160];
	ld.param.u64 	%rd43, [_ZN3cub18CUB_300001_SM_10006detail10radix_sort29DeviceRadixSortOnesweepKernelINS1_5radix10policy_hubIiiyE10Policy1000ELNS0_9SortOrderE0EiiyiiNS1_21identity_decomposer_tEEEvPT5_SB_PT3_PKSC_PT1_PKSG_PT2_PKSK_T4_iiT6__param_0];
	ld.param.u64 	%rd44, [_ZN3cub18CUB_300001_SM_10006detail10radix_sort29DeviceRadixSortOnesweepKernelINS1_5radix10policy_hubIiiyE10Policy1000ELNS0_9SortOrderE0EiiyiiNS1_21identity_decomposer_tEEEvPT5_SB_PT3_PKSC_PT1_PKSG_PT2_PKSK_T4_iiT6__param_1];
	ld.param.u64 	%rd47, [_ZN3cub18CUB_300001_SM_10006detail10radix_sort29DeviceRadixSortOnesweepKernelINS1_5radix10policy_hubIiiyE10Policy1000ELNS0_9SortOrderE0EiiyiiNS1_21identity_decomposer_tEEEvPT5_SB_PT3_PKSC_PT1_PKSG_PT2_PKSK_T4_iiT6__param_4];
	ld.param.u64 	%rd50, [_ZN3cub18CUB_300001_SM_10006detail10radix_sort29DeviceRadixSortOnesweepKernelINS1_5radix10policy_hubIiiyE10Policy1000ELNS0_9SortOrderE0EiiyiiNS1_21identity_decomposer_tEEEvPT5_SB_PT3_PKSC_PT1_PKSG_PT2_PKSK_T4_iiT6__param_5];
	cvta.to.global.u64 	%rd1, %rd47;
	cvta.to.global.u64 	%rd2, %rd43;
	cvta.to.global.u64 	%rd3, %rd50;
	mov.u32 	%r1, %tid.x;
	// begin inline asm
	mov.u32 %r443, %laneid;
	// end inline asm
	setp.ne.s32 	%p1, %r1, 0;
	@%p1 bra 	$L__BB22_2;
	cvta.to.global.u64 	%rd51, %rd44;
	atom.global.add.u32 	%r444, [%rd51], 1;
	st.shared.u32 	[_ZZN3cub18CUB_300001_SM_10006detail10radix_sort29DeviceRadixSortOnesweepKernelINS1_5radix10policy_hubIiiyE10Policy1000ELNS0_9SortOrderE0EiiyiiNS1_21identity_decomposer_tEEEvPT5_SB_PT3_PKSC_PT1_PKSG_PT2_PKSK_T4_iiT6_E1s+26112], %r444;
$L__BB22_2:
	ld.param.u32 	%r2078, [_ZN3cub18CUB_300001_SM_10006detail10radix_sort29DeviceRadixSortOnesweepKernelINS1_5radix10policy_hubIiiyE10Policy1000ELNS0_9SortOrderE0EiiyiiNS1_21identity_decomposer_tEEEvPT5_SB_PT3_PKSC_PT1_PKSG_PT2_PKSK_T4_iiT6__param_8];
	bar.sync 	0;
	ld.shared.u32 	%r3, [_ZZN3cub18CUB_300001_SM_10006detail10radix_sort29DeviceRadixSortOnesweepKernelINS1_5radix10policy_hubIiiyE10Policy1000ELNS0_9SortOrderE0EiiyiiNS1_21identity_decomposer_tEEEvPT5_SB_PT3_PKSC_PT1_PKSG_PT2_PKSK_T4_iiT6_E1s+26112];
	mul.lo.s32 	%r445, %r3, 6528;
	add.s32 	%r4, %r445, 6528;
	setp.gt.s32 	%p2, %r4, %r2078;
	cvt.s64.s32 	%rd4, %r445;
	@%p2 bra 	$L__BB22_4;
	and.b32  	%r446, %r1, 31;
	and.b32  	%r447, %r1, 992;
	mul.lo.s32 	%r448, %r447, 17;
	or.b32  	%r449, %r448, %r446;
	cvt.u64.u32 	%rd52, %r449;
	add.s64 	%rd53, %rd52, %rd4;
	shl.b64 	%rd54, %rd53, 2;
	add.s64 	%rd55, %rd3, %rd54;
	ld.global.u32 	%r2165, [%rd55];
	ld.global.u32 	%r2164, [%rd55+128];
	ld.global.u32 	%r2163, [%rd55+256];
	ld.global.u32 	%r2162, [%rd55+384];
	ld.global.u32 	%r2161, [%rd55+512];
	ld.global.u32 	%r2160, [%rd55+640];
	ld.global.u32 	%r2159, [%rd55+768];
	ld.global.u32 	%r2158, [%rd55+896];
	ld.global.u32 	%r2157, [%rd55+1024];
	ld.global.u32 	%r2156, [%rd55+1152];
	ld.global.u32 	%r2155, [%rd55+1280];
	ld.global.u32 	%r2154, [%rd55+1408];
	ld.global.u32 	%r2153, [%rd55+1536];
	ld.global.u32 	%r2152, [%rd55+1664];
	ld.global.u32 	%r2151, [%rd55+1792];
	ld.global.u32 	%r2150, [%rd55+1920];
	ld.global.u32 	%r2149, [%rd55+2048];
	bra.uni 	$L__BB22_38;
$L__BB22_4:
	ld.param.u32 	%r2079, [_ZN3cub18CUB_300001_SM_10006detail10radix_sort29DeviceRadixSortOnesweepKernelINS1_5radix10policy_hubIiiyE10Policy1000ELNS0_9SortOrderE0EiiyiiNS1_21identity_decomposer_tEEEvPT5_SB_PT3_PKSC_PT1_PKSG_PT2_PKSK_T4_iiT6__param_8];
	cvt.u32.u64 	%r451, %rd4;
	sub.s32 	%r22, %r2079, %r451;
	and.b32  	%r452, %r1, 31;
	and.b32  	%r453, %r1, 992;
	mul.lo.s32 	%r454, %r453, 17;
	or.b32  	%r23, %r454, %r452;
	setp.ge.s32 	%p3, %r23, %r22;
	cvt.u64.u32 	%rd56, %r23;
	add.s64 	%rd57, %rd56, %rd4;
	shl.b64 	%rd58, %rd57, 2;
	add.s64 	%rd5, %rd3, %rd58;
	mov.b32 	%r2165, 2147483647;
	@%p3 bra 	$L__BB22_6;
	ld.global.u32 	%r2165, [%rd5];
$L__BB22_6:
	add.s32 	%r456, %r23, 32;
	setp.ge.s32 	%p4, %r456, %r22;
	mov.b32 	%r2164, 2147483647;
	@%p4 bra 	$L__BB22_8;
	ld.global.u32 	%r2164, [%rd5+128];
$L__BB22_8:
	add.s32 	%r458, %r23, 64;
	setp.ge.s32 	%p5, %r458, %r22;
	mov.b32 	%r2163, 2147483647;
	@%p5 bra 	$L__BB22_10;
	ld.global.u32 	%r2163, [%rd5+256];
$L__BB22_10:
	add.s32 	%r460, %r23, 96;
	setp.ge.s32 	%p6, %r460, %r22;
	mov.b32 	%r2162, 2147483647;
	@%p6 bra 	$L__BB22_12;
	ld.global.u32 	%r2162, [%rd5+384];
$L__BB22_12:
	add.s32 	%r462, %r23, 128;
	setp.ge.s32 	%p7, %r462, %r22;
	mov.b32 	%r2161, 2147483647;
	@%p7 bra 	$L__BB22_14;
	ld.global.u32 	%r2161, [%rd5+512];
$L__BB22_14:
	add.s32 	%r464, %r23, 160;
	setp.ge.s32 	%p8, %r464, %r22;
	mov.b32 	%r2160, 2147483647;
	@%p8 bra 	$L__BB22_16;
	ld.global.u32 	%r2160, [%rd5+640];
$L__BB22_16:
	add.s32 	%r466, %r23, 192;
	setp.ge.s32 	%p9, %r466, %r22;
	mov.b32 	%r2159, 2147483647;
	@%p9 bra 	$L__BB22_18;
	ld.global.u32 	%r2159, [%rd5+768];
$L__BB22_18:
	add.s32 	%r468, %r23, 224;
	setp.ge.s32 	%p10, %r468, %r22;
	mov.b32 	%r2158, 2147483647;
	@%p10 bra 	$L__BB22_20;
	ld.global.u32 	%r2158, [%rd5+896];
$L__BB22_20:
	add.s32 	%r470, %r23, 256;
	setp.ge.s32 	%p11, %r470, %r22;
	mov.b32 	%r2157, 2147483647;
	@%p11 bra 	$L__BB22_22;
	ld.global.u32 	%r2157, [%rd5+1024];
$L__BB22_22:
	add.s32 	%r472, %r23, 288;
	setp.ge.s32 	%p12, %r472, %r22;
	mov.b32 	%r2156, 2147483647;
	@%p12 bra 	$L__BB22_24;
	ld.global.u32 	%r2156, [%rd5+1152];
$L__BB22_24:
	add.s32 	%r474, %r23, 320;
	setp.ge.s32 	%p13, %r474, %r22;
	mov.b32 	%r2155, 2147483647;
	@%p13 bra 	$L__BB22_26;
	ld.global.u32 	%r2155, [%rd5+1280];
$L__BB22_26:
	add.s32 	%r476, %r23, 352;
	setp.ge.s32 	%p14, %r476, %r22;
	mov.b32 	%r2154, 2147483647;
	@%p14 bra 	$L__BB22_28;
	ld.global.u32 	%r2154, [%rd5+1408];
$L__BB22_28:
	add.s32 	%r478, %r23, 384;
	setp.ge.s32 	%p15, %r478, %r22;
	mov.b32 	%r2153, 2147483647;
	@%p15 bra 	$L__BB22_30;
	ld.global.u32 	%r2153, [%rd5+1536];
$L__BB22_30:
	add.s32 	%r480, %r23, 416;
	setp.ge.s32 	%p16, %r480, %r22;
	mov.b32 	%r2152, 2147483647;
	@%p16 bra 	$L__BB22_32;
	ld.global.u32 	%r2152, [%rd5+1664];
$L__BB22_32:
	add.s32 	%r482, %r23, 448;
	setp.ge.s32 	%p17, %r482, %r22;
	mov.b32 	%r2151, 2147483647;
	@%p17 bra 	$L__BB22_34;
	ld.global.u32 	%r2151, [%rd5+1792];
$L__BB22_34:
	add.s32 	%r484, %r23, 480;
	setp.ge.s32 	%p18, %r484, %r22;
	mov.b32 	%r2150, 2147483647;
	@%p18 bra 	$L__BB22_36;
	ld.global.u32 	%r2150, [%rd5+1920];
$L__BB22_36:
	add.s32 	%r486, %r23, 512;
	setp.ge.s32 	%p19, %r486, %r22;
	mov.b32 	%r2149, 2147483647;
	@%p19 bra 	$L__BB22_38;
	ld.global.u32 	%r2149, [%rd5+2048];
$L__BB22_38:
	ld.param.u32 	%r2131, [_ZN3cub18CUB_300001_SM_10006detail10radix_sort29DeviceRadixSortOnesweepKernelINS1_5radix10policy_hubIiiyE10Policy1000ELNS0_9SortOrderE0EiiyiiNS1_21identity_decomposer_tEEEvPT5_SB_PT3_PKSC_PT1_PKSG_PT2_PKSK_T4_iiT6__param_10];
	mov.b32 	%r487, -1;
	shl.b32 	%r488, %r487, %r2131;
	not.b32 	%r74, %r488;
	shr.u32 	%r75, %r1, 5;
	shl.b32 	%r489, %r75, 10;
	mov.u32 	%r490, _ZZN3cub18CUB_300001_SM_10006detail10radix_sort29DeviceRadixSortOnesweepKernelINS1_5radix10policy_hubIiiyE10Policy1000ELNS0_9SortOrderE0EiiyiiNS1_21identity_decomposer_tEEEvPT5_SB_PT3_PKSC_PT1_PKSG_PT2_PKSK_T4_iiT6_E1s;
	add.s32 	%r76, %r490, %r489;
	setp.gt.s32 	%p20, %r443, 255;
	@%p20 bra 	$L__BB22_51;
	max.s32 	%r491, %r443, 224;
	sub.s32 	%r492, %r491, %r443;
	add.s32 	%r493, %r492, 31;
	shr.u32 	%r494, %r493, 5;
	add.s32 	%r77, %r494, 1;
	and.b32  	%r78, %r77, 15;
	setp.lt.u32 	%p21, %r493, 480;
	mov.u32 	%r2169, %r443;
	@%p21 bra 	$L__BB22_42;
	and.b32  	%r495, %r77, 268435440;
	neg.s32 	%r2167, %r495;
	shl.b32 	%r497, %r443, 2;
	add.s32 	%r498, %r489, %r497;
	add.s32 	%r500, %r498, %r490;
	add.s32 	%r2166, %r500, 1024;
	mov.u32 	%r2169, %r443;
$L__BB22_41:
	.pragma "nounroll";
	mov.b32 	%r501, 0;
	st.shared.u32 	[%r2166+-1024], %r501;
	st.shared.u32 	[%r2166+-896], %r501;
	st.shared.u32 	[%r2166+-768], %r501;
	st.shared.u32 	[%r2166+-640], %r501;
	st.shared.u32 	[%r2166+-512], %r501;
	st.shared.u32 	[%r2166+-384], %r501;
	st.shared.u32 	[%r2166+-256], %r501;
	st.shared.u32 	[%r2166+-128], %r501;
	st.shared.u32 	[%r2166], %r501;
	st.shared.u32 	[%r2166+128], %r501;
	st.shared.u32 	[%r2166+256], %r501;
	st.shared.u32 	[%r2166+384], %r501;
	st.shared.u32 	[%r2166+512], %r501;
	st.shared.u32 	[%r2166+640], %r501;
	st.shared.u32 	[%r2166+768], %r501;
	st.shared.u32 	[%r2166+896], %r501;
	add.s32 	%r2169, %r2169, 512;
	add.s32 	%r2167, %r2167, 16;
	add.s32 	%r2166, %r2166, 2048;
	setp.ne.s32 	%p22, %r2167, 0;
	@%p22 bra 	$L__BB22_41;
$L__BB22_42:
	setp.eq.s32 	%p23, %r78, 0;
	@%p23 bra 	$L__BB22_51;
	and.b32  	%r88, %r77, 7;
	setp.lt.u32 	%p24, %r78, 8;
	@%p24 bra 	$L__BB22_45;
	shl.b32 	%r502, %r2169, 2;
	add.s32 	%r503, %r76, %r502;
	mov.b32 	%r504, 0;
	st.shared.u32 	[%r503], %r504;
	st.shared.u32 	[%r503+128], %r504;
	st.shared.u32 	[%r503+256], %r504;
	st.shared.u32 	[%r503+384], %r504;
	st.shared.u32 	[%r503+512], %r504;
	st.shared.u32 	[%r503+640], %r504;
	st.shared.u32 	[%r503+768], %r504;
	st.shared.u32 	[%r503+896], %r504;
	add.s32 	%r2169, %r2169, 256;
$L__BB22_45:
	setp.eq.s32 	%p25, %r88, 0;
	@%p25 bra 	$L__BB22_51;
	and.b32  	%r91, %r77, 3;
	setp.lt.u32 	%p26, %r88, 4;
	@%p26 bra 	$L__BB22_48;
	shl.b32 	%r505, %r2169, 2;
	add.s32 	%r506, %r76, %r505;
	mov.b32 	%r507, 0;
	st.shared.u32 	[%r506], %r507;
	st.shared.u32 	[%r506+128], %r507;
	st.shared.u32 	[%r506+256], %r507;
	st.shared.u32 	[%r506+384], %r507;
	add.s32 	%r2169, %r2169, 128;
$L__BB22_48:
	setp.eq.s32 	%p27, %r91, 0;
	@%p27 bra 	$L__BB22_51;
	shl.b32 	%r509, %r2169, 2;
	add.s32 	%r510, %r489, %r509;
	add.s32 	%r2173, %r490, %r510;
	neg.s32 	%r2172, %r91;
$L__BB22_50:
	.pragma "nounroll";
	mov.b32 	%r512, 0;
	st.shared.u32 	[%r2173], %r512;
	add.s32 	%r2173, %r2173, 128;
	add.s32 	%r2172, %r2172, 1;
	setp.ne.s32 	%p28, %r2172, 0;
	@%p28 bra 	$L__BB22_50;
$L__BB22_51:
	ld.param.u32 	%r2094, [_ZN3cub18CUB_300001_SM_10006detail10radix_sort29DeviceRadixSortOnesweepKernelINS1_5radix10policy_hubIiiyE10Policy1000ELNS0_9SortOrderE0EiiyiiNS1_21identity_decomposer_tEEEvPT5_SB_PT3_PKSC_PT1_PKSG_PT2_PKSK_T4_iiT6__param_9];
	bar.warp.sync 	-1;
	xor.b32  	%r514, %r2165, -2147483648;
	shr.u32 	%r515, %r514, %r2094;
	and.b32  	%r100, %r515, %r74;
	shl.b32 	%r516, %r100, 2;
	add.s32 	%r517, %r76, %r516;
	atom.shared.add.u32 	%r518, [%r517], 1;
	xor.b32  	%r2227, %r2164, -2147483648;
	shr.u32 	%r520, %r2227, %r2094;
	and.b32  	%r521, %r520, %r74;
	shl.b32 	%r522, %r521, 2;
	add.s32 	%r523, %r76, %r522;
	atom.shared.add.u32 	%r524, [%r523], 1;
	xor.b32  	%r2226, %r2163, -2147483648;
	shr.u32 	%r526, %r2226, %r2094;
	and.b32  	%r527, %r526, %r74;
	shl.b32 	%r528, %r527, 2;
	add.s32 	%r529, %r76, %r528;
	atom.shared.add.u32 	%r530, [%r529], 1;
	xor.b32  	%r2225, %r2162, -2147483648;
	shr.u32 	%r532, %r2225, %r2094;
	and.b32  	%r533, %r532, %r74;
	shl.b32 	%r534, %r533, 2;
	add.s32 	%r535, %r76, %r534;
	atom.shared.add.u32 	%r536, [%r535], 1;
	xor.b32  	%r537, %r2161, -2147483648;
	shr.u32 	%r538, %r537, %r2094;
	and.b32  	%r539, %r538, %r74;
	shl.b32 	%r540, %r539, 2;
	add.s32 	%r541, %r76, %r540;
	atom.shared.add.u32 	%r542, [%r541], 1;
	xor.b32  	%r543, %r2160, -2147483648;
	shr.u32 	%r544, %r543, %r2094;
	and.b32  	%r545, %r544, %r74;
	shl.b32 	%r546, %r545, 2;
	add.s32 	%r547, %r76, %r546;
	atom.shared.add.u32 	%r548, [%r547], 1;
	xor.b32  	%r549, %r2159, -2147483648;
	shr.u32 	%r550, %r549, %r2094;
	and.b32  	%r551, %r550, %r74;
	shl.b32 	%r552, %r551, 2;
	add.s32 	%r553, %r76, %r552;
	atom.shared.add.u32 	%r554, [%r553], 1;
	xor.b32  	%r555, %r2158, -2147483648;
	shr.u32 	%r556, %r555, %r2094;
	and.b32  	%r557, %r556, %r74;
	shl.b32 	%r558, %r557, 2;
	add.s32 	%r559, %r76, %r558;
	atom.shared.add.u32 	%r560, [%r559], 1;
	xor.b32  	%r561, %r2157, -2147483648;
	shr.u32 	%r562, %r561, %r2094;
	and.b32  	%r563, %r562, %r74;
	shl.b32 	%r564, %r563, 2;
	add.s32 	%r565, %r76, %r564;
	atom.shared.add.u32 	%r566, [%r565], 1;
	xor.b32  	%r567, %r2156, -2147483648;
	shr.u32 	%r568, %r567, %r2094;
	and.b32  	%r569, %r568, %r74;
	shl.b32 	%r570, %r569, 2;
	add.s32 	%r571, %r76, %r570;
	atom.shared.add.u32 	%r572, [%r571], 1;
	xor.b32  	%r573, %r2155, -2147483648;
	shr.u32 	%r574, %r573, %r2094;
	and.b32  	%r575, %r574, %r74;
	shl.b32 	%r576, %r575, 2;
	add.s32 	%r577, %r76, %r576;
	atom.shared.add.u32 	%r578, [%r577], 1;
	xor.b32  	%r579, %r2154, -2147483648;
	shr.u32 	%r580, %r579, %r2094;
	and.b32  	%r581, %r580, %r74;
	shl.b32 	%r582, %r581, 2;
	add.s32 	%r583, %r76, %r582;
	atom.shared.add.u32 	%r584, [%r583], 1;
	xor.b32  	%r585, %r2153, -2147483648;
	shr.u32 	%r586, %r585, %r2094;
	and.b32  	%r587, %r586, %r74;
	shl.b32 	%r588, %r587, 2;
	add.s32 	%r589, %r76, %r588;
	atom.shared.add.u32 	%r590, [%r589], 1;
	xor.b32  	%r591, %r2152, -2147483648;
	shr.u32 	%r592, %r591, %r2094;
	and.b32  	%r593, %r592, %r74;
	shl.b32 	%r594, %r593, 2;
	add.s32 	%r595, %r76, %r594;
	atom.shared.add.u32 	%r596, [%r595], 1;
	xor.b32  	%r597, %r2151, -2147483648;
	shr.u32 	%r598, %r597, %r2094;
	and.b32  	%r599, %r598, %r74;
	shl.b32 	%r600, %r599, 2;
	add.s32 	%r601, %r76, %r600;
	atom.shared.add.u32 	%r602, [%r601], 1;
	xor.b32  	%r603, %r2150, -2147483648;
	shr.u32 	%r604, %r603, %r2094;
	and.b32  	%r605, %r604, %r74;
	shl.b32 	%r606, %r605, 2;
	add.s32 	%r607, %r76, %r606;
	atom.shared.add.u32 	%r608, [%r607], 1;
	xor.b32  	%r2212, %r2149, -2147483648;
	shr.u32 	%r610, %r2212, %r2094;
	and.b32  	%r611, %r610, %r74;
	shl.b32 	%r612, %r611, 2;
	add.s32 	%r613, %r76, %r612;
	atom.shared.add.u32 	%r614, [%r613], 1;
	bar.sync 	0;
	setp.gt.u32 	%p29, %r1, 255;
	shl.b32 	%r615, %r1, 2;
	add.s32 	%r101, %r490, %r615;
	mov.b32 	%r2174, 0;
	@%p29 bra 	$L__BB22_53;
	ld.shared.u32 	%r617, [%r101];
	mov.b32 	%r618, 0;
	st.shared.u32 	[%r101], %r618;
	ld.shared.u32 	%r619, [%r101+1024];
	st.shared.u32 	[%r101+1024], %r617;
	add.s32 	%r620, %r619, %r617;
	ld.shared.u32 	%r621, [%r101+2048];
	st.shared.u32 	[%r101+2048], %r620;
	add.s32 	%r622, %r621, %r620;
	ld.shared.u32 	%r623, [%r101+3072];
	st.shared.u32 	[%r101+3072], %r622;
	add.s32 	%r624, %r623, %r622;
	ld.shared.u32 	%r625, [%r101+4096];
	st.shared.u32 	[%r101+4096], %r624;
	add.s32 	%r626, %r625, %r624;
	ld.shared.u32 	%r627, [%r101+5120];
	st.shared.u32 	[%r101+5120], %r626;
	add.s32 	%r628, %r627, %r626;
	ld.shared.u32 	%r629, [%r101+6144];
	st.shared.u32 	[%r101+6144], %r628;
	add.s32 	%r630, %r629, %r628;
	ld.shared.u32 	%r631, [%r101+7168];
	st.shared.u32 	[%r101+7168], %r630;
	add.s32 	%r632, %r631, %r630;
	ld.shared.u32 	%r633, [%r101+8192];
	st.shared.u32 	[%r101+8192], %r632;
	add.s32 	%r634, %r633, %r632;
	ld.shared.u32 	%r635, [%r101+9216];
	st.shared.u32 	[%r101+9216], %r634;
	add.s32 	%r636, %r635, %r634;
	ld.shared.u32 	%r637, [%r101+10240];
	st.shared.u32 	[%r101+10240], %r636;
	add.s32 	%r638, %r637, %r636;
	ld.shared.u32 	%r639, [%r101+11264];
	st.shared.u32 	[%r101+11264], %r638;
	add.s32 	%r2174, %r639, %r638;
$L__BB22_53:
	setp.gt.u32 	%p30, %r1, 255;
	shl.b32 	%r640, %r3, 8;
	add.s32 	%r641, %r640, %r1;
	mul.wide.s32 	%rd59, %r641, 4;
	add.s64 	%rd6, %rd2, %rd59;
	@%p30 bra 	$L__BB22_55;
	or.b32  	%r642, %r2174, 1073741824;
	st.volatile.global.u32 	[%rd6], %r642;
$L__BB22_55:
	ld.param.u64 	%rd442, [_ZN3cub18CUB_300001_SM_10006detail10radix_sort29DeviceRadixSortOnesweepKernelINS1_5radix10policy_hubIiiyE10Policy1000ELNS0_9SortOrderE0EiiyiiNS1_21identity_decomposer_tEEEvPT5_SB_PT3_PKSC_PT1_PKSG_PT2_PKSK_T4_iiT6__param_7];
	xor.b32  	%r2223, %r2160, -2147483648;
	xor.b32  	%r2224, %r2161, -2147483648;
	xor.b32  	%r2222, %r2159, -2147483648;
	xor.b32  	%r2221, %r2158, -2147483648;
	xor.b32  	%r2228, %r2165, -2147483648;
	xor.b32  	%r2218, %r2155, -2147483648;
	xor.b32  	%r2220, %r2157, -2147483648;
	xor.b32  	%r2217, %r2154, -2147483648;
	xor.b32  	%r2219, %r2156, -2147483648;
	xor.b32  	%r2215, %r2152, -2147483648;
	xor.b32  	%r2216, %r2153, -2147483648;
	xor.b32  	%r2213, %r2150, -2147483648;
	xor.b32  	%r2214, %r2151, -2147483648;
	setp.lt.u32 	%p31, %r1, 256;
	setp.eq.s32 	%p32, %r2174, 6528;
	and.pred  	%p33, %p31, %p32;
	selp.u32 	%r643, 1, 0, %p33;
	{ 
	.reg .pred 	%p1; 
	.reg .pred 	%p2; 
	setp.ne.u32 	%p1, %r643, 0; 
	bar.red.or.pred 	%p2, 0, %p1; 
	selp.u32 	%r644, 1, 0, %p2; 
	}
	setp.eq.s32 	%p34, %r644, 0;
	and.b32  	%r645, %r1, 992;
	and.b32  	%r646, %r1, 31;
	mul.lo.s32 	%r647, %r645, 17;
	or.b32  	%r648, %r647, %r646;
	cvt.u64.u32 	%rd7, %r648;
	mul.lo.s32 	%r649, %r3, 6528;
	cvt.s64.s32 	%rd60, %r649;
	add.s64 	%rd61, %rd7, %rd60;
	cvta.to.global.u64 	%rd62, %rd442;
	shl.b64 	%rd63, %rd61, 2;
	add.s64 	%rd8, %rd62, %rd63;
	cvt.u64.u32 	%rd9, %r1;
	@%p34 bra 	$L__BB22_175;
	setp.gt.u32 	%p35, %r1, 255;
	shl.b32 	%r650, %r1, 3;
	mov.u32 	%r651, _ZZN3cub18CUB_300001_SM_10006detail10radix_sort29DeviceRadixSortOnesweepKernelINS1_5radix10policy_hubIiiyE10Policy1000ELNS0_9SortOrderE0EiiyiiNS1_21identity_decomposer_tEEEvPT5_SB_PT3_PKSC_PT1_PKSG_PT2_PKSK_T4_iiT6_E1s;
	add.s32 	%r652, %r651, %r650;
	add.s32 	%r121, %r652, 26112;
	@%p35 bra 	$L__BB22_64;
	ld.param.u64 	%rd436, [_ZN3cub18CUB_300001_SM_10006detail10radix_sort29DeviceRadixSortOnesweepKernelINS1_5radix10policy_hubIiiyE10Policy1000ELNS0_9SortOrderE0EiiyiiNS1_21identity_decomposer_tEEEvPT5_SB_PT3_PKSC_PT1_PKSG_PT2_PKSK_T4_iiT6__param_3];
	cvta.to.global.u64 	%rd64, %rd436;
	shl.b64 	%rd65, %rd9, 3;
	add.s64 	%rd66, %rd64, %rd65;
	ld.global.u64 	%rd67, [%rd66];
	setp.gt.u32 	%p36, %r1, %r100;
	selp.b64 	%rd68, 6528, 0, %p36;
	sub.s64 	%rd455, %rd67, %rd68;
	st.shared.u64 	[%r121], %rd455;
	setp.lt.s32 	%p37, %r3, 1;
	mov.u32 	%r2178, %r2174;
	@%p37 bra 	$L__BB22_63;
	mov.b32 	%r2176, -1;
	mov.u32 	%r2175, %r3;
	mov.u32 	%r2178, %r2174;
$L__BB22_59:
	ld.param.u64 	%rd429, [_ZN3cub18CUB_300001_SM_10006detail10radix_sort29DeviceRadixSortOnesweepKernelINS1_5radix10policy_hubIiiyE10Policy1000ELNS0_9SortOrderE0EiiyiiNS1_21identity_decomposer_tEEEvPT5_SB_PT3_PKSC_PT1_PKSG_PT2_PKSK_T4_iiT6__param_0];
	add.s32 	%r125, %r2175, -1;
	shl.b32 	%r654, %r125, 8;
	add.s32 	%r655, %r654, %r1;
	cvta.to.global.u64 	%rd69, %rd429;
	mul.wide.s32 	%rd70, %r655, 4;
	add.s64 	%rd11, %rd69, %rd70;
$L__BB22_60:
	membar.cta;
	ld.volatile.global.u32 	%r126, [%rd11];
	setp.eq.s32 	%p38, %r126, 0;
	@%p38 bra 	$L__BB22_60;
	and.b32  	%r656, %r126, 1073741823;
	add.s32 	%r2178, %r656, %r2178;
	setp.gt.s32 	%p39, %r126, -1;
	vote.sync.ballot.b32 	%r2176, %p39, %r2176;
	setp.gt.u32 	%p41, %r2175, 1;
	and.pred  	%p42, %p39, %p41;
	mov.u32 	%r2175, %r125;
	@%p42 bra 	$L__BB22_59;
	ld.shared.u64 	%rd455, [%r121];
$L__BB22_63:
	or.b32  	%r657, %r2178, -2147483648;
	st.volatile.global.u32 	[%rd6], %r657;
	sub.s32 	%r658, %r2178, %r2174;
	cvt.s64.s32 	%rd71, %r658;
	add.s64 	%rd72, %rd455, %rd71;
	st.shared.u64 	[%r121], %rd72;
$L__BB22_64:
	ld.param.u32 	%r2080, [_ZN3cub18CUB_300001_SM_10006detail10radix_sort29DeviceRadixSortOnesweepKernelINS1_5radix10policy_hubIiiyE10Policy1000ELNS0_9SortOrderE0EiiyiiNS1_21identity_decomposer_tEEEvPT5_SB_PT3_PKSC_PT1_PKSG_PT2_PKSK_T4_iiT6__param_8];
	ld.param.u64 	%rd432, [_ZN3cub18CUB_300001_SM_10006detail10radix_sort29DeviceRadixSortOnesweepKernelINS1_5radix10policy_hubIiiyE10Policy1000ELNS0_9SortOrderE0EiiyiiNS1_21identity_decomposer_tEEEvPT5_SB_PT3_PKSC_PT1_PKSG_PT2_PKSK_T4_iiT6__param_2];
	setp.gt.u32 	%p43, %r1, 255;
	setp.lt.s32 	%p44, %r4, %r2080;
	setp.eq.s64 	%p45, %rd432, 0;
	or.pred  	%p46, %p45, %p44;
	or.pred  	%p47, %p43, %p46;
	@%p47 bra 	$L__BB22_66;
	ld.param.u64 	%rd433, [_ZN3cub18CUB_300001_SM_10006detail10radix_sort29DeviceRadixSortOnesweepKernelINS1_5radix10policy_hubIiiyE10Policy1000ELNS0_9SortOrderE0EiiyiiNS1_21identity_decomposer_tEEEvPT5_SB_PT3_PKSC_PT1_PKSG_PT2_PKSK_T4_iiT6__param_2];
	ld.shared.u64 	%rd73, [%r121];
	setp.gt.u32 	%p48, %r1, %r100;
	selp.b64 	%rd74, 6528, 0, %p48;
	cvt.s64.s32 	%rd75, %r2174;
	add.s64 	%rd76, %rd74, %rd75;
	add.s64 	%rd77, %rd76, %rd73;
	cvta.to.global.u64 	%rd78, %rd433;
	shl.b64 	%rd79, %rd9, 3;
	add.s64 	%rd80, %rd78, %rd79;
	st.global.u64 	[%rd80], %rd77;
$L__BB22_66:
	ld.param.u32 	%r2081, [_ZN3cub18CUB_300001_SM_10006detail10radix_sort29DeviceRadixSortOnesweepKernelINS1_5radix10policy_hubIiiyE10Policy1000ELNS0_9SortOrderE0EiiyiiNS1_21identity_decomposer_tEEEvPT5_SB_PT3_PKSC_PT1_PKSG_PT2_PKSK_T4_iiT6__param_8];
	setp.gt.s32 	%p49, %r4, %r2081;
	bar.sync 	0;
	shl.b32 	%r659, %r100, 3;
	add.s32 	%r661, %r651, %r659;
	ld.shared.u64 	%rd14, [%r661+26112];
	@%p49 bra 	$L__BB22_68;
	add.s64 	%rd81, %rd14, %rd7;
	shl.b64 	%rd82, %rd81, 2;
	add.s64 	%rd83, %rd1, %rd82;
	st.global.u32 	[%rd83], %r2165;
	st.global.u32 	[%rd83+128], %r2164;
	st.global.u32 	[%rd83+256], %r2163;
	st.global.u32 	[%rd83+384], %r2162;
	st.global.u32 	[%rd83+512], %r2161;
	st.global.u32 	[%rd83+640], %r2160;
	st.global.u32 	[%rd83+768], %r2159;
	st.global.u32 	[%rd83+896], %r2158;
	st.global.u32 	[%rd83+1024], %r2157;
	st.global.u32 	[%rd83+1152], %r2156;
	st.global.u32 	[%rd83+1280], %r2155;
	st.global.u32 	[%rd83+1408], %r2154;
	st.global.u32 	[%rd83+1536], %r2153;
	st.global.u32 	[%rd83+1664], %r2152;
	st.global.u32 	[%rd83+1792], %r2151;
	st.global.u32 	[%rd83+1920], %r2150;
	st.global.u32 	[%rd83+2048], %r2149;
	bra.uni 	$L__BB22_102;
$L__BB22_68:
	ld.param.u32 	%r2082, [_ZN3cub18CUB_300001_SM_10006detail10radix_sort29DeviceRadixSortOnesweepKernelINS1_5radix10policy_hubIiiyE10Policy1000ELNS0_9SortOrderE0EiiyiiNS1_21identity_decomposer_tEEEvPT5_SB_PT3_PKSC_PT1_PKSG_PT2_PKSK_T4_iiT6__param_8];
	cvt.u32.u64 	%r662, %rd7;
	mad.lo.s32 	%r130, %r3, -6528, %r2082;
	setp.ge.s32 	%p50, %r662, %r130;
	add.s64 	%rd84, %rd14, %rd7;
	shl.b64 	%rd85, %rd84, 2;
	add.s64 	%rd15, %rd1, %rd85;
	@%p50 bra 	$L__BB22_70;
	st.global.u32 	[%rd15], %r2165;
$L__BB22_70:
	add.s32 	%r664, %r662, 32;
	setp.ge.s32 	%p51, %r664, %r130;
	@%p51 bra 	$L__BB22_72;
	st.global.u32 	[%rd15+128], %r2164;
$L__BB22_72:
	add.s32 	%r666, %r662, 64;
	setp.ge.s32 	%p52, %r666, %r130;
	@%p52 bra 	$L__BB22_74;
	st.global.u32 	[%rd15+256], %r2163;
$L__BB22_74:
	add.s32 	%r668, %r662, 96;
	setp.ge.s32 	%p53, %r668, %r130;
	@%p53 bra 	$L__BB22_76;
	st.global.u32 	[%rd15+384], %r2162;
$L__BB22_76:
	add.s32 	%r670, %r662, 128;
	setp.ge.s32 	%p54, %r670, %r130;
	@%p54 bra 	$L__BB22_78;
	st.global.u32 	[%rd15+512], %r2161;
$L__BB22_78:
	add.s32 	%r672, %r662, 160;
	setp.ge.s32 	%p55, %r672, %r130;
	@%p55 bra 	$L__BB22_80;
	st.global.u32 	[%rd15+640], %r2160;
$L__BB22_80:
	add.s32 	%r674, %r662, 192;
	setp.ge.s32 	%p56, %r674, %r130;
	@%p56 bra 	$L__BB22_82;
	st.global.u32 	[%rd15+768], %r2159;
$L__BB22_82:
	add.s32 	%r676, %r662, 224;
	setp.ge.s32 	%p57, %r676, %r130;
	@%p57 bra 	$L__BB22_84;
	st.global.u32 	[%rd15+896], %r2158;
$L__BB22_84:
	add.s32 	%r678, %r662, 256;
	setp.ge.s32 	%p58, %r678, %r130;
	@%p58 bra 	$L__BB22_86;
	st.global.u32 	[%rd15+1024], %r2157;
$L__BB22_86:
	add.s32 	%r680, %r662, 288;
	setp.ge.s32 	%p59, %r680, %r130;
	@%p59 bra 	$L__BB22_88;
	st.global.u32 	[%rd15+1152], %r2156;
$L__BB22_88:
	add.s32 	%r682, %r662, 320;
	setp.ge.s32 	%p60, %r682, %r130;
	@%p60 bra 	$L__BB22_90;
	st.global.u32 	[%rd15+1280], %r2155;
$L__BB22_90:
	add.s32 	%r684, %r662, 352;
	setp.ge.s32 	%p61, %r684, %r130;
	@%p61 bra 	$L__BB22_92;
	st.global.u32 	[%rd15+1408], %r2154;
$L__BB22_92:
	add.s32 	%r686, %r662, 384;
	setp.ge.s32 	%p62, %r686, %r130;
	@%p62 bra 	$L__BB22_94;
	st.global.u32 	[%rd15+1536], %r2153;
$L__BB22_94:
	add.s32 	%r688, %r662, 416;
	setp.ge.s32 	%p63, %r688, %r130;
	@%p63 bra 	$L__BB22_96;
	st.global.u32 	[%rd15+1664], %r2152;
$L__BB22_96:
	add.s32 	%r690, %r662, 448;
	setp.ge.s32 	%p64, %r690, %r130;
	@%p64 bra 	$L__BB22_98;
	st.global.u32 	[%rd15+1792], %r2151;
$L__BB22_98:
	add.s32 	%r692, %r662, 480;
	setp.ge.s32 	%p65, %r692, %r130;
	@%p65 bra 	$L__BB22_100;
	st.global.u32 	[%rd15+1920], %r2150;
$L__BB22_100:
	add.s32 	%r694, %r662, 512;
	setp.ge.s32 	%p66, %r694, %r130;
	@%p66 bra 	$L__BB22_102;
	st.global.u32 	[%rd15+2048], %r2149;
$L__BB22_102:
	ld.param.u32 	%r2083, [_ZN3cub18CUB_300001_SM_10006detail10radix_sort29DeviceRadixSortOnesweepKernelINS1_5radix10policy_hubIiiyE10Policy1000ELNS0_9SortOrderE0EiiyiiNS1_21identity_decomposer_tEEEvPT5_SB_PT3_PKSC_PT1_PKSG_PT2_PKSK_T4_iiT6__param_8];
	setp.gt.s32 	%p67, %r4, %r2083;
	@%p67 bra 	$L__BB22_104;
	ld.global.u32 	%r2211, [%rd8];
	ld.global.u32 	%r2210, [%rd8+128];
	ld.global.u32 	%r2209, [%rd8+256];
	ld.global.u32 	%r2208, [%rd8+384];
	ld.global.u32 	%r2207, [%rd8+512];
	ld.global.u32 	%r2206, [%rd8+640];
	ld.global.u32 	%r2205, [%rd8+768];
	ld.global.u32 	%r2204, [%rd8+896];
	ld.global.u32 	%r2203, [%rd8+1024];
	ld.global.u32 	%r2202, [%rd8+1152];
	ld.global.u32 	%r2201, [%rd8+1280];
	ld.global.u32 	%r2200, [%rd8+1408];
	ld.global.u32 	%r2199, [%rd8+1536];
	ld.global.u32 	%r2198, [%rd8+1664];
	ld.global.u32 	%r2197, [%rd8+1792];
	ld.global.u32 	%r2196, [%rd8+1920];
	ld.global.u32 	%r2195, [%rd8+2048];
	bra.uni 	$L__BB22_138;
$L__BB22_104:
	ld.param.u32 	%r2084, [_ZN3cub18CUB_300001_SM_10006detail10radix_sort29DeviceRadixSortOnesweepKernelINS1_5radix10policy_hubIiiyE10Policy1000ELNS0_9SortOrderE0EiiyiiNS1_21identity_decomposer_tEEEvPT5_SB_PT3_PKSC_PT1_PKSG_PT2_PKSK_T4_iiT6__param_8];
	cvt.u32.u64 	%r696, %rd7;
	sub.s32 	%r148, %r2084, %r649;
	setp.ge.s32 	%p68, %r696, %r148;
	@%p68 bra 	$L__BB22_106;
	ld.global.u32 	%r2211, [%rd8];
$L__BB22_106:
	add.s32 	%r700, %r696, 32;
	setp.ge.s32 	%p69, %r700, %r148;
	@%p69 bra 	$L__BB22_108;
	ld.global.u32 	%r2210, [%rd8+128];
$L__BB22_108:
	add.s32 	%r703, %r696, 64;
	setp.ge.s32 	%p70, %r703, %r148;
	@%p70 bra 	$L__BB22_110;
	ld.global.u32 	%r2209, [%rd8+256];
$L__BB22_110:
	add.s32 	%r706, %r696, 96;
	setp.ge.s32 	%p71, %r706, %r148;
	@%p71 bra 	$L__BB22_112;
	ld.global.u32 	%r2208, [%rd8+384];
$L__BB22_112:
	add.s32 	%r709, %r696, 128;
	setp.ge.s32 	%p72, %r709, %r148;
	@%p72 bra 	$L__BB22_114;
	ld.global.u32 	%r2207, [%rd8+512];
$L__BB22_114:
	add.s32 	%r712, %r696, 160;
	setp.ge.s32 	%p73, %r712, %r148;
	@%p73 bra 	$L__BB22_116;
	ld.global.u32 	%r2206, [%rd8+640];
$L__BB22_116:
	add.s32 	%r715, %r696, 192;
	setp.ge.s32 	%p74, %r715, %r148;
	@%p74 bra 	$L__BB22_118;
	ld.global.u32 	%r2205, [%rd8+768];
$L__BB22_118:
	add.s32 	%r718, %r696, 224;
	setp.ge.s32 	%p75, %r718, %r148;
	@%p75 bra 	$L__BB22_120;
	ld.global.u32 	%r2204, [%rd8+896];
$L__BB22_120:
	add.s32 	%r721, %r696, 256;
	setp.ge.s32 	%p76, %r721, %r148;
	@%p76 bra 	$L__BB22_122;
	ld.global.u32 	%r2203, [%rd8+1024];
$L__BB22_122:
	add.s32 	%r724, %r696, 288;
	setp.ge.s32 	%p77, %r724, %r148;
	@%p77 bra 	$L__BB22_124;
	ld.global.u32 	%r2202, [%rd8+1152];
$L__BB22_124:
	add.s32 	%r727, %r696, 320;
	setp.ge.s32 	%p78, %r727, %r148;
	@%p78 bra 	$L__BB22_126;
	ld.global.u32 	%r2201, [%rd8+1280];
$L__BB22_126:
	add.s32 	%r730, %r696, 352;
	setp.ge.s32 	%p79, %r730, %r148;
	@%p79 bra 	$L__BB22_128;
	ld.global.u32 	%r2200, [%rd8+1408];
$L__BB22_128:
	add.s32 	%r733, %r696, 384;
	setp.ge.s32 	%p80, %r733, %r148;
	@%p80 bra 	$L__BB22_130;
	ld.global.u32 	%r2199, [%rd8+1536];
$L__BB22_130:
	add.s32 	%r736, %r696, 416;
	setp.ge.s32 	%p81, %r736, %r148;
	@%p81 bra 	$L__BB22_132;
	ld.global.u32 	%r2198, [%rd8+1664];
$L__BB22_132:
	add.s32 	%r739, %r696, 448;
	setp.ge.s32 	%p82, %r739, %r148;
	@%p82 bra 	$L__BB22_134;
	ld.global.u32 	%r2197, [%rd8+1792];
$L__BB22_134:
	add.s32 	%r742, %r696, 480;
	setp.ge.s32 	%p83, %r742, %r148;
	@%p83 bra 	$L__BB22_136;
	ld.global.u32 	%r2196, [%rd8+1920];
$L__BB22_136:
	add.s32 	%r745, %r696, 512;
	setp.ge.s32 	%p84, %r745, %r148;
	@%p84 bra 	$L__BB22_138;
	ld.global.u32 	%r2195, [%rd8+2048];
$L__BB22_138:
	ld.param.u32 	%r2085, [_ZN3cub18CUB_300001_SM_10006detail10radix_sort29DeviceRadixSortOnesweepKernelINS1_5radix10policy_hubIiiyE10Policy1000ELNS0_9SortOrderE0EiiyiiNS1_21identity_decomposer_tEEEvPT5_SB_PT3_PKSC_PT1_PKSG_PT2_PKSK_T4_iiT6__param_8];
	mad.lo.s32 	%r746, %r3, 6528, 6528;
	setp.gt.s32 	%p85, %r746, %r2085;
	@%p85 bra 	$L__BB22_140;
	ld.param.u64 	%rd439, [_ZN3cub18CUB_300001_SM_10006detail10radix_sort29DeviceRadixSortOnesweepKernelINS1_5radix10policy_hubIiiyE10Policy1000ELNS0_9SortOrderE0EiiyiiNS1_21identity_decomposer_tEEEvPT5_SB_PT3_PKSC_PT1_PKSG_PT2_PKSK_T4_iiT6__param_6];
	add.s64 	%rd86, %rd14, %rd7;
	cvta.to.global.u64 	%rd87, %rd439;
	shl.b64 	%rd88, %rd86, 2;
	add.s64 	%rd89, %rd87, %rd88;
	st.global.u32 	[%rd89], %r2211;
	st.global.u32 	[%rd89+128], %r2210;
	st.global.u32 	[%rd89+256], %r2209;
	st.global.u32 	[%rd89+384], %r2208;
	st.global.u32 	[%rd89+512], %r2207;
	st.global.u32 	[%rd89+640], %r2206;
	st.global.u32 	[%rd89+768], %r2205;
	st.global.u32 	[%rd89+896], %r2204;
	st.global.u32 	[%rd89+1024], %r2203;
	st.global.u32 	[%rd89+1152], %r2202;
	st.global.u32 	[%rd89+1280], %r2201;
	st.global.u32 	[%rd89+1408], %r2200;
	st.global.u32 	[%rd89+1536], %r2199;
	st.global.u32 	[%rd89+1664], %r2198;
	st.global.u32 	[%rd89+1792], %r2197;
	st.global.u32 	[%rd89+1920], %r2196;
	st.global.u32 	[%rd89+2048], %r2195;
	bra.uni 	$L__BB22_174;
$L__BB22_140:
	ld.param.u32 	%r2086, [_ZN3cub18CUB_300001_SM_10006detail10radix_sort29DeviceRadixSortOnesweepKernelINS1_5radix10policy_hubIiiyE10Policy1000ELNS0_9SortOrderE0EiiyiiNS1_21identity_decomposer_tEEEvPT5_SB_PT3_PKSC_PT1_PKSG_PT2_PKSK_T4_iiT6__param_8];
	ld.param.u64 	%rd440, [_ZN3cub18CUB_300001_SM_10006detail10radix_sort29DeviceRadixSortOnesweepKernelINS1_5radix10policy_hubIiiyE10Policy1000ELNS0_9SortOrderE0EiiyiiNS1_21identity_decomposer_tEEEvPT5_SB_PT3_PKSC_PT1_PKSG_PT2_PKSK_T4_iiT6__param_6];
	cvt.u32.u64 	%r747, %rd7;
	mad.lo.s32 	%r199, %r3, -6528, %r2086;
	setp.ge.s32 	%p86, %r747, %r199;
	add.s64 	%rd90, %rd14, %rd7;
	cvta.to.global.u64 	%rd91, %rd440;
	shl.b64 	%rd92, %rd90, 2;
	add.s64 	%rd16, %rd91, %rd92;
	@%p86 bra 	$L__BB22_142;
	st.global.u32 	[%rd16], %r2211;
$L__BB22_142:
	add.s32 	%r749, %r747, 32;
	setp.ge.s32 	%p87, %r749, %r199;
	@%p87 bra 	$L__BB22_144;
	st.global.u32 	[%rd16+128], %r2210;
$L__BB22_144:
	add.s32 	%r751, %r747, 64;
	setp.ge.s32 	%p88, %r751, %r199;
	@%p88 bra 	$L__BB22_146;
	st.global.u32 	[%rd16+256], %r2209;
$L__BB22_146:
	add.s32 	%r753, %r747, 96;
	setp.ge.s32 	%p89, %r753, %r199;
	@%p89 bra 	$L__BB22_148;
	st.global.u32 	[%rd16+384], %r2208;
$L__BB22_148:
	add.s32 	%r755, %r747, 128;
	setp.ge.s32 	%p90, %r755, %r199;
	@%p90 bra 	$L__BB22_150;
	st.global.u32 	[%rd16+512], %r2207;
$L__BB22_150:
	add.s32 	%r757, %r747, 160;
	setp.ge.s32 	%p91, %r757, %r199;
	@%p91 bra 	$L__BB22_152;
	st.global.u32 	[%rd16+640], %r2206;
$L__BB22_152:
	add.s32 	%r759, %r747, 192;
	setp.ge.s32 	%p92, %r759, %r199;
	@%p92 bra 	$L__BB22_154;
	st.global.u32 	[%rd16+768], %r2205;
$L__BB22_154:
	add.s32 	%r761, %r747, 224;
	setp.ge.s32 	%p93, %r761, %r199;
	@%p93 bra 	$L__BB22_156;
	st.global.u32 	[%rd16+896], %r2204;
$L__BB22_156:
	add.s32 	%r763, %r747, 256;
	setp.ge.s32 	%p94, %r763, %r199;
	@%p94 bra 	$L__BB22_158;
	st.global.u32 	[%rd16+1024], %r2203;
$L__BB22_158:
	add.s32 	%r765, %r747, 288;
	setp.ge.s32 	%p95, %r765, %r199;
	@%p95 bra 	$L__BB22_160;
	st.global.u32 	[%rd16+1152], %r2202;
$L__BB22_160:
	add.s32 	%r767, %r747, 320;
	setp.ge.s32 	%p96, %r767, %r199;
	@%p96 bra 	$L__BB22_162;
	st.global.u32 	[%rd16+1280], %r2201;
$L__BB22_162:
	add.s32 	%r769, %r747, 352;
	setp.ge.s32 	%p97, %r769, %r199;
	@%p97 bra 	$L__BB22_164;
	st.global.u32 	[%rd16+1408], %r2200;
$L__BB22_164:
	add.s32 	%r771, %r747, 384;
	setp.ge.s32 	%p98, %r771, %r199;
	@%p98 bra 	$L__BB22_166;
	st.global.u32 	[%rd16+1536], %r2199;
$L__BB22_166:
	add.s32 	%r773, %r747, 416;
	setp.ge.s32 	%p99, %r773, %r199;
	@%p99 bra 	$L__BB22_168;
	st.global.u32 	[%rd16+1664], %r2198;
$L__BB22_168:
	add.s32 	%r775, %r747, 448;
	setp.ge.s32 	%p100, %r775, %r199;
	@%p100 bra 	$L__BB22_170;
	st.global.u32 	[%rd16+1792], %r2197;
$L__BB22_170:
	add.s32 	%r777, %r747, 480;
	setp.ge.s32 	%p101, %r777, %r199;
	@%p101 bra 	$L__BB22_172;
	st.global.u32 	[%rd16+1920], %r2196;
$L__BB22_172:
	add.s32 	%r779, %r747, 512;
	setp.ge.s32 	%p102, %r779, %r199;
	@%p102 bra 	$L__BB22_174;
	st.global.u32 	[%rd16+2048], %r2195;
$L__BB22_174:
	// begin inline asm
	exit;
	// end inline asm
	mov.u32 	%r2212, %r2149;
	mov.u32 	%r2213, %r2150;
	mov.u32 	%r2214, %r2151;
	mov.u32 	%r2215, %r2152;
	mov.u32 	%r2216, %r2153;
	mov.u32 	%r2217, %r2154;
	mov.u32 	%r2218, %r2155;
	mov.u32 	%r2219, %r2156;
	mov.u32 	%r2220, %r2157;
	mov.u32 	%r2221, %r2158;
	mov.u32 	%r2222, %r2159;
	mov.u32 	%r2223, %r2160;
	mov.u32 	%r2224, %r2161;
	mov.u32 	%r2225, %r2162;
	mov.u32 	%r2226, %r2163;
	mov.u32 	%r2227, %r2164;
	mov.u32 	%r2228, %r2165;
$L__BB22_175:
	mul.hi.u32 	%r780, %r1, 357913942;
	add.s32 	%r781, %r780, %r1;
	shl.b32 	%r782, %r781, 2;
	mov.u32 	%r783, _ZZN3cub18CUB_300001_SM_10006detail10radix_sort29DeviceRadixSortOnesweepKernelINS1_5radix10policy_hubIiiyE10Policy1000ELNS0_9SortOrderE0EiiyiiNS1_21identity_decomposer_tEEEvPT5_SB_PT3_PKSC_PT1_PKSG_PT2_PKSK_T4_iiT6_E1s;
	add.s32 	%r784, %r783, %r782;
	add.s32 	%r217, %r784, 13328;
	st.shared.u32 	[%r784+13328], %r2174;
	bar.sync 	0;
	setp.gt.u32 	%p103, %r1, 31;
	@%p103 bra 	$L__BB22_177;
	mad.lo.s32 	%r816, %r1, 52, %r783;
	ld.shared.u32 	%r817, [%r816+13328];
	ld.shared.u32 	%r818, [%r816+13332];
	ld.shared.u32 	%r819, [%r816+13336];
	ld.shared.u32 	%r820, [%r816+13340];
	ld.shared.u32 	%r821, [%r816+13344];
	ld.shared.u32 	%r822, [%r816+13348];
	ld.shared.u32 	%r823, [%r816+13352];
	ld.shared.u32 	%r824, [%r816+13356];
	ld.shared.u32 	%r825, [%r816+13360];
	ld.shared.u32 	%r826, [%r816+13364];
	ld.shared.u32 	%r827, [%r816+13368];
	ld.shared.u32 	%r828, [%r816+13372];
	add.s32 	%r829, %r818, %r817;
	add.s32 	%r830, %r829, %r819;
	add.s32 	%r831, %r830, %r820;
	add.s32 	%r832, %r831, %r821;
	add.s32 	%r833, %r832, %r822;
	add.s32 	%r834, %r833, %r823;
	add.s32 	%r835, %r834, %r824;
	add.s32 	%r836, %r835, %r825;
	add.s32 	%r837, %r836, %r826;
	add.s32 	%r838, %r837, %r827;
	add.s32 	%r789, %r838, %r828;
	mov.b32 	%r787, 1;
	mov.b32 	%r812, 0;
	mov.b32 	%r814, -1;
	// begin inline asm
	{  .reg .s32 r0;  .reg .pred p;  shfl.sync.up.b32 r0|p, %r789, %r787, %r812, %r814;  @p add.s32 r0, r0, %r789;  mov.s32 %r785, r0;}
	// end inline asm
	mov.b32 	%r793, 2;
	// begin inline asm
	{  .reg .s32 r0;  .reg .pred p;  shfl.sync.up.b32 r0|p, %r785, %r793, %r812, %r814;  @p add.s32 r0, r0, %r785;  mov.s32 %r791, r0;}
	// end inline asm
	mov.b32 	%r799, 4;
	// begin inline asm
	{  .reg .s32 r0;  .reg .pred p;  shfl.sync.up.b32 r0|p, %r791, %r799, %r812, %r814;  @p add.s32 r0, r0, %r791;  mov.s32 %r797, r0;}
	// end inline asm
	mov.b32 	%r805, 8;
	// begin inline asm
	{  .reg .s32 r0;  .reg .pred p;  shfl.sync.up.b32 r0|p, %r797, %r805, %r812, %r814;  @p add.s32 r0, r0, %r797;  mov.s32 %r803, r0;}
	// end inline asm
	mov.b32 	%r811, 16;
	// begin inline asm
	{  .reg .s32 r0;  .reg .pred p;  shfl.sync.up.b32 r0|p, %r803, %r811, %r812, %r814;  @p add.s32 r0, r0, %r803;  mov.s32 %r809, r0;}
	// end inline asm
	sub.s32 	%r839, %r809, %r789;
	add.s32 	%r840, %r817, %r839;
	add.s32 	%r841, %r818, %r840;
	add.s32 	%r842, %r819, %r841;
	add.s32 	%r843, %r820, %r842;
	add.s32 	%r844, %r821, %r843;
	add.s32 	%r845, %r822, %r844;
	add.s32 	%r846, %r823, %r845;
	add.s32 	%r847, %r824, %r846;
	add.s32 	%r848, %r825, %r847;
	add.s32 	%r849, %r826, %r848;
	add.s32 	%r850, %r827, %r849;
	st.shared.u32 	[%r816+13328], %r839;
	st.shared.u32 	[%r816+13332], %r840;
	st.shared.u32 	[%r816+13336], %r841;
	st.shared.u32 	[%r816+13340], %r842;
	st.shared.u32 	[%r816+13344], %r843;
	st.shared.u32 	[%r816+13348], %r844;
	st.shared.u32 	[%r816+13352], %r845;
	st.shared.u32 	[%r816+13356], %r846;
	st.shared.u32 	[%r816+13360], %r847;
	st.shared.u32 	[%r816+13364], %r848;
	st.shared.u32 	[%r816+13368], %r849;
	st.shared.u32 	[%r816+13372], %r850;
$L__BB22_177:
	setp.gt.u32 	%p104, %r1, 255;
	bar.sync 	0;
	ld.shared.u32 	%r218, [%r217];
	@%p104 bra 	$L__BB22_179;
	shl.b32 	%r851, %r1, 2;
	add.s32 	%r853, %r783, %r851;
	ld.shared.u32 	%r854, [%r853];
	add.s32 	%r855, %r854, %r218;
	st.shared.u32 	[%r853], %r855;
	ld.shared.u32 	%r856, [%r853+1024];
	add.s32 	%r857, %r856, %r218;
	st.shared.u32 	[%r853+1024], %r857;
	ld.shared.u32 	%r858, [%r853+2048];
	add.s32 	%r859, %r858, %r218;
	st.shared.u32 	[%r853+2048], %r859;
	ld.shared.u32 	%r860, [%r853+3072];
	add.s32 	%r861, %r860, %r218;
	st.shared.u32 	[%r853+3072], %r861;
	ld.shared.u32 	%r862, [%r853+4096];
	add.s32 	%r863, %r862, %r218;
	st.shared.u32 	[%r853+4096], %r863;
	ld.shared.u32 	%r864, [%r853+5120];
	add.s32 	%r865, %r864, %r218;
	st.shared.u32 	[%r853+5120], %r865;
	ld.shared.u32 	%r866, [%r853+6144];
	add.s32 	%r867, %r866, %r218;
	st.shared.u32 	[%r853+6144], %r867;
	ld.shared.u32 	%r868, [%r853+7168];
	add.s32 	%r869, %r868, %r218;
	st.shared.u32 	[%r853+7168], %r869;
	ld.shared.u32 	%r870, [%r853+8192];
	add.s32 	%r871, %r870, %r218;
	st.shared.u32 	[%r853+8192], %r871;
	ld.shared.u32 	%r872, [%r853+9216];
	add.s32 	%r873, %r872, %r218;
	st.shared.u32 	[%r853+9216], %r873;
	ld.shared.u32 	%r874, [%r853+10240];
	add.s32 	%r875, %r874, %r218;
	st.shared.u32 	[%r853+10240], %r875;
	ld.shared.u32 	%r876, [%r853+11264];
	add.s32 	%r877, %r876, %r218;
	st.shared.u32 	[%r853+11264], %r877;
$L__BB22_179:
	ld.param.u32 	%r2132, [_ZN3cub18CUB_300001_SM_10006detail10radix_sort29DeviceRadixSortOnesweepKernelINS1_5radix10policy_hubIiiyE10Policy1000ELNS0_9SortOrderE0EiiyiiNS1_21identity_decomposer_tEEEvPT5_SB_PT3_PKSC_PT1_PKSG_PT2_PKSK_T4_iiT6__param_10];
	ld.param.u32 	%r2095, [_ZN3cub18CUB_300001_SM_10006detail10radix_sort29DeviceRadixSortOnesweepKernelINS1_5radix10policy_hubIiiyE10Policy1000ELNS0_9SortOrderE0EiiyiiNS1_21identity_decomposer_tEEEvPT5_SB_PT3_PKSC_PT1_PKSG_PT2_PKSK_T4_iiT6__param_9];
	shl.b32 	%r904, %r1, 5;
	and.b32  	%r905, %r904, 31744;
	add.s32 	%r219, %r783, %r905;
	bar.sync 	0;
	// begin inline asm
	mov.u32 %r878, %lanemask_le;
	// end inline asm
	shr.u32 	%r907, %r2228, %r2095;
	mov.b32 	%r908, -1;
	shl.b32 	%r909, %r908, %r2132;
	not.b32 	%r221, %r909;
	and.b32  	%r901, %r907, %r221;
	mov.b32 	%r881, 1;
	// begin inline asm
	{
    .reg .pred p;
    and.b32 %r879, %r901, %r881;    setp.ne.u32 p, %r879, 0;
    vote.ballot.sync.b32 %r879, p, 0xffffffff;
    @!p not.b32 %r879, %r879;
}

	// end inline asm
	mov.b32 	%r884, 2;
	// begin inline asm
	{
    .reg .pred p;
    and.b32 %r882, %r901, %r884;    setp.ne.u32 p, %r882, 0;
    vote.ballot.sync.b32 %r882, p, 0xffffffff;
    @!p not.b32 %r882, %r882;
}

	// end inline asm
	and.b32  	%r910, %r882, %r879;
	mov.b32 	%r887, 4;
	// begin inline asm
	{
    .reg .pred p;
    and.b32 %r885, %r901, %r887;    setp.ne.u32 p, %r885, 0;
    vote.ballot.sync.b32 %r885, p, 0xffffffff;
    @!p not.b32 %r885, %r885;
}

	// end inline asm
	and.b32  	%r911, %r885, %r910;
	mov.b32 	%r890, 8;
	// begin inline asm
	{
    .reg .pred p;
    and.b32 %r888, %r901, %r890;    setp.ne.u32 p, %r888, 0;
    vote.ballot.sync.b32 %r888, p, 0xffffffff;
    @!p not.b32 %r888, %r888;
}

	// end inline asm
	and.b32  	%r912, %r888, %r911;
	mov.b32 	%r893, 16;
	// begin inline asm
	{
    .reg .pred p;
    and.b32 %r891, %r901, %r893;    setp.ne.u32 p, %r891, 0;
    vote.ballot.sync.b32 %r891, p, 0xffffffff;
    @!p not.b32 %r891, %r891;
}

	// end inline asm
	and.b32  	%r913, %r891, %r912;
	mov.b32 	%r896, 32;
	// begin inline asm
	{
    .reg .pred p;
    and.b32 %r894, %r901, %r896;    setp.ne.u32 p, %r894, 0;
    vote.ballot.sync.b32 %r894, p, 0xffffffff;
    @!p not.b32 %r894, %r894;
}

	// end inline asm
	and.b32  	%r914, %r894, %r913;
	mov.b32 	%r899, 64;
	// begin inline asm
	{
    .reg .pred p;
    and.b32 %r897, %r901, %r899;    setp.ne.u32 p, %r897, 0;
    vote.ballot.sync.b32 %r897, p, 0xffffffff;
    @!p not.b32 %r897, %r897;
}

	// end inline asm
	and.b32  	%r915, %r897, %r914;
	mov.b32 	%r902, 128;
	// begin inline asm
	{
    .reg .pred p;
    and.b32 %r900, %r901, %r902;    setp.ne.u32 p, %r900, 0;
    vote.ballot.sync.b32 %r900, p, 0xffffffff;
    @!p not.b32 %r900, %r900;
}

	// end inline asm
	and.b32  	%r916, %r900, %r915;
	clz.b32 	%r917, %r916;
	sub.s32 	%r223, 31, %r917;
	and.b32  	%r918, %r878, %r916;
	popc.b32 	%r224, %r918;
	setp.ne.s32 	%p105, %r443, %r223;
	mov.b32 	%r2229, 0;
	@%p105 bra 	$L__BB22_181;
	shl.b32 	%r919, %r901, 2;
	add.s32 	%r920, %r219, %r919;
	atom.shared.add.u32 	%r2229, [%r920], %r224;
$L__BB22_181:
	ld.param.u32 	%r2096, [_ZN3cub18CUB_300001_SM_10006detail10radix_sort29DeviceRadixSortOnesweepKernelINS1_5radix10policy_hubIiiyE10Policy1000ELNS0_9SortOrderE0EiiyiiNS1_21identity_decomposer_tEEEvPT5_SB_PT3_PKSC_PT1_PKSG_PT2_PKSK_T4_iiT6__param_9];
	shfl.sync.idx.b32	%r946|%p106, %r2229, %r223, 31, -1;
	add.s32 	%r227, %r224, %r946;
	shr.u32 	%r947, %r2227, %r2096;
	and.b32  	%r943, %r947, %r221;
	mov.b32 	%r923, 1;
	// begin inline asm
	{
    .reg .pred p;
    and.b32 %r921, %r943, %r923;    setp.ne.u32 p, %r921, 0;
    vote.ballot.sync.b32 %r921, p, 0xffffffff;
    @!p not.b32 %r921, %r921;
}

	// end inline asm
	mov.b32 	%r926, 2;
	// begin inline asm
	{
    .reg .pred p;
    and.b32 %r924, %r943, %r926;    setp.ne.u32 p, %r924, 0;
    vote.ballot.sync.b32 %r924, p, 0xffffffff;
    @!p not.b32 %r924, %r924;
}

	// end inline asm
	and.b32  	%r948, %r924, %r921;
	mov.b32 	%r929, 4;
	// begin inline asm
	{
    .reg .pred p;
    and.b32 %r927, %r943, %r929;    setp.ne.u32 p, %r927, 0;
    vote.ballot.sync.b32 %r927, p, 0xffffffff;
    @!p not.b32 %r927, %r927;
}

	// end inline asm
	and.b32  	%r949, %r927, %r948;
	mov.b32 	%r932, 8;
	// begin inline asm
	{
    .reg .pred p;
    and.b32 %r930, %r943, %r932;    setp.ne.u32 p, %r930, 0;
    vote.ballot.sync.b32 %r930, p, 0xffffffff;
    @!p not.b32 %r930, %r930;
}

	// end inline asm
	and.b32  	%r950, %r930, %r949;
	mov.b32 	%r935, 16;
	// begin inline asm
	{
    .reg .pred p;
    and.b32 %r933, %r943, %r935;    setp.ne.u32 p, %r933, 0;
    vote.ballot.sync.b32 %r933, p, 0xffffffff;
    @!p not.b32 %r933, %r933;
}

	// end inline asm
	and.b32  	%r951, %r933, %r950;
	mov.b32 	%r938, 32;
	// begin inline asm
	{
    .reg .pred p;
    and.b32 %r936, %r943, %r938;    setp.ne.u32 p, %r936, 0;
    vote.ballot.sync.b32 %r936, p, 0xffffffff;
    @!p not.b32 %r936, %r936;
}

	// end inline asm
	and.b32  	%r952, %r936, %r951;
	mov.b32 	%r941, 64;
	// begin inline asm
	{
    .reg .pred p;
    and.b32 %r939, %r943, %r941;    setp.ne.u32 p, %r939, 0;
    vote.ballot.sync.b32 %r939, p, 0xffffffff;
    @!p not.b32 %r939, %r939;
}

	// end inline asm
	and.b32  	%r953, %r939, %r952;
	mov.b32 	%r944, 128;
	// begin inline asm
	{
    .reg .pred p;
    and.b32 %r942, %r943, %r944;    setp.ne.u32 p, %r942, 0;
    vote.ballot.sync.b32 %r942, p, 0xffffffff;
    @!p not.b32 %r942, %r942;
}

	// end inline asm
	and.b32  	%r954, %r942, %r953;
	clz.b32 	%r955, %r954;
	sub.s32 	%r229, 31, %r955;
	and.b32  	%r956, %r878, %r954;
	popc.b32 	%r230, %r956;
	setp.ne.s32 	%p107, %r443, %r229;
	mov.b32 	%r2230, 0;
	@%p107 bra 	$L__BB22_183;
	shl.b32 	%r957, %r943, 2;
	add.s32 	%r958, %r219, %r957;
	atom.shared.add.u32 	%r2230, [%r958], %r230;
$L__BB22_183:
	ld.param.u32 	%r2097, [_ZN3cub18CUB_300001_SM_10006detail10radix_sort29DeviceRadixSortOnesweepKernelINS1_5radix10policy_hubIiiyE10Policy1000ELNS0_9SortOrderE0EiiyiiNS1_21identity_decomposer_tEEEvPT5_SB_PT3_PKSC_PT1_PKSG_PT2_PKSK_T4_iiT6__param_9];
	shfl.sync.idx.b32	%r984|%p108, %r2230, %r229, 31, -1;
	add.s32 	%r233, %r230, %r984;
	shr.u32 	%r985, %r2226, %r2097;
	and.b32  	%r981, %r985, %r221;
	mov.b32 	%r961, 1;
	// begin inline asm
	{
    .reg .pred p;
    and.b32 %r959, %r981, %r961;    setp.ne.u32 p, %r959, 0;
    vote.ballot.sync.b32 %r959, p, 0xffffffff;
    @!p not.b32 %r959, %r959;
}

	// end inline asm
	mov.b32 	%r964, 2;
	// begin inline asm
	{
    .reg .pred p;
    and.b32 %r962, %r981, %r964;    setp.ne.u32 p, %r962, 0;
    vote.ballot.sync.b32 %r962, p, 0xffffffff;
    @!p not.b32 %r962, %r962;
}

	// end inline asm
	and.b32  	%r986, %r962, %r959;
	mov.b32 	%r967, 4;
	// begin inline asm
	{
    .reg .pred p;
    and.b32 %r965, %r981, %r967;    setp.ne.u32 p, %r965, 0;
    vote.ballot.sync.b32 %r965, p, 0xffffffff;
    @!p not.b32 %r965, %r965;
}

	// end inline asm
	and.b32  	%r987, %r965, %r986;
	mov.b32 	%r970, 8;
	// begin inline asm
	{
    .reg .pred p;
    and.b32 %r968, %r981, %r970;    setp.ne.u32 p, %r968, 0;
    vote.ballot.sync.b32 %r968, p, 0xffffffff;
    @!p not.b32 %r968, %r968;
}

	// end inline asm
	and.b32  	%r988, %r968, %r987;
	mov.b32 	%r973, 16;
	// begin inline asm
	{
    .reg .pred p;
    and.b32 %r971, %r981, %r973;    setp.ne.u32 p, %r971, 0;
    vote.ballot.sync.b32 %r971, p, 0xffffffff;
    @!p not.b32 %r971, %r971;
}

	// end inline asm
	and.b32  	%r989, %r971, %r988;
	mov.b32 	%r976, 32;
	// begin inline asm
	{
    .reg .pred p;
    and.b32 %r974, %r981, %r976;    setp.ne.u32 p, %r974, 0;
    vote.ballot.sync.b32 %r974, p, 0xffffffff;
    @!p not.b32 %r974, %r974;
}

	// end inline asm
	and.b32  	%r990, %r974, %r989;
	mov.b32 	%r979, 64;
	// begin inline asm
	{
    .reg .pred p;
    and.b32 %r977, %r981, %r979;    setp.ne.u32 p, %r977, 0;
    vote.ballot.sync.b32 %r977, p, 0xffffffff;
    @!p not.b32 %r977, %r977;
}

	// end inline asm
	and.b32  	%r991, %r977, %r990;
	mov.b32 	%r982, 128;
	// begin inline asm
	{
    .reg .pred p;
    and.b32 %r980, %r981, %r982;    setp.ne.u32 p, %r980, 0;
    vote.ballot.sync.b32 %r980, p, 0xffffffff;
    @!p not.b32 %r980, %r980;
}

	// end inline asm
	and.b32  	%r992, %r980, %r991;
	clz.b32 	%r993, %r992;
	sub.s32 	%r235, 31, %r993;
	and.b32  	%r994, %r878, %r992;
	popc.b32 	%r236, %r994;
	setp.ne.s32 	%p109, %r443, %r235;
	mov.b32 	%r2231, 0;
	@%p109 bra 	$L__BB22_185;
	shl.b32 	%r995, %r981, 2;
	add.s32 	%r996, %r219, %r995;
	atom.shared.add.u32 	%r2231, [%r996], %r236;
$L__BB22_185:
	ld.param.u32 	%r2098, [_ZN3cub18CUB_300001_SM_10006detail10radix_sort29DeviceRadixSortOnesweepKernelINS1_5radix10policy_hubIiiyE10Policy1000ELNS0_9SortOrderE0EiiyiiNS1_21identity_decomposer_tEEEvPT5_SB_PT3_PKSC_PT1_PKSG_PT2_PKSK_T4_iiT6__param_9];
	shfl.sync.idx.b32	%r1022|%p110, %r2231, %r235, 31, -1;
	add.s32 	%r239, %r236, %r1022;
	shr.u32 	%r1023, %r2225, %r2098;
	and.b32  	%r1019, %r1023, %r221;
	mov.b32 	%r999, 1;
	// begin inline asm
	{
    .reg .pred p;
    and.b32 %r997, %r1019, %r999;    setp.ne.u32 p, %r997, 0;
    vote.ballot.sync.b32 %r997, p, 0xffffffff;
    @!p not.b32 %r997, %r997;
}

	// end inline asm
	mov.b32 	%r1002, 2;
	// begin inline asm
	{
    .reg .pred p;
    and.b32 %r1000, %r1019, %r1002;    setp.ne.u32 p, %r1000, 0;
    vote.ballot.sync.b32 %r1000, p, 0xffffffff;
    @!p not.b32 %r1000, %r1000;
}

	// end inline asm
	and.b32  	%r1024, %r1000, %r997;
	mov.b32 	%r1005, 4;
	// begin inline asm
	{
    .reg .pred p;
    and.b32 %r1003, %r1019, %r1005;    setp.ne.u32 p, %r1003, 0;
    vote.ballot.sync.b32 %r1003, p, 0xffffffff;
    @!p not.b32 %r1003, %r1003;
}

	// end inline asm
	and.b32  	%r1025, %r1003, %r1024;
	mov.b32 	%r1008, 8;
	// begin inline asm
	{
    .reg .pred p;
    and.b32 %r1006, %r1019, %r1008;    setp.ne.u32 p, %r1006, 0;
    vote.ballot.sync.b32 %r1006, p, 0xffffffff;
    @!p not.b32 %r1006, %r1006;
}

	// end inline asm
	and.b32  	%r1026, %r1006, %r1025;
	mov.b32 	%r1011, 16;
	// begin inline asm
	{
    .reg .pred p;
    and.b32 %r1009, %r1019, %r1011;    setp.ne.u32 p, %r1009, 0;
    vote.ballot.sync.b32 %r1009, p, 0xffffffff;
    @!p not.b32 %r1009, %r1009;
}

	// end inline asm
	and.b32  	%r1027, %r1009, %r1026;
	mov.b32 	%r1014, 32;
	// begin inline asm
	{
    .reg .pred p;
    and.b32 %r1012, %r1019, %r1014;    setp.ne.u32 p, %r1012, 0;
    vote.ballot.sync.b32 %r1012, p, 0xffffffff;
    @!p not.b32 %r1012, %r1012;
}

	// end inline asm
	and.b32  	%r1028, %r1012, %r1027;
	mov.b32 	%r1017, 64;
	// begin inline asm
	{
    .reg .pred p;
    and.b32 %r1015, %r1019, %r1017;    setp.ne.u32 p, %r1015, 0;
    vote.ballot.sync.b32 %r1015, p, 0xffffffff;
    @!p not.b32 %r1015, %r1015;
}

	// end inline asm
	and.b32  	%r1029, %r1015, %r1028;
	mov.b32 	%r1020, 128;
	// begin inline asm
	{
    .reg .pred p;
    and.b32 %r1018, %r1019, %r1020;    setp.ne.u32 p, %r1018, 0;
    vote.ballot.sync.b32 %r1018, p, 0xffffffff;
    @!p not.b32 %r1018, %r1018;
}

	// end inline asm
	and.b32  	%r1030, %r1018, %r1029;
	clz.b32 	%r1031, %r1030;
	sub.s32 	%r241, 31, %r1031;
	and.b32  	%r1032, %r878, %r1030;
	popc.b32 	%r242, %r1032;
	setp.ne.s32 	%p111, %r443, %r241;
	mov.b32 	%r2232, 0;
	@%p111 bra 	$L__BB22_187;
	shl.b32 	%r1033, %r1019, 2;
	add.s32 	%r1034, %r219, %r1033;
	atom.shared.add.u32 	%r2232, [%r1034], %r242;
$L__BB22_187:
	ld.param.u32 	%r2099, [_ZN3cub18CUB_300001_SM_10006detail10radix_sort29DeviceRadixSortOnesweepKernelINS1_5radix10policy_hubIiiyE10Policy1000ELNS0_9SortOrderE0EiiyiiNS1_21identity_decomposer_tEEEvPT5_SB_PT3_PKSC_PT1_PKSG_PT2_PKSK_T4_iiT6__param_9];
	shfl.sync.idx.b32	%r1060|%p112, %r2232, %r241, 31, -1;
	add.s32 	%r245, %r242, %r1060;
	shr.u32 	%r1061, %r2224, %r2099;
	and.b32  	%r1057, %r1061, %r221;
	mov.b32 	%r1037, 1;
	// begin inline asm
	{
    .reg .pred p;
    and.b32 %r1035, %r1057, %r1037;    setp.ne.u32 p, %r1035, 0;
    vote.ballot.sync.b32 %r1035, p, 0xffffffff;
    @!p not.b32 %r1035, %r1035;
}

	// end inline asm
	mov.b32 	%r1040, 2;
	// begin inline asm
	{
    .reg .pred p;
    and.b32 %r1038, %r1057, %r1040;    setp.ne.u32 p, %r1038, 0;
    vote.ballot.sync.b32 %r1038, p, 0xffffffff;
    @!p not.b32 %r1038, %r1038;
}

	// end inline asm
	and.b32  	%r1062, %r1038, %r1035;
	mov.b32 	%r1043, 4;
	// begin inline asm
	{
    .reg .pred p;
    and.b32 %r1041, %r1057, %r1043;    setp.ne.u32 p, %r1041, 0;
    vote.ballot.sync.b32 %r1041, p, 0xffffffff;
    @!p not.b32 %r1041, %r1041;
}

	// end inline asm
	and.b32  	%r1063, %r1041, %r1062;
	mov.b32 	%r1046, 8;
	// begin inline asm
	{
    .reg .pred p;
    and.b32 %r1044, %r1057, %r1046;    setp.ne.u32 p, %r1044, 0;
    vote.ballot.sync.b32 %r1044, p, 0xffffffff;
    @!p not.b32 %r1044, %r1044;
}

	// end inline asm
	and.b32  	%r1064, %r1044, %r1063;
	mov.b32 	%r1049, 16;
	// begin inline asm
	{
    .reg .pred p;
    and.b32 %r1047, %r1057, %r1049;    setp.ne.u32 p, %r1047, 0;
    vote.ballot.sync.b32 %r1047, p, 0xffffffff;
    @!p not.b32 %r1047, %r1047;
}

	// end inline asm
	and.b32  	%r1065, %r1047, %r1064;
	mov.b32 	%r1052, 32;
	// begin inline asm
	{
    .reg .pred p;
    and.b32 %r1050, %r1057, %r1052;    setp.ne.u32 p, %r1050, 0;
    vote.ballot.sync.b32 %r1050, p, 0xffffffff;
    @!p not.b32 %r1050, %r1050;
}

	// end inline asm
	and.b32  	%r1066, %r1050, %r1065;
	mov.b32 	%r1055, 64;
	// begin inline asm
	{
    .reg .pred p;
    and.b32 %r1053, %r1057, %r1055;    setp.ne.u32 p, %r1053, 0;
    vote.ballot.sync.b32 %r1053, p, 0xffffffff;
    @!p not.b32 %r1053, %r1053;
}

	// end inline asm
	and.b32  	%r1067, %r1053, %r1066;
	mov.b32 	%r1058, 128;
	// begin inline asm
	{
    .reg .pred p;
    and.b32 %r1056, %r1057, %r1058;    setp.ne.u32 p, %r1056, 0;
    vote.ballot.sync.b32 %r1056, p, 0xffffffff;
    @!p not.b32 %r1056, %r1056;
}

	// end inline asm
	and.b32  	%r1068, %r1056, %r1067;
	clz.b32 	%r1069, %r1068;
	sub.s32 	%r247, 31, %r1069;
	and.b32  	%r1070, %r878, %r1068;
	popc.b32 	%r248, %r1070;
	setp.ne.s32 	%p113, %r443, %r247;
	mov.b32 	%r2233, 0;
	@%p113 bra 	$L__BB22_189;
	shl.b32 	%r1071, %r1057, 2;
	add.s32 	%r1072, %r219, %r1071;
	atom.shared.add.u32 	%r2233, [%r1072], %r248;
$L__BB22_189:
	ld.param.u32 	%r2100, [_ZN3cub18CUB_300001_SM_10006detail10radix_sort29DeviceRadixSortOnesweepKernelINS1_5radix10policy_hubIiiyE10Policy1000ELNS0_9SortOrderE0EiiyiiNS1_21identity_decomposer_tEEEvPT5_SB_PT3_PKSC_PT1_PKSG_PT2_PKSK_T4_iiT6__param_9];
	shfl.sync.idx.b32	%r1098|%p114, %r2233, %r247, 31, -1;
	add.s32 	%r251, %r248, %r1098;
	shr.u32 	%r1099, %r2223, %r2100;
	and.b32  	%r1095, %r1099, %r221;
	mov.b32 	%r1075, 1;
	// begin inline asm
	{
    .reg .pred p;
    and.b32 %r1073, %r1095, %r1075;    setp.ne.u32 p, %r1073, 0;
    vote.ballot.sync.b32 %r1073, p, 0xffffffff;
    @!p not.b32 %r1073, %r1073;
}

	// end inline asm
	mov.b32 	%r1078, 2;
	// begin inline asm
	{
    .reg .pred p;
    and.b32 %r1076, %r1095, %r1078;    setp.ne.u32 p, %r1076, 0;
    vote.ballot.sync.b32 %r1076, p, 0xffffffff;
    @!p not.b32 %r1076, %r1076;
}

	// end inline asm
	and.b32  	%r1100, %r1076, %r1073;
	mov.b32 	%r1081, 4;
	// begin inline asm
	{
    .reg .pred p;
    and.b32 %r1079, %r1095, %r1081;    setp.ne.u32 p, %r1079, 0;
    vote.ballot.sync.b32 %r1079, p, 0xffffffff;
    @!p not.b32 %r1079, %r1079;
}

	// end inline asm
	and.b32  	%r1101, %r1079, %r1100;
	mov.b32 	%r1084, 8;
	// begin inline asm
	{
    .reg .pred p;
    and.b32 %r1082, %r1095, %r1084;    setp.ne.u32 p, %r1082, 0;
    vote.ballot.sync.b32 %r1082, p, 0xffffffff;
    @!p not.b32 %r1082, %r1082;
}

	// end inline asm
	and.b32  	%r1102, %r1082, %r1101;
	mov.b32 	%r1087, 16;
	// begin inline asm
	{
    .reg .pred p;
    and.b32 %r1085, %r1095, %r1087;    setp.ne.u32 p, %r1085, 0;
    vote.ballot.sync.b32 %r1085, p, 0xffffffff;
    @!p not.b32 %r1085, %r1085;
}

	// end inline asm
	and.b32  	%r1103, %r1085, %r1102;
	mov.b32 	%r1090, 32;
	// begin inline asm
	{
    .reg .pred p;
    and.b32 %r1088, %r1095, %r1090;    setp.ne.u32 p, %r1088, 0;
    vote.ballot.sync.b32 %r1088, p, 0xffffffff;
    @!p not.b32 %r1088, %r1088;
}

	// end inline asm
	and.b32  	%r1104, %r1088, %r1103;
	mov.b32 	%r1093, 64;
	// begin inline asm
	{
    .reg .pred p;
    and.b32 %r1091, %r1095, %r1093;    setp.ne.u32 p, %r1091, 0;
    vote.ballot.sync.b32 %r1091, p, 0xffffffff;
    @!p not.b32 %r1091, %r1091;
}

	// end inline asm
	and.b32  	%r1105, %r1091, %r1104;
	mov.b32 	%r1096, 128;
	// begin inline asm
	{
    .reg .pred p;
    and.b32 %r1094, %r1095, %r1096;    setp.ne.u32 p, %r1094, 0;
    vote.ballot.sync.b32 %r1094, p, 0xffffffff;
    @!p not.b32 %r1094, %r1094;
}

	// end inline asm
	and.b32  	%r1106, %r1094, %r1105;
	clz.b32 	%r1107, %r1106;
	sub.s32 	%r253, 31, %r1107;
	and.b32  	%r1108, %r878, %r1106;
	popc.b32 	%r254, %r1108;
	setp.ne.s32 	%p115, %r443, %r253;
	mov.b32 	%r2234, 0;
	@%p115 bra 	$L__BB22_191;
	shl.b32 	%r1109, %r1095, 2;
	add.s32 	%r1110, %r219, %r1109;
	atom.shared.add.u32 	%r2234, [%r1110], %r254;
$L__BB22_191:
	ld.param.u32 	%r2101, [_ZN3cub18CUB_300001_SM_10006detail10radix_sort29DeviceRadixSortOnesweepKernelINS1_5radix10policy_hubIiiyE10Policy1000ELNS0_9SortOrderE0EiiyiiNS1_21identity_decomposer_tEEEvPT5_SB_PT3_PKSC_PT1_PKSG_PT2_PKSK_T4_iiT6__param_9];
	shfl.sync.idx.b32	%r1136|%p116, %r2234, %r253, 31, -1;
	add.s32 	%r257, %r254, %r1136;
	shr.u32 	%r1137, %r2222, %r2101;
	and.b32  	%r1133, %r1137, %r221;
	mov.b32 	%r1113, 1;
	// begin inline asm
	{
    .reg .pred p;
    and.b32 %r1111, %r1133, %r1113;    setp.ne.u32 p, %r1111, 0;
    vote.ballot.sync.b32 %r1111, p, 0xffffffff;
    @!p not.b32 %r1111, %r1111;
}

	// end inline asm
	mov.b32 	%r1116, 2;
	// begin inline asm
	{
    .reg .pred p;
    and.b32 %r1114, %r1133, %r1116;    setp.ne.u32 p, %r1114, 0;
    vote.ballot.sync.b32 %r1114, p, 0xffffffff;
    @!p not.b32 %r1114, %r1114;
}

	// end inline asm
	and.b32  	%r1138, %r1114, %r1111;
	mov.b32 	%r1119, 4;
	// begin inline asm
	{
    .reg .pred p;
    and.b32 %r1117, %r1133, %r1119;    setp.ne.u32 p, %r1117, 0;
    vote.ballot.sync.b32 %r1117, p, 0xffffffff;
    @!p not.b32 %r1117, %r1117;
}

	// end inline asm
	and.b32  	%r1139, %r1117, %r1138;
	mov.b32 	%r1122, 8;
	// begin inline asm
	{
    .reg .pred p;
    and.b32 %r1120, %r1133, %r1122;    setp.ne.u32 p, %r1120, 0;
    vote.ballot.sync.b32 %r1120, p, 0xffffffff;
    @!p not.b32 %r1120, %r1120;
}

	// end inline asm
	and.b32  	%r1140, %r1120, %r1139;
	mov.b32 	%r1125, 16;
	// begin inline asm
	{
    .reg .pred p;
    and.b32 %r1123, %r1133, %r1125;    setp.ne.u32 p, %r1123, 0;
    vote.ballot.sync.b32 %r1123, p, 0xffffffff;
    @!p not.b32 %r1123, %r1123;
}

	// end inline asm
	and.b32  	%r1141, %r1123, %r1140;
	mov.b32 	%r1128, 32;
	// begin inline asm
	{
    .reg .pred p;
    and.b32 %r1126, %r1133, %r1128;    setp.ne.u32 p, %r1126, 0;
    vote.ballot.sync.b32 %r1126, p, 0xffffffff;
    @!p not.b32 %r1126, %r1126;
}

	// end inline asm
	and.b32  	%r1142, %r1126, %r1141;
	mov.b32 	%r1131, 64;
	// begin inline asm
	{
    .reg .pred p;
    and.b32 %r1129, %r1133, %r1131;    setp.ne.u32 p, %r1129, 0;
    vote.ballot.sync.b32 %r1129, p, 0xffffffff;
    @!p not.b32 %r1129, %r1129;
}

	// end inline asm
	and.b32  	%r1143, %r1129, %r1142;
	mov.b32 	%r1134, 128;
	// begin inline asm
	{
    .reg .pred p;
    and.b32 %r1132, %r1133, %r1134;    setp.ne.u32 p, %r1132, 0;
    vote.ballot.sync.b32 %r1132, p, 0xffffffff;
    @!p not.b32 %r1132, %r1132;
}

	// end inline asm
	and.b32  	%r1144, %r1132, %r1143;
	clz.b32 	%r1145, %r1144;
	sub.s32 	%r259, 31, %r1145;
	and.b32  	%r1146, %r878, %r1144;
	popc.b32 	%r260, %r1146;
	setp.ne.s32 	%p117, %r443, %r259;
	mov.b32 	%r2235, 0;
	@%p117 bra 	$L__BB22_193;
	shl.b32 	%r1147, %r1133, 2;
	add.s32 	%r1148, %r219, %r1147;
	atom.shared.add.u32 	%r2235, [%r1148], %r260;
$L__BB22_193:
	ld.param.u32 	%r2102, [_ZN3cub18CUB_300001_SM_10006detail10radix_sort29DeviceRadixSortOnesweepKernelINS1_5radix10policy_hubIiiyE10Policy1000ELNS0_9SortOrderE0EiiyiiNS1_21identity_decomposer_tEEEvPT5_SB_PT3_PKSC_PT1_PKSG_PT2_PKSK_T4_iiT6__param_9];
	shfl.sync.idx.b32	%r1174|%p118, %r2235, %r259, 31, -1;
	add.s32 	%r263, %r260, %r1174;
	shr.u32 	%r1175, %r2221, %r2102;
	and.b32  	%r1171, %r1175, %r221;
	mov.b32 	%r1151, 1;
	// begin inline asm
	{
    .reg .pred p;
    and.b32 %r1149, %r1171, %r1151;    setp.ne.u32 p, %r1149, 0;
    vote.ballot.sync.b32 %r1149, p, 0xffffffff;
    @!p not.b32 %r1149, %r1149;
}

	// end inline asm
	mov.b32 	%r1154, 2;
	// begin inline asm
	{
    .reg .pred p;
    and.b32 %r1152, %r1171, %r1154;    setp.ne.u32 p, %r1152, 0;
    vote.ballot.sync.b32 %r1152, p, 0xffffffff;
    @!p not.b32 %r1152, %r1152;
}

	// end inline asm
	and.b32  	%r1176, %r1152, %r1149;
	mov.b32 	%r1157, 4;
	// begin inline asm
	{
    .reg .pred p;
    and.b32 %r1155, %r1171, %r1157;    setp.ne.u32 p, %r1155, 0;
    vote.ballot.sync.b32 %r1155, p, 0xffffffff;
    @!p not.b32 %r1155, %r1155;
}

	// end inline asm
	and.b32  	%r1177, %r1155, %r1176;
	mov.b32 	%r1160, 8;
	// begin inline asm
	{
    .reg .pred p;
    and.b32 %r1158, %r1171, %r1160;    setp.ne.u32 p, %r1158, 0;
    vote.ballot.sync.b32 %r1158, p, 0xffffffff;
    @!p not.b32 %r1158, %r1158;
}

	// end inline asm
	and.b32  	%r1178, %r1158, %r1177;
	mov.b32 	%r1163, 16;
	// begin inline asm
	{
    .reg .pred p;
    and.b32 %r1161, %r1171, %r1163;    setp.ne.u32 p, %r1161, 0;
    vote.ballot.sync.b32 %r1161, p, 0xffffffff;
    @!p not.b32 %r1161, %r1161;
}

	// end inline asm
	and.b32  	%r1179, %r1161, %r1178;
	mov.b32 	%r1166, 32;
	// begin inline asm
	{
    .reg .pred p;
    and.b32 %r1164, %r1171, %r1166;    setp.ne.u32 p, %r1164, 0;
    vote.ballot.sync.b32 %r1164, p, 0xffffffff;
    @!p not.b32 %r1164, %r1164;
}

	// end inline asm
	and.b32  	%r1180, %r1164, %r1179;
	mov.b32 	%r1169, 64;
	// begin inline asm
	{
    .reg .pred p;
    and.b32 %r1167, %r1171, %r1169;    setp.ne.u32 p, %r1167, 0;
    vote.ballot.sync.b32 %r1167, p, 0xffffffff;
    @!p not.b32 %r1167, %r1167;
}

	// end inline asm
	and.b32  	%r1181, %r1167, %r1180;
	mov.b32 	%r1172, 128;
	// begin inline asm
	{
    .reg .pred p;
    and.b32 %r1170, %r1171, %r1172;    setp.ne.u32 p, %r1170, 0;
    vote.ballot.sync.b32 %r1170, p, 0xffffffff;
    @!p not.b32 %r1170, %r1170;
}

	// end inline asm
	and.b32  	%r1182, %r1170, %r1181;
	clz.b32 	%r1183, %r1182;
	sub.s32 	%r265, 31, %r1183;
	and.b32  	%r1184, %r878, %r1182;
	popc.b32 	%r266, %r1184;
	setp.ne.s32 	%p119, %r443, %r265;
	mov.b32 	%r2236, 0;
	@%p119 bra 	$L__BB22_195;
	shl.b32 	%r1185, %r1171, 2;
	add.s32 	%r1186, %r219, %r1185;
	atom.shared.add.u32 	%r2236, [%r1186], %r266;
$L__BB22_195:
	ld.param.u32 	%r2103, [_ZN3cub18CUB_300001_SM_10006detail10radix_sort29DeviceRadixSortOnesweepKernelINS1_5radix10policy_hubIiiyE10Policy1000ELNS0_9SortOrderE0EiiyiiNS1_21identity_decomposer_tEEEvPT5_SB_PT3_PKSC_PT1_PKSG_PT2_PKSK_T4_iiT6__param_9];
	shfl.sync.idx.b32	%r1212|%p120, %r2236, %r265, 31, -1;
	add.s32 	%r269, %r266, %r1212;
	shr.u32 	%r1213, %r2220, %r2103;
	and.b32  	%r1209, %r1213, %r221;
	mov.b32 	%r1189, 1;
	// begin inline asm
	{
    .reg .pred p;
    and.b32 %r1187, %r1209, %r1189;    setp.ne.u32 p, %r1187, 0;
    vote.ballot.sync.b32 %r1187, p, 0xffffffff;
    @!p not.b32 %r1187, %r1187;
}

	// end inline asm
	mov.b32 	%r1192, 2;
	// begin inline asm
	{
    .reg .pred p;
    and.b32 %r1190, %r1209, %r1192;    setp.ne.u32 p, %r1190, 0;
    vote.ballot.sync.b32 %r1190, p, 0xffffffff;
    @!p not.b32 %r1190, %r1190;
}

	// end inline asm
	and.b32  	%r1214, %r1190, %r1187;
	mov.b32 	%r1195, 4;
	// begin inline asm
	{
    .reg .pred p;
    and.b32 %r1193, %r1209, %r1195;    setp.ne.u32 p, %r1193, 0;
    vote.ballot.sync.b32 %r1193, p, 0xffffffff;
    @!p not.b32 %r1193, %r1193;
}

	// end inline asm
	and.b32  	%r1215, %r1193, %r1214;
	mov.b32 	%r1198, 8;
	// begin inline asm
	{
    .reg .pred p;
    and.b32 %r1196, %r1209, %r1198;    setp.ne.u32 p, %r1196, 0;
    vote.ballot.sync.b32 %r1196, p, 0xffffffff;
    @!p not.b32 %r1196, %r1196;
}

	// end inline asm
	and.b32  	%r1216, %r1196, %r1215;
	mov.b32 	%r1201, 16;
	// begin inline asm
	{
    .reg .pred p;
    and.b32 %r1199, %r1209, %r1201;    setp.ne.u32 p, %r1199, 0;
    vote.ballot.sync.b32 %r1199, p, 0xffffffff;
    @!p not.b32 %r1199, %r1199;
}

	// end inline asm
	and.b32  	%r1217, %r1199, %r1216;
	mov.b32 	%r1204, 32;
	// begin inline asm
	{
    .reg .pred p;
    and.b32 %r1202, %r1209, %r1204;    setp.ne.u32 p, %r1202, 0;
    vote.ballot.sync.b32 %r1202, p, 0xffffffff;
    @!p not.b32 %r1202, %r1202;
}

	// end inline asm
	and.b32  	%r1218, %r1202, %r1217;
	mov.b32 	%r1207, 64;
	// begin inline asm
	{
    .reg .pred p;
    and.b32 %r1205, %r1209, %r1207;    setp.ne.u32 p, %r1205, 0;
    vote.ballot.sync.b32 %r1205, p, 0xffffffff;
    @!p not.b32 %r1205, %r1205;
}

	// end inline asm
	and.b32  	%r1219, %r1205, %r1218;
	mov.b32 	%r1210, 128;
	// begin inline asm
	{
    .reg .pred p;
    and.b32 %r1208, %r1209, %r1210;    setp.ne.u32 p, %r1208, 0;
    vote.ballot.sync.b32 %r1208, p, 0xffffffff;
    @!p not.b32 %r1208, %r1208;
}

	// end inline asm
	and.b32  	%r1220, %r1208, %r1219;
	clz.b32 	%r1221, %r1220;
	sub.s32 	%r271, 31, %r1221;
	and.b32  	%r1222, %r878, %r1220;
	popc.b32 	%r272, %r1222;
	setp.ne.s32 	%p121, %r443, %r271;
	mov.b32 	%r2237, 0;
	@%p121 bra 	$L__BB22_197;
	shl.b32 	%r1223, %r1209, 2;
	add.s32 	%r1224, %r219, %r1223;
	atom.shared.add.u32 	%r2237, [%r1224], %r272;
$L__BB22_197:
	ld.param.u32 	%r2104, [_ZN3cub18CUB_300001_SM_10006detail10radix_sort29DeviceRadixSortOnesweepKernelINS1_5radix10policy_hubIiiyE10Policy1000ELNS0_9SortOrderE0EiiyiiNS1_21identity_decomposer_tEEEvPT5_SB_PT3_PKSC_PT1_PKSG_PT2_PKSK_T4_iiT6__param_9];
	shfl.sync.idx.b32	%r1250|%p122, %r2237, %r271, 31, -1;
	add.s32 	%r275, %r272, %r1250;
	shr.u32 	%r1251, %r2219, %r2104;
	and.b32  	%r1247, %r1251, %r221;
	mov.b32 	%r1227, 1;
	// begin inline asm
	{
    .reg .pred p;
    and.b32 %r1225, %r1247, %r1227;    setp.ne.u32 p, %r1225, 0;
    vote.ballot.sync.b32 %r1225, p, 0xffffffff;
    @!p not.b32 %r1225, %r1225;
}

	// end inline asm
	mov.b32 	%r1230, 2;
	// begin inline asm
	{
    .reg .pred p;
    and.b32 %r1228, %r1247, %r1230;    setp.ne.u32 p, %r1228, 0;
    vote.ballot.sync.b32 %r1228, p, 0xffffffff;
    @!p not.b32 %r1228, %r1228;
}

	// end inline asm
	and.b32  	%r1252, %r1228, %r1225;
	mov.b32 	%r1233, 4;
	// begin inline asm
	{
    .reg .pred p;
    and.b32 %r1231, %r1247, %r1233;    setp.ne.u32 p, %r1231, 0;
    vote.ballot.sync.b32 %r1231, p, 0xffffffff;
    @!p not.b32 %r1231, %r1231;
}

	// end inline asm
	and.b32  	%r1253, %r1231, %r1252;
	mov.b32 	%r1236, 8;
	// begin inline asm
	{
    .reg .pred p;
    and.b32 %r1234, %r1247, %r1236;    setp.ne.u32 p, %r1234, 0;
    vote.ballot.sync.b32 %r1234, p, 0xffffffff;
    @!p not.b32 %r1234, %r1234;
}

	// end inline asm
	and.b32  	%r1254, %r1234, %r1253;
	mov.b32 	%r1239, 16;
	// begin inline asm
	{
    .reg .pred p;
    and.b32 %r1237, %r1247, %r1239;    setp.ne.u32 p, %r1237, 0;
    vote.ballot.sync.b32 %r1237, p, 0xffffffff;
    @!p not.b32 %r1237, %r1237;
}

	// end inline asm
	and.b32  	%r1255, %r1237, %r1254;
	mov.b32 	%r1242, 32;
	// begin inline asm
	{
    .reg .pred p;
    and.b32 %r1240, %r1247, %r1242;    setp.ne.u32 p, %r1240, 0;
    vote.ballot.sync.b32 %r1240, p, 0xffffffff;
    @!p not.b32 %r1240, %r1240;
}

	// end inline asm
	and.b32  	%r1256, %r1240, %r1255;
	mov.b32 	%r1245, 64;
	// begin inline asm
	{
    .reg .pred p;
    and.b32 %r1243, %r1247, %r1245;    setp.ne.u32 p, %r1243, 0;
    vote.ballot.sync.b32 %r1243, p, 0xffffffff;
    @!p not.b32 %r1243, %r1243;
}

	// end inline asm
	and.b32  	%r1257, %r1243, %r1256;
	mov.b32 	%r1248, 128;
	// begin inline asm
	{
    .reg .pred p;
    and.b32 %r1246, %r1247, %r1248;    setp.ne.u32 p, %r1246, 0;
    vote.ballot.sync.b32 %r1246, p, 0xffffffff;
    @!p not.b32 %r1246, %r1246;
}

	// end inline asm
	and.b32  	%r1258, %r1246, %r1257;
	clz.b32 	%r1259, %r1258;
	sub.s32 	%r277, 31, %r1259;
	and.b32  	%r1260, %r878, %r1258;
	popc.b32 	%r278, %r1260;
	setp.ne.s32 	%p123, %r443, %r277;
	mov.b32 	%r2238, 0;
	@%p123 bra 	$L__BB22_199;
	shl.b32 	%r1265, %r1247, 2;
	add.s32 	%r1266, %r219, %r1265;
	atom.shared.add.u32 	%r2238, [%r1266], %r278;
$L__BB22_199:
	ld.param.u32 	%r2105, [_ZN3cub18CUB_300001_SM_10006detail10radix_sort29DeviceRadixSortOnesweepKernelINS1_5radix10policy_hubIiiyE10Policy1000ELNS0_9SortOrderE0EiiyiiNS1_21identity_decomposer_tEEEvPT5_SB_PT3_PKSC_PT1_PKSG_PT2_PKSK_T4_iiT6__param_9];
	shfl.sync.idx.b32	%r1292|%p124, %r2238, %r277, 31, -1;
	add.s32 	%r281, %r278, %r1292;
	shr.u32 	%r1293, %r2218, %r2105;
	and.b32  	%r1289, %r1293, %r221;
	mov.b32 	%r1269, 1;
	// begin inline asm
	{
    .reg .pred p;
    and.b32 %r1267, %r1289, %r1269;    setp.ne.u32 p, %r1267, 0;
    vote.ballot.sync.b32 %r1267, p, 0xffffffff;
    @!p not.b32 %r1267, %r1267;
}

	// end inline asm
	mov.b32 	%r1272, 2;
	// begin inline asm
	{
    .reg .pred p;
    and.b32 %r1270, %r1289, %r1272;    setp.ne.u32 p, %r1270, 0;
    vote.ballot.sync.b32 %r1270, p, 0xffffffff;
    @!p not.b32 %r1270, %r1270;
}

	// end inline asm
	and.b32  	%r1294, %r1270, %r1267;
	mov.b32 	%r1275, 4;
	// begin inline asm
	{
    .reg .pred p;
    and.b32 %r1273, %r1289, %r1275;    setp.ne.u32 p, %r1273, 0;
    vote.ballot.sync.b32 %r1273, p, 0xffffffff;
    @!p not.b32 %r1273, %r1273;
}

	// end inline asm
	and.b32  	%r1295, %r1273, %r1294;
	mov.b32 	%r1278, 8;
	// begin inline asm
	{
    .reg .pred p;
    and.b32 %r1276, %r1289, %r1278;    setp.ne.u32 p, %r1276, 0;
    vote.ballot.sync.b32 %r1276, p, 0xffffffff;
    @!p not.b32 %r1276, %r1276;
}

	// end inline asm
	and.b32  	%r1296, %r1276, %r1295;
	mov.b32 	%r1281, 16;
	// begin inline asm
	{
    .reg .pred p;
    and.b32 %r1279, %r1289, %r1281;    setp.ne.u32 p, %r1279, 0;
    vote.ballot.sync.b32 %r1279, p, 0xffffffff;
    @!p not.b32 %r1279, %r1279;
}

	// end inline asm
	and.b32  	%r1297, %r1279, %r1296;
	mov.b32 	%r1284, 32;
	// begin inline asm
	{
    .reg .pred p;
    and.b32 %r1282, %r1289, %r1284;    setp.ne.u32 p, %r1282, 0;
    vote.ballot.sync.b32 %r1282, p, 0xffffffff;
    @!p not.b32 %r1282, %r1282;
}

	// end inline asm
	and.b32  	%r1298, %r1282, %r1297;
	mov.b32 	%r1287, 64;
	// begin inline asm
	{
    .reg .pred p;
    and.b32 %r1285, %r1289, %r1287;    setp.ne.u32 p, %r1285, 0;
    vote.ballot.sync.b32 %r1285, p, 0xffffffff;
    @!p not.b32 %r1285, %r1285;
}

	// end inline asm
	and.b32  	%r1299, %r1285, %r1298;
	mov.b32 	%r1290, 128;
	// begin inline asm
	{
    .reg .pred p;
    and.b32 %r1288, %r1289, %r1290;    setp.ne.u32 p, %r1288, 0;
    vote.ballot.sync.b32 %r1288, p, 0xffffffff;
    @!p not.b32 %r1288, %r1288;
}

	// end inline asm
	and.b32  	%r1300, %r1288, %r1299;
	clz.b32 	%r1301, %r1300;
	sub.s32 	%r283, 31, %r1301;
	and.b32  	%r1302, %r878, %r1300;
	popc.b32 	%r284, %r1302;
	setp.ne.s32 	%p125, %r443, %r283;
	mov.b32 	%r2239, 0;
	@%p125 bra 	$L__BB22_201;
	shl.b32 	%r1307, %r1289, 2;
	add.s32 	%r1308, %r219, %r1307;
	atom.shared.add.u32 	%r2239, [%r1308], %r284;
$L__BB22_201:
	ld.param.u32 	%r2106, [_ZN3cub18CUB_300001_SM_10006detail10radix_sort29DeviceRadixSortOnesweepKernelINS1_5radix10policy_hubIiiyE10Policy1000ELNS0_9SortOrderE0EiiyiiNS1_21identity_decomposer_tEEEvPT5_SB_PT3_PKSC_PT1_PKSG_PT2_PKSK_T4_iiT6__param_9];
	shfl.sync.idx.b32	%r1334|%p126, %r2239, %r283, 31, -1;
	add.s32 	%r287, %r284, %r1334;
	shr.u32 	%r1335, %r2217, %r2106;
	and.b32  	%r1331, %r1335, %r221;
	mov.b32 	%r1311, 1;
	// begin inline asm
	{
    .reg .pred p;
    and.b32 %r1309, %r1331, %r1311;    setp.ne.u32 p, %r1309, 0;
    vote.ballot.sync.b32 %r1309, p, 0xffffffff;
    @!p not.b32 %r1309, %r1309;
}

	// end inline asm
	mov.b32 	%r1314, 2;
	// begin inline asm
	{
    .reg .pred p;
    and.b32 %r1312, %r1331, %r1314;    setp.ne.u32 p, %r1312, 0;
    vote.ballot.sync.b32 %r1312, p, 0xffffffff;
    @!p not.b32 %r1312, %r1312;
}

	// end inline asm
	and.b32  	%r1336, %r1312, %r1309;
	mov.b32 	%r1317, 4;
	// begin inline asm
	{
    .reg .pred p;
    and.b32 %r1315, %r1331, %r1317;    setp.ne.u32 p, %r1315, 0;
    vote.ballot.sync.b32 %r1315, p, 0xffffffff;
    @!p not.b32 %r1315, %r1315;
}

	// end inline asm
	and.b32  	%r1337, %r1315, %r1336;
	mov.b32 	%r1320, 8;
	// begin inline asm
	{
    .reg .pred p;
    and.b32 %r1318, %r1331, %r1320;    setp.ne.u32 p, %r1318, 0;
    vote.ballot.sync.b32 %r1318, p, 0xffffffff;
    @!p not.b32 %r1318, %r1318;
}

	// end inline asm
	and.b32  	%r1338, %r1318, %r1337;
	mov.b32 	%r1323, 16;
	// begin inline asm
	{
    .reg .pred p;
    and.b32 %r1321, %r1331, %r1323;    setp.ne.u32 p, %r1321, 0;
    vote.ballot.sync.b32 %r1321, p, 0xffffffff;
    @!p not.b32 %r1321, %r1321;
}

	// end inline asm
	and.b32  	%r1339, %r1321, %r1338;
	mov.b32 	%r1326, 32;
	// begin inline asm
	{
    .reg .pred p;
    and.b32 %r1324, %r1331, %r1326;    setp.ne.u32 p, %r1324, 0;
    vote.ballot.sync.b32 %r1324, p, 0xffffffff;
    @!p not.b32 %r1324, %r1324;
}

	// end inline asm
	and.b32  	%r1340, %r1324, %r1339;
	mov.b32 	%r1329, 64;
	// begin inline asm
	{
    .reg .pred p;
    and.b32 %r1327, %r1331, %r1329;    setp.ne.u32 p, %r1327, 0;
    vote.ballot.sync.b32 %r1327, p, 0xffffffff;
    @!p not.b32 %r1327, %r1327;
}

	// end inline asm
	and.b32  	%r1341, %r1327, %r1340;
	mov.b32 	%r1332, 128;
	// begin inline asm
	{
    .reg .pred p;
    and.b32 %r1330, %r1331, %r1332;    setp.ne.u32 p, %r1330, 0;
    vote.ballot.sync.b32 %r1330, p, 0xffffffff;
    @!p not.b32 %r1330, %r1330;
}

	// end inline asm
	and.b32  	%r1342, %r1330, %r1341;
	clz.b32 	%r1343, %r1342;
	sub.s32 	%r289, 31, %r1343;
	and.b32  	%r1344, %r878, %r1342;
	popc.b32 	%r290, %r1344;
	setp.ne.s32 	%p127, %r443, %r289;
	mov.b32 	%r2240, 0;
	@%p127 bra 	$L__BB22_203;
	shl.b32 	%r1349, %r1331, 2;
	add.s32 	%r1350, %r219, %r1349;
	atom.shared.add.u32 	%r2240, [%r1350], %r290;
$L__BB22_203:
	ld.param.u32 	%r2107, [_ZN3cub18CUB_300001_SM_10006detail10radix_sort29DeviceRadixSortOnesweepKernelINS1_5radix10policy_hubIiiyE10Policy1000ELNS0_9SortOrderE0EiiyiiNS1_21identity_decomposer_tEEEvPT5_SB_PT3_PKSC_PT1_PKSG_PT2_PKSK_T4_iiT6__param_9];
	shfl.sync.idx.b32	%r1376|%p128, %r2240, %r289, 31, -1;
	add.s32 	%r293, %r290, %r1376;
	shr.u32 	%r1377, %r2216, %r2107;
	and.b32  	%r1373, %r1377, %r221;
	mov.b32 	%r1353, 1;
	// begin inline asm
	{
    .reg .pred p;
    and.b32 %r1351, %r1373, %r1353;    setp.ne.u32 p, %r1351, 0;
    vote.ballot.sync.b32 %r1351, p, 0xffffffff;
    @!p not.b32 %r1351, %r1351;
}

	// end inline asm
	mov.b32 	%r1356, 2;
	// begin inline asm
	{
    .reg .pred p;
    and.b32 %r1354, %r1373, %r1356;    setp.ne.u32 p, %r1354, 0;
    vote.ballot.sync.b32 %r1354, p, 0xffffffff;
    @!p not.b32 %r1354, %r1354;
}

	// end inline asm
	and.b32  	%r1378, %r1354, %r1351;
	mov.b32 	%r1359, 4;
	// begin inline asm
	{
    .reg .pred p;
    and.b32 %r1357, %r1373, %r1359;    setp.ne.u32 p, %r1357, 0;
    vote.ballot.sync.b32 %r1357, p, 0xffffffff;
    @!p not.b32 %r1357, %r1357;
}

	// end inline asm
	and.b32  	%r1379, %r1357, %r1378;
	mov.b32 	%r1362, 8;
	// begin inline asm
	{
    .reg .pred p;
    and.b32 %r1360, %r1373, %r1362;    setp.ne.u32 p, %r1360, 0;
    vote.ballot.sync.b32 %r1360, p, 0xffffffff;
    @!p not.b32 %r1360, %r1360;
}

	// end inline asm
	and.b32  	%r1380, %r1360, %r1379;
	mov.b32 	%r1365, 16;
	// begin inline asm
	{
    .reg .pred p;
    and.b32 %r1363, %r1373, %r1365;    setp.ne.u32 p, %r1363, 0;
    vote.ballot.sync.b32 %r1363, p, 0xffffffff;
    @!p not.b32 %r1363, %r1363;
}

	// end inline asm
	and.b32  	%r1381, %r1363, %r1380;
	mov.b32 	%r1368, 32;
	// begin inline asm
	{
    .reg .pred p;
    and.b32 %r1366, %r1373, %r1368;    setp.ne.u32 p, %r1366, 0;
    vote.ballot.sync.b32 %r1366, p, 0xffffffff;
    @!p not.b32 %r1366, %r1366;
}

	// end inline asm
	and.b32  	%r1382, %r1366, %r1381;
	mov.b32 	%r1371, 64;
	// begin inline asm
	{
    .reg .pred p;
    and.b32 %r1369, %r1373, %r1371;    setp.ne.u32 p, %r1369, 0;
    vote.ballot.sync.b32 %r1369, p, 0xffffffff;
    @!p not.b32 %r1369, %r1369;
}

	// end inline asm
	and.b32  	%r1383, %r1369, %r1382;
	mov.b32 	%r1374, 128;
	// begin inline asm
	{
    .reg .pred p;
    and.b32 %r1372, %r1373, %r1374;    setp.ne.u32 p, %r1372, 0;
    vote.ballot.sync.b32 %r1372, p, 0xffffffff;
    @!p not.b32 %r1372, %r1372;
}

	// end inline asm
	and.b32  	%r1384, %r1372, %r1383;
	clz.b32 	%r1385, %r1384;
	sub.s32 	%r295, 31, %r1385;
	and.b32  	%r1386, %r878, %r1384;
	popc.b32 	%r296, %r1386;
	setp.ne.s32 	%p129, %r443, %r295;
	mov.b32 	%r2241, 0;
	@%p129 bra 	$L__BB22_205;
	shl.b32 	%r1391, %r1373, 2;
	add.s32 	%r1392, %r219, %r1391;
	atom.shared.add.u32 	%r2241, [%r1392], %r296;
$L__BB22_205:
	ld.param.u32 	%r2108, [_ZN3cub18CUB_300001_SM_10006detail10radix_sort29DeviceRadixSortOnesweepKernelINS1_5radix10policy_hubIiiyE10Policy1000ELNS0_9SortOrderE0EiiyiiNS1_21identity_decomposer_tEEEvPT5_SB_PT3_PKSC_PT1_PKSG_PT2_PKSK_T4_iiT6__param_9];
	shfl.sync.idx.b32	%r1418|%p130, %r2241, %r295, 31, -1;
	add.s32 	%r299, %r296, %r1418;
	shr.u32 	%r1419, %r2215, %r2108;
	and.b32  	%r1415, %r1419, %r221;
	mov.b32 	%r1395, 1;
	// begin inline asm
	{
    .reg .pred p;
    and.b32 %r1393, %r1415, %r1395;    setp.ne.u32 p, %r1393, 0;
    vote.ballot.sync.b32 %r1393, p, 0xffffffff;
    @!p not.b32 %r1393, %r1393;
}

	// end inline asm
	mov.b32 	%r1398, 2;
	// begin inline asm
	{
    .reg .pred p;
    and.b32 %r1396, %r1415, %r1398;    setp.ne.u32 p, %r1396, 0;
    vote.ballot.sync.b32 %r1396, p, 0xffffffff;
    @!p not.b32 %r1396, %r1396;
}

	// end inline asm
	and.b32  	%r1420, %r1396, %r1393;
	mov.b32 	%r1401, 4;
	// begin inline asm
	{
    .reg .pred p;
    and.b32 %r1399, %r1415, %r1401;    setp.ne.u32 p, %r1399, 0;
    vote.ballot.sync.b32 %r1399, p, 0xffffffff;
    @!p not.b32 %r1399, %r1399;
}

	// end inline asm
	and.b32  	%r1421, %r1399, %r1420;
	mov.b32 	%r1404, 8;
	// begin inline asm
	{
    .reg .pred p;
    and.b32 %r1402, %r1415, %r1404;    setp.ne.u32 p, %r1402, 0;
    vote.ballot.sync.b32 %r1402, p, 0xffffffff;
    @!p not.b32 %r1402, %r1402;
}

	// end inline asm
	and.b32  	%r1422, %r1402, %r1421;
	mov.b32 	%r1407, 16;
	// begin inline asm
	{
    .reg .pred p;
    and.b32 %r1405, %r1415, %r1407;    setp.ne.u32 p, %r1405, 0;
    vote.ballot.sync.b32 %r1405, p, 0xffffffff;
    @!p not.b32 %r1405, %r1405;
}

	// end inline asm
	and.b32  	%r1423, %r1405, %r1422;
	mov.b32 	%r1410, 32;
	// begin inline asm
	{
    .reg .pred p;
    and.b32 %r1408, %r1415, %r1410;    setp.ne.u32 p, %r1408, 0;
    vote.ballot.sync.b32 %r1408, p, 0xffffffff;
    @!p not.b32 %r1408, %r1408;
}

	// end inline asm
	and.b32  	%r1424, %r1408, %r1423;
	mov.b32 	%r1413, 64;
	// begin inline asm
	{
    .reg .pred p;
    and.b32 %r1411, %r1415, %r1413;    setp.ne.u32 p, %r1411, 0;
    vote.ballot.sync.b32 %r1411, p, 0xffffffff;
    @!p not.b32 %r1411, %r1411;
}

	// end inline asm
	and.b32  	%r1425, %r1411, %r1424;
	mov.b32 	%r1416, 128;
	// begin inline asm
	{
    .reg .pred p;
    and.b32 %r1414, %r1415, %r1416;    setp.ne.u32 p, %r1414, 0;
    vote.ballot.sync.b32 %r1414, p, 0xffffffff;
    @!p not.b32 %r1414, %r1414;
}

	// end inline asm
	and.b32  	%r1426, %r1414, %r1425;
	clz.b32 	%r1427, %r1426;
	sub.s32 	%r301, 31, %r1427;
	and.b32  	%r1428, %r878, %r1426;
	popc.b32 	%r302, %r1428;
	setp.ne.s32 	%p131, %r443, %r301;
	mov.b32 	%r2242, 0;
	@%p131 bra 	$L__BB22_207;
	shl.b32 	%r1433, %r1415, 2;
	add.s32 	%r1434, %r219, %r1433;
	atom.shared.add.u32 	%r2242, [%r1434], %r302;
$L__BB22_207:
	ld.param.u32 	%r2109, [_ZN3cub18CUB_300001_SM_10006detail10radix_sort29DeviceRadixSortOnesweepKernelINS1_5radix10policy_hubIiiyE10Policy1000ELNS0_9SortOrderE0EiiyiiNS1_21identity_decomposer_tEEEvPT5_SB_PT3_PKSC_PT1_PKSG_PT2_PKSK_T4_iiT6__param_9];
	shfl.sync.idx.b32	%r1460|%p132, %r2242, %r301, 31, -1;
	add.s32 	%r305, %r302, %r1460;
	shr.u32 	%r1461, %r2214, %r2109;
	and.b32  	%r1457, %r1461, %r221;
	mov.b32 	%r1437, 1;
	// begin inline asm
	{
    .reg .pred p;
    and.b32 %r1435, %r1457, %r1437;    setp.ne.u32 p, %r1435, 0;
    vote.ballot.sync.b32 %r1435, p, 0xffffffff;
    @!p not.b32 %r1435, %r1435;
}

	// end inline asm
	mov.b32 	%r1440, 2;
	// begin inline asm
	{
    .reg .pred p;
    and.b32 %r1438, %r1457, %r1440;    setp.ne.u32 p, %r1438, 0;
    vote.ballot.sync.b32 %r1438, p, 0xffffffff;
    @!p not.b32 %r1438, %r1438;
}

	// end inline asm
	and.b32  	%r1462, %r1438, %r1435;
	mov.b32 	%r1443, 4;
	// begin inline asm
	{
    .reg .pred p;
    and.b32 %r1441, %r1457, %r1443;    setp.ne.u32 p, %r1441, 0;
    vote.ballot.sync.b32 %r1441, p, 0xffffffff;
    @!p not.b32 %r1441, %r1441;
}

	// end inline asm
	and.b32  	%r1463, %r1441, %r1462;
	mov.b32 	%r1446, 8;
	// begin inline asm
	{
    .reg .pred p;
    and.b32 %r1444, %r1457, %r1446;    setp.ne.u32 p, %r1444, 0;
    vote.ballot.sync.b32 %r1444, p, 0xffffffff;
    @!p not.b32 %r1444, %r1444;
}

	// end inline asm
	and.b32  	%r1464, %r1444, %r1463;
	mov.b32 	%r1449, 16;
	// begin inline asm
	{
    .reg .pred p;
    and.b32 %r1447, %r1457, %r1449;    setp.ne.u32 p, %r1447, 0;
    vote.ballot.sync.b32 %r1447, p, 0xffffffff;
    @!p not.b32 %r1447, %r1447;
}

	// end inline asm
	and.b32  	%r1465, %r1447, %r1464;
	mov.b32 	%r1452, 32;
	// begin inline asm
	{
    .reg .pred p;
    and.b32 %r1450, %r1457, %r1452;    setp.ne.u32 p, %r1450, 0;
    vote.ballot.sync.b32 %r1450, p, 0xffffffff;
    @!p not.b32 %r1450, %r1450;
}

	// end inline asm
	and.b32  	%r1466, %r1450, %r1465;
	mov.b32 	%r1455, 64;
	// begin inline asm
	{
    .reg .pred p;
    and.b32 %r1453, %r1457, %r1455;    setp.ne.u32 p, %r1453, 0;
    vote.ballot.sync.b32 %r1453, p, 0xffffffff;
    @!p not.b32 %r1453, %r1453;
}

	// end inline asm
	and.b32  	%r1467, %r1453, %r1466;
	mov.b32 	%r1458, 128;
	// begin inline asm
	{
    .reg .pred p;
    and.b32 %r1456, %r1457, %r1458;    setp.ne.u32 p, %r1456, 0;
    vote.ballot.sync.b32 %r1456, p, 0xffffffff;
    @!p not.b32 %r1456, %r1456;
}

	// end inline asm
	and.b32  	%r1468, %r1456, %r1467;
	clz.b32 	%r1469, %r1468;
	sub.s32 	%r307, 31, %r1469;
	and.b32  	%r1470, %r878, %r1468;
	popc.b32 	%r308, %r1470;
	setp.ne.s32 	%p133, %r443, %r307;
	mov.b32 	%r2243, 0;
	@%p133 bra 	$L__BB22_209;
	shl.b32 	%r1475, %r1457, 2;
	add.s32 	%r1476, %r219, %r1475;
	atom.shared.add.u32 	%r2243, [%r1476], %r308;
$L__BB22_209:
	ld.param.u32 	%r2110, [_ZN3cub18CUB_300001_SM_10006detail10radix_sort29DeviceRadixSortOnesweepKernelINS1_5radix10policy_hubIiiyE10Policy1000ELNS0_9SortOrderE0EiiyiiNS1_21identity_decomposer_tEEEvPT5_SB_PT3_PKSC_PT1_PKSG_PT2_PKSK_T4_iiT6__param_9];
	shfl.sync.idx.b32	%r1502|%p134, %r2243, %r307, 31, -1;
	add.s32 	%r311, %r308, %r1502;
	shr.u32 	%r1503, %r2213, %r2110;
	and.b32  	%r1499, %r1503, %r221;
	mov.b32 	%r1479, 1;
	// begin inline asm
	{
    .reg .pred p;
    and.b32 %r1477, %r1499, %r1479;    setp.ne.u32 p, %r1477, 0;
    vote.ballot.sync.b32 %r1477, p, 0xffffffff;
    @!p not.b32 %r1477, %r1477;
}

	// end inline asm
	mov.b32 	%r1482, 2;
	// begin inline asm
	{
    .reg .pred p;
    and.b32 %r1480, %r1499, %r1482;    setp.ne.u32 p, %r1480, 0;
    vote.ballot.sync.b32 %r1480, p, 0xffffffff;
    @!p not.b32 %r1480, %r1480;
}

	// end inline asm
	and.b32  	%r1504, %r1480, %r1477;
	mov.b32 	%r1485, 4;
	// begin inline asm
	{
    .reg .pred p;
    and.b32 %r1483, %r1499, %r1485;    setp.ne.u32 p, %r1483, 0;
    vote.ballot.sync.b32 %r1483, p, 0xffffffff;
    @!p not.b32 %r1483, %r1483;
}

	// end inline asm
	and.b32  	%r1505, %r1483, %r1504;
	mov.b32 	%r1488, 8;
	// begin inline asm
	{
    .reg .pred p;
    and.b32 %r1486, %r1499, %r1488;    setp.ne.u32 p, %r1486, 0;
    vote.ballot.sync.b32 %r1486, p, 0xffffffff;
    @!p not.b32 %r1486, %r1486;
}

	// end inline asm
	and.b32  	%r1506, %r1486, %r1505;
	mov.b32 	%r1491, 16;
	// begin inline asm
	{
    .reg .pred p;
    and.b32 %r1489, %r1499, %r1491;    setp.ne.u32 p, %r1489, 0;
    vote.ballot.sync.b32 %r1489, p, 0xffffffff;
    @!p not.b32 %r1489, %r1489;
}

	// end inline asm
	and.b32  	%r1507, %r1489, %r1506;
	mov.b32 	%r1494, 32;
	// begin inline asm
	{
    .reg .pred p;
    and.b32 %r1492, %r1499, %r1494;    setp.ne.u32 p, %r1492, 0;
    vote.ballot.sync.b32 %r1492, p, 0xffffffff;
    @!p not.b32 %r1492, %r1492;
}

	// end inline asm
	and.b32  	%r1508, %r1492, %r1507;
	mov.b32 	%r1497, 64;
	// begin inline asm
	{
    .reg .pred p;
    and.b32 %r1495, %r1499, %r1497;    setp.ne.u32 p, %r1495, 0;
    vote.ballot.sync.b32 %r1495, p, 0xffffffff;
    @!p not.b32 %r1495, %r1495;
}

	// end inline asm
	and.b32  	%r1509, %r1495, %r1508;
	mov.b32 	%r1500, 128;
	// begin inline asm
	{
    .reg .pred p;
    and.b32 %r1498, %r1499, %r1500;    setp.ne.u32 p, %r1498, 0;
    vote.ballot.sync.b32 %r1498, p, 0xffffffff;
    @!p not.b32 %r1498, %r1498;
}

	// end inline asm
	and.b32  	%r1510, %r1498, %r1509;
	clz.b32 	%r1511, %r1510;
	sub.s32 	%r313, 31, %r1511;
	and.b32  	%r1512, %r878, %r1510;
	popc.b32 	%r314, %r1512;
	setp.ne.s32 	%p135, %r443, %r313;
	mov.b32 	%r2244, 0;
	@%p135 bra 	$L__BB22_211;
	shl.b32 	%r1517, %r1499, 2;
	add.s32 	%r1518, %r219, %r1517;
	atom.shared.add.u32 	%r2244, [%r1518], %r314;
$L__BB22_211:
	ld.param.u32 	%r2111, [_ZN3cub18CUB_300001_SM_10006detail10radix_sort29DeviceRadixSortOnesweepKernelINS1_5radix10policy_hubIiiyE10Policy1000ELNS0_9SortOrderE0EiiyiiNS1_21identity_decomposer_tEEEvPT5_SB_PT3_PKSC_PT1_PKSG_PT2_PKSK_T4_iiT6__param_9];
	shfl.sync.idx.b32	%r1544|%p136, %r2244, %r313, 31, -1;
	add.s32 	%r317, %r314, %r1544;
	shr.u32 	%r1545, %r2212, %r2111;
	and.b32  	%r1541, %r1545, %r221;
	mov.b32 	%r1521, 1;
	// begin inline asm
	{
    .reg .pred p;
    and.b32 %r1519, %r1541, %r1521;    setp.ne.u32 p, %r1519, 0;
    vote.ballot.sync.b32 %r1519, p, 0xffffffff;
    @!p not.b32 %r1519, %r1519;
}

	// end inline asm
	mov.b32 	%r1524, 2;
	// begin inline asm
	{
    .reg .pred p;
    and.b32 %r1522, %r1541, %r1524;    setp.ne.u32 p, %r1522, 0;
    vote.ballot.sync.b32 %r1522, p, 0xffffffff;
    @!p not.b32 %r1522, %r1522;
}

	// end inline asm
	and.b32  	%r1546, %r1522, %r1519;
	mov.b32 	%r1527, 4;
	// begin inline asm
	{
    .reg .pred p;
    and.b32 %r1525, %r1541, %r1527;    setp.ne.u32 p, %r1525, 0;
    vote.ballot.sync.b32 %r1525, p, 0xffffffff;
    @!p not.b32 %r1525, %r1525;
}

	// end inline asm
	and.b32  	%r1547, %r1525, %r1546;
	mov.b32 	%r1530, 8;
	// begin inline asm
	{
    .reg .pred p;
    and.b32 %r1528, %r1541, %r1530;    setp.ne.u32 p, %r1528, 0;
    vote.ballot.sync.b32 %r1528, p, 0xffffffff;
    @!p not.b32 %r1528, %r1528;
}

	// end inline asm
	and.b32  	%r1548, %r1528, %r1547;
	mov.b32 	%r1533, 16;
	// begin inline asm
	{
    .reg .pred p;
    and.b32 %r1531, %r1541, %r1533;    setp.ne.u32 p, %r1531, 0;
    vote.ballot.sync.b32 %r1531, p, 0xffffffff;
    @!p not.b32 %r1531, %r1531;
}

	// end inline asm
	and.b32  	%r1549, %r1531, %r1548;
	mov.b32 	%r1536, 32;
	// begin inline asm
	{
    .reg .pred p;
    and.b32 %r1534, %r1541, %r1536;    setp.ne.u32 p, %r1534, 0;
    vote.ballot.sync.b32 %r1534, p, 0xffffffff;
    @!p not.b32 %r1534, %r1534;
}

	// end inline asm
	and.b32  	%r1550, %r1534, %r1549;
	mov.b32 	%r1539, 64;
	// begin inline asm
	{
    .reg .pred p;
    and.b32 %r1537, %r1541, %r1539;    setp.ne.u32 p, %r1537, 0;
    vote.ballot.sync.b32 %r1537, p, 0xffffffff;
    @!p not.b32 %r1537, %r1537;
}

	// end inline asm
	and.b32  	%r1551, %r1537, %r1550;
	mov.b32 	%r1542, 128;
	// begin inline asm
	{
    .reg .pred p;
    and.b32 %r1540, %r1541, %r1542;    setp.ne.u32 p, %r1540, 0;
    vote.ballot.sync.b32 %r1540, p, 0xffffffff;
    @!p not.b32 %r1540, %r1540;
}

	// end inline asm
	and.b32  	%r1552, %r1540, %r1551;
	clz.b32 	%r1553, %r1552;
	sub.s32 	%r319, 31, %r1553;
	and.b32  	%r1554, %r878, %r1552;
	popc.b32 	%r320, %r1554;
	setp.ne.s32 	%p137, %r443, %r319;
	mov.b32 	%r2245, 0;
	@%p137 bra 	$L__BB22_213;
	shl.b32 	%r1559, %r1541, 2;
	add.s32 	%r1560, %r219, %r1559;
	atom.shared.add.u32 	%r2245, [%r1560], %r320;
$L__BB22_213:
	setp.gt.u32 	%p138, %r1, 255;
	shfl.sync.idx.b32	%r1561|%p139, %r2245, %r319, 31, -1;
	add.s32 	%r1562, %r320, %r1561;
	bar.sync 	0;
	shl.b32 	%r1563, %r227, 2;
	add.s32 	%r323, %r783, %r1563;
	st.shared.u32 	[%r323+-4], %r2228;
	shl.b32 	%r1565, %r233, 2;
	add.s32 	%r324, %r783, %r1565;
	st.shared.u32 	[%r324+-4], %r2227;
	shl.b32 	%r1566, %r239, 2;
	add.s32 	%r325, %r783, %r1566;
	st.shared.u32 	[%r325+-4], %r2226;
	shl.b32 	%r1567, %r245, 2;
	add.s32 	%r326, %r783, %r1567;
	st.shared.u32 	[%r326+-4], %r2225;
	shl.b32 	%r1568, %r251, 2;
	add.s32 	%r327, %r783, %r1568;
	st.shared.u32 	[%r327+-4], %r2224;
	shl.b32 	%r1569, %r257, 2;
	add.s32 	%r328, %r783, %r1569;
	st.shared.u32 	[%r328+-4], %r2223;
	shl.b32 	%r1570, %r263, 2;
	add.s32 	%r329, %r783, %r1570;
	st.shared.u32 	[%r329+-4], %r2222;
	shl.b32 	%r1571, %r269, 2;
	add.s32 	%r330, %r783, %r1571;
	st.shared.u32 	[%r330+-4], %r2221;
	shl.b32 	%r1572, %r275, 2;
	add.s32 	%r331, %r783, %r1572;
	st.shared.u32 	[%r331+-4], %r2220;
	shl.b32 	%r1573, %r281, 2;
	add.s32 	%r332, %r783, %r1573;
	st.shared.u32 	[%r332+-4], %r2219;
	shl.b32 	%r1574, %r287, 2;
	add.s32 	%r333, %r783, %r1574;
	st.shared.u32 	[%r333+-4], %r2218;
	shl.b32 	%r1575, %r293, 2;
	add.s32 	%r334, %r783, %r1575;
	st.shared.u32 	[%r334+-4], %r2217;
	shl.b32 	%r1576, %r299, 2;
	add.s32 	%r335, %r783, %r1576;
	st.shared.u32 	[%r335+-4], %r2216;
	shl.b32 	%r1577, %r305, 2;
	add.s32 	%r336, %r783, %r1577;
	st.shared.u32 	[%r336+-4], %r2215;
	shl.b32 	%r1578, %r311, 2;
	add.s32 	%r337, %r783, %r1578;
	st.shared.u32 	[%r337+-4], %r2214;
	shl.b32 	%r1579, %r317, 2;
	add.s32 	%r338, %r783, %r1579;
	st.shared.u32 	[%r338+-4], %r2213;
	shl.b32 	%r1580, %r1562, 2;
	add.s32 	%r339, %r783, %r1580;
	st.shared.u32 	[%r339+-4], %r2212;
	shl.b32 	%r1581, %r1, 3;
	add.s32 	%r1582, %r783, %r1581;
	add.s32 	%r340, %r1582, 26112;
	@%p138 bra 	$L__BB22_221;
	ld.param.u64 	%rd437, [_ZN3cub18CUB_300001_SM_10006detail10radix_sort29DeviceRadixSortOnesweepKernelINS1_5radix10policy_hubIiiyE10Policy1000ELNS0_9SortOrderE0EiiyiiNS1_21identity_decomposer_tEEEvPT5_SB_PT3_PKSC_PT1_PKSG_PT2_PKSK_T4_iiT6__param_3];
	cvta.to.global.u64 	%rd93, %rd437;
	shl.b64 	%rd94, %rd9, 3;
	add.s64 	%rd95, %rd93, %rd94;
	ld.global.u64 	%rd96, [%rd95];
	cvt.s64.s32 	%rd97, %r218;
	sub.s64 	%rd456, %rd96, %rd97;
	st.shared.u64 	[%r340], %rd456;
	setp.lt.s32 	%p140, %r3, 1;
	mov.u32 	%r2249, %r2174;
	@%p140 bra 	$L__BB22_220;
	mov.b32 	%r2247, -1;
	mov.u32 	%r2246, %r3;
	mov.u32 	%r2249, %r2174;
$L__BB22_216:
	ld.param.u64 	%rd430, [_ZN3cub18CUB_300001_SM_10006detail10radix_sort29DeviceRadixSortOnesweepKernelINS1_5radix10policy_hubIiiyE10Policy1000ELNS0_9SortOrderE0EiiyiiNS1_21identity_decomposer_tEEEvPT5_SB_PT3_PKSC_PT1_PKSG_PT2_PKSK_T4_iiT6__param_0];
	add.s32 	%r344, %r2246, -1;
	shl.b32 	%r1584, %r344, 8;
	add.s32 	%r1585, %r1584, %r1;
	cvta.to.global.u64 	%rd98, %rd430;
	mul.wide.s32 	%rd99, %r1585, 4;
	add.s64 	%rd19, %rd98, %rd99;
$L__BB22_217:
	membar.cta;
	ld.volatile.global.u32 	%r345, [%rd19];
	setp.eq.s32 	%p141, %r345, 0;
	@%p141 bra 	$L__BB22_217;
	and.b32  	%r1586, %r345, 1073741823;
	add.s32 	%r2249, %r1586, %r2249;
	setp.gt.s32 	%p142, %r345, -1;
	vote.sync.ballot.b32 	%r2247, %p142, %r2247;
	setp.gt.u32 	%p144, %r2246, 1;
	and.pred  	%p145, %p142, %p144;
	mov.u32 	%r2246, %r344;
	@%p145 bra 	$L__BB22_216;
	ld.shared.u64 	%rd456, [%r340];
$L__BB22_220:
	ld.param.u64 	%rd431, [_ZN3cub18CUB_300001_SM_10006detail10radix_sort29DeviceRadixSortOnesweepKernelINS1_5radix10policy_hubIiiyE10Policy1000ELNS0_9SortOrderE0EiiyiiNS1_21identity_decomposer_tEEEvPT5_SB_PT3_PKSC_PT1_PKSG_PT2_PKSK_T4_iiT6__param_0];
	or.b32  	%r1587, %r2249, -2147483648;
	cvta.to.global.u64 	%rd100, %rd431;
	shl.b32 	%r1588, %r3, 8;
	add.s32 	%r1589, %r1588, %r1;
	mul.wide.s32 	%rd101, %r1589, 4;
	add.s64 	%rd102, %rd100, %rd101;
	st.volatile.global.u32 	[%rd102], %r1587;
	sub.s32 	%r1590, %r2249, %r2174;
	cvt.s64.s32 	%rd103, %r1590;
	add.s64 	%rd104, %rd456, %rd103;
	st.shared.u64 	[%r340], %rd104;
$L__BB22_221:
	ld.param.u32 	%r2087, [_ZN3cub18CUB_300001_SM_10006detail10radix_sort29DeviceRadixSortOnesweepKernelINS1_5radix10policy_hubIiiyE10Policy1000ELNS0_9SortOrderE0EiiyiiNS1_21identity_decomposer_tEEEvPT5_SB_PT3_PKSC_PT1_PKSG_PT2_PKSK_T4_iiT6__param_8];
	ld.param.u64 	%rd434, [_ZN3cub18CUB_300001_SM_10006detail10radix_sort29DeviceRadixSortOnesweepKernelINS1_5radix10policy_hubIiiyE10Policy1000ELNS0_9SortOrderE0EiiyiiNS1_21identity_decomposer_tEEEvPT5_SB_PT3_PKSC_PT1_PKSG_PT2_PKSK_T4_iiT6__param_2];
	setp.gt.u32 	%p146, %r1, 255;
	mad.lo.s32 	%r349, %r3, 6528, 6528;
	setp.lt.s32 	%p147, %r349, %r2087;
	setp.eq.s64 	%p148, %rd434, 0;
	or.pred  	%p149, %p148, %p147;
	or.pred  	%p150, %p146, %p149;
	@%p150 bra 	$L__BB22_223;
	ld.param.u64 	%rd435, [_ZN3cub18CUB_300001_SM_10006detail10radix_sort29DeviceRadixSortOnesweepKernelINS1_5radix10policy_hubIiiyE10Policy1000ELNS0_9SortOrderE0EiiyiiNS1_21identity_decomposer_tEEEvPT5_SB_PT3_PKSC_PT1_PKSG_PT2_PKSK_T4_iiT6__param_2];
	ld.shared.u64 	%rd105, [%r340];
	cvt.s64.s32 	%rd106, %r2174;
	cvt.s64.s32 	%rd107, %r218;
	add.s64 	%rd108, %rd107, %rd106;
	add.s64 	%rd109, %rd108, %rd105;
	cvta.to.global.u64 	%rd110, %rd435;
	shl.b64 	%rd111, %rd9, 3;
	add.s64 	%rd112, %rd110, %rd111;
	st.global.u64 	[%rd112], %rd109;
$L__BB22_223:
	ld.param.u32 	%r2088, [_ZN3cub18CUB_300001_SM_10006detail10radix_sort29DeviceRadixSortOnesweepKernelINS1_5radix10policy_hubIiiyE10Policy1000ELNS0_9SortOrderE0EiiyiiNS1_21identity_decomposer_tEEEvPT5_SB_PT3_PKSC_PT1_PKSG_PT2_PKSK_T4_iiT6__param_8];
	ld.param.u64 	%rd438, [_ZN3cub18CUB_300001_SM_10006detail10radix_sort29DeviceRadixSortOnesweepKernelINS1_5radix10policy_hubIiiyE10Policy1000ELNS0_9SortOrderE0EiiyiiNS1_21identity_decomposer_tEEEvPT5_SB_PT3_PKSC_PT1_PKSG_PT2_PKSK_T4_iiT6__param_4];
	cvta.to.global.u64 	%rd22, %rd438;
	shl.b32 	%r1591, %r1, 2;
	add.s32 	%r350, %r783, %r1591;
	setp.gt.s32 	%p151, %r349, %r2088;
	bar.sync 	0;
	@%p151 bra 	$L__BB22_225;
	ld.param.u32 	%r2112, [_ZN3cub18CUB_300001_SM_10006detail10radix_sort29DeviceRadixSortOnesweepKernelINS1_5radix10policy_hubIiiyE10Policy1000ELNS0_9SortOrderE0EiiyiiNS1_21identity_decomposer_tEEEvPT5_SB_PT3_PKSC_PT1_PKSG_PT2_PKSK_T4_iiT6__param_9];
	ld.shared.u32 	%r1593, [%r350];
	shr.u32 	%r1594, %r1593, %r2112;
	and.b32  	%r1595, %r1594, %r221;
	shl.b32 	%r1596, %r1595, 3;
	add.s32 	%r1598, %r783, 26112;
	add.s32 	%r1599, %r1598, %r1596;
	ld.shared.u64 	%rd113, [%r1599];
	add.s64 	%rd114, %rd113, %rd9;
	xor.b32  	%r1600, %r1593, -2147483648;
	shl.b64 	%rd115, %rd114, 2;
	add.s64 	%rd116, %rd22, %rd115;
	st.global.u32 	[%rd116], %r1600;
	bar.warp.sync 	-1;
	ld.shared.u32 	%r1601, [%r350+1536];
	shr.u32 	%r1602, %r1601, %r2112;
	and.b32  	%r1603, %r1602, %r221;
	shl.b32 	%r1604, %r1603, 3;
	add.s32 	%r1605, %r1598, %r1604;
	ld.shared.u64 	%rd117, [%r1605];
	add.s64 	%rd118, %rd117, %rd9;
	xor.b32  	%r1606, %r1601, -2147483648;
	shl.b64 	%rd119, %rd118, 2;
	add.s64 	%rd120, %rd22, %rd119;
	st.global.u32 	[%rd120+1536], %r1606;
	bar.warp.sync 	-1;
	ld.shared.u32 	%r1607, [%r350+3072];
	shr.u32 	%r1608, %r1607, %r2112;
	and.b32  	%r1609, %r1608, %r221;
	shl.b32 	%r1610, %r1609, 3;
	add.s32 	%r1611, %r1598, %r1610;
	ld.shared.u64 	%rd121, [%r1611];
	add.s64 	%rd122, %rd121, %rd9;
	xor.b32  	%r1612, %r1607, -2147483648;
	shl.b64 	%rd123, %rd122, 2;
	add.s64 	%rd124, %rd22, %rd123;
	st.global.u32 	[%rd124+3072], %r1612;
	bar.warp.sync 	-1;
	ld.shared.u32 	%r1613, [%r350+4608];
	shr.u32 	%r1614, %r1613, %r2112;
	and.b32  	%r1615, %r1614, %r221;
	shl.b32 	%r1616, %r1615, 3;
	add.s32 	%r1617, %r1598, %r1616;
	ld.shared.u64 	%rd125, [%r1617];
	add.s64 	%rd126, %rd125, %rd9;
	xor.b32  	%r1618, %r1613, -2147483648;
	shl.b64 	%rd127, %rd126, 2;
	add.s64 	%rd128, %rd22, %rd127;
	st.global.u32 	[%rd128+4608], %r1618;
	bar.warp.sync 	-1;
	ld.shared.u32 	%r1619, [%r350+6144];
	shr.u32 	%r1620, %r1619, %r2112;
	and.b32  	%r1621, %r1620, %r221;
	shl.b32 	%r1622, %r1621, 3;
	add.s32 	%r1623, %r1598, %r1622;
	ld.shared.u64 	%rd129, [%r1623];
	add.s64 	%rd130, %rd129, %rd9;
	xor.b32  	%r1624, %r1619, -2147483648;
	shl.b64 	%rd131, %rd130, 2;
	add.s64 	%rd132, %rd22, %rd131;
	st.global.u32 	[%rd132+6144], %r1624;
	bar.warp.sync 	-1;
	ld.shared.u32 	%r1625, [%r350+7680];
	shr.u32 	%r1626, %r1625, %r2112;
	and.b32  	%r1627, %r1626, %r221;
	shl.b32 	%r1628, %r1627, 3;
	add.s32 	%r1629, %r1598, %r1628;
	ld.shared.u64 	%rd133, [%r1629];
	add.s64 	%rd134, %rd133, %rd9;
	xor.b32  	%r1630, %r1625, -2147483648;
	shl.b64 	%rd135, %rd134, 2;
	add.s64 	%rd136, %rd22, %rd135;
	st.global.u32 	[%rd136+7680], %r1630;
	bar.warp.sync 	-1;
	ld.shared.u32 	%r1631, [%r350+9216];
	shr.u32 	%r1632, %r1631, %r2112;
	and.b32  	%r1633, %r1632, %r221;
	shl.b32 	%r1634, %r1633, 3;
	add.s32 	%r1635, %r1598, %r1634;
	ld.shared.u64 	%rd137, [%r1635];
	add.s64 	%rd138, %rd137, %rd9;
	xor.b32  	%r1636, %r1631, -2147483648;
	shl.b64 	%rd139, %rd138, 2;
	add.s64 	%rd140, %rd22, %rd139;
	st.global.u32 	[%rd140+9216], %r1636;
	bar.warp.sync 	-1;
	ld.shared.u32 	%r1637, [%r350+10752];
	shr.u32 	%r1638, %r1637, %r2112;
	and.b32  	%r1639, %r1638, %r221;
	shl.b32 	%r1640, %r1639, 3;
	add.s32 	%r1641, %r1598, %r1640;
	ld.shared.u64 	%rd141, [%r1641];
	add.s64 	%rd142, %rd141, %rd9;
	xor.b32  	%r1642, %r1637, -2147483648;
	shl.b64 	%rd143, %rd142, 2;
	add.s64 	%rd144, %rd22, %rd143;
	st.global.u32 	[%rd144+10752], %r1642;
	bar.warp.sync 	-1;
	ld.shared.u32 	%r1643, [%r350+12288];
	shr.u32 	%r1644, %r1643, %r2112;
	and.b32  	%r1645, %r1644, %r221;
	shl.b32 	%r1646, %r1645, 3;
	add.s32 	%r1647, %r1598, %r1646;
	ld.shared.u64 	%rd145, [%r1647];
	add.s64 	%rd146, %rd145, %rd9;
	xor.b32  	%r1648, %r1643, -2147483648;
	shl.b64 	%rd147, %rd146, 2;
	add.s64 	%rd148, %rd22, %rd147;
	st.global.u32 	[%rd148+12288], %r1648;
	bar.warp.sync 	-1;
	ld.shared.u32 	%r1649, [%r350+13824];
	shr.u32 	%r1650, %r1649, %r2112;
	and.b32  	%r1651, %r1650, %r221;
	shl.b32 	%r1652, %r1651, 3;
	add.s32 	%r1653, %r1598, %r1652;
	ld.shared.u64 	%rd149, [%r1653];
	add.s64 	%rd150, %rd149, %rd9;
	xor.b32  	%r1654, %r1649, -2147483648;
	shl.b64 	%rd151, %rd150, 2;
	add.s64 	%rd152, %rd22, %rd151;
	st.global.u32 	[%rd152+13824], %r1654;
	bar.warp.sync 	-1;
	ld.shared.u32 	%r1655, [%r350+15360];
	shr.u32 	%r1656, %r1655, %r2112;
	and.b32  	%r1657, %r1656, %r221;
	shl.b32 	%r1658, %r1657, 3;
	add.s32 	%r1659, %r1598, %r1658;
	ld.shared.u64 	%rd153, [%r1659];
	add.s64 	%rd154, %rd153, %rd9;
	xor.b32  	%r1660, %r1655, -2147483648;
	shl.b64 	%rd155, %rd154, 2;
	add.s64 	%rd156, %rd22, %rd155;
	st.global.u32 	[%rd156+15360], %r1660;
	bar.warp.sync 	-1;
	ld.shared.u32 	%r1661, [%r350+16896];
	shr.u32 	%r1662, %r1661, %r2112;
	and.b32  	%r1663, %r1662, %r221;
	shl.b32 	%r1664, %r1663, 3;
	add.s32 	%r1665, %r1598, %r1664;
	ld.shared.u64 	%rd157, [%r1665];
	add.s64 	%rd158, %rd157, %rd9;
	xor.b32  	%r1666, %r1661, -2147483648;
	shl.b64 	%rd159, %rd158, 2;
	add.s64 	%rd160, %rd22, %rd159;
	st.global.u32 	[%rd160+16896], %r1666;
	bar.warp.sync 	-1;
	ld.shared.u32 	%r1667, [%r350+18432];
	shr.u32 	%r1668, %r1667, %r2112;
	and.b32  	%r1669, %r1668, %r221;
	shl.b32 	%r1670, %r1669, 3;
	add.s32 	%r1671, %r1598, %r1670;
	ld.shared.u64 	%rd161, [%r1671];
	add.s64 	%rd162, %rd161, %rd9;
	xor.b32  	%r1672, %r1667, -2147483648;
	shl.b64 	%rd163, %rd162, 2;
	add.s64 	%rd164, %rd22, %rd163;
	st.global.u32 	[%rd164+18432], %r1672;
	bar.warp.sync 	-1;
	ld.shared.u32 	%r1673, [%r350+19968];
	shr.u32 	%r1674, %r1673, %r2112;
	and.b32  	%r1675, %r1674, %r221;
	shl.b32 	%r1676, %r1675, 3;
	add.s32 	%r1677, %r1598, %r1676;
	ld.shared.u64 	%rd165, [%r1677];
	add.s64 	%rd166, %rd165, %rd9;
	xor.b32  	%r1678, %r1673, -2147483648;
	shl.b64 	%rd167, %rd166, 2;
	add.s64 	%rd168, %rd22, %rd167;
	st.global.u32 	[%rd168+19968], %r1678;
	bar.warp.sync 	-1;
	ld.shared.u32 	%r1679, [%r350+21504];
	shr.u32 	%r1680, %r1679, %r2112;
	and.b32  	%r1681, %r1680, %r221;
	shl.b32 	%r1682, %r1681, 3;
	add.s32 	%r1683, %r1598, %r1682;
	ld.shared.u64 	%rd169, [%r1683];
	add.s64 	%rd170, %rd169, %rd9;
	xor.b32  	%r1684, %r1679, -2147483648;
	shl.b64 	%rd171, %rd170, 2;
	add.s64 	%rd172, %rd22, %rd171;
	st.global.u32 	[%rd172+21504], %r1684;
	bar.warp.sync 	-1;
	ld.shared.u32 	%r1685, [%r350+23040];
	shr.u32 	%r1686, %r1685, %r2112;
	and.b32  	%r1687, %r1686, %r221;
	shl.b32 	%r1688, %r1687, 3;
	add.s32 	%r1689, %r1598, %r1688;
	ld.shared.u64 	%rd173, [%r1689];
	add.s64 	%rd174, %rd173, %rd9;
	xor.b32  	%r1690, %r1685, -2147483648;
	shl.b64 	%rd175, %rd174, 2;
	add.s64 	%rd176, %rd22, %rd175;
	st.global.u32 	[%rd176+23040], %r1690;
	bar.warp.sync 	-1;
	ld.shared.u32 	%r1691, [%r350+24576];
	shr.u32 	%r1692, %r1691, %r2112;
	and.b32  	%r1693, %r1692, %r221;
	shl.b32 	%r1694, %r1693, 3;
	add.s32 	%r1695, %r1598, %r1694;
	ld.shared.u64 	%rd177, [%r1695];
	add.s64 	%rd178, %rd177, %rd9;
	xor.b32  	%r1696, %r1691, -2147483648;
	shl.b64 	%rd179, %rd178, 2;
	add.s64 	%rd180, %rd22, %rd179;
	st.global.u32 	[%rd180+24576], %r1696;
	bar.warp.sync 	-1;
	bra.uni 	$L__BB22_260;
$L__BB22_225:
	ld.param.u32 	%r2089, [_ZN3cub18CUB_300001_SM_10006detail10radix_sort29DeviceRadixSortOnesweepKernelINS1_5radix10policy_hubIiiyE10Policy1000ELNS0_9SortOrderE0EiiyiiNS1_21identity_decomposer_tEEEvPT5_SB_PT3_PKSC_PT1_PKSG_PT2_PKSK_T4_iiT6__param_8];
	mad.lo.s32 	%r351, %r3, -6528, %r2089;
	setp.ge.s32 	%p152, %r1, %r351;
	@%p152 bra 	$L__BB22_227;
	ld.param.u32 	%r2113, [_ZN3cub18CUB_300001_SM_10006detail10radix_sort29DeviceRadixSortOnesweepKernelINS1_5radix10policy_hubIiiyE10Policy1000ELNS0_9SortOrderE0EiiyiiNS1_21identity_decomposer_tEEEvPT5_SB_PT3_PKSC_PT1_PKSG_PT2_PKSK_T4_iiT6__param_9];
	ld.shared.u32 	%r1697, [%r350];
	shr.u32 	%r1698, %r1697, %r2113;
	and.b32  	%r1699, %r1698, %r221;
	shl.b32 	%r1700, %r1699, 3;
	add.s32 	%r1702, %r783, %r1700;
	ld.shared.u64 	%rd181, [%r1702+26112];
	xor.b32  	%r1703, %r1697, -2147483648;
	add.s64 	%rd182, %rd181, %rd9;
	shl.b64 	%rd183, %rd182, 2;
	add.s64 	%rd184, %rd22, %rd183;
	st.global.u32 	[%rd184], %r1703;
$L__BB22_227:
	bar.warp.sync 	-1;
	add.s32 	%r1704, %r1, 384;
	setp.ge.s32 	%p153, %r1704, %r351;
	@%p153 bra 	$L__BB22_229;
	ld.param.u32 	%r2114, [_ZN3cub18CUB_300001_SM_10006detail10radix_sort29DeviceRadixSortOnesweepKernelINS1_5radix10policy_hubIiiyE10Policy1000ELNS0_9SortOrderE0EiiyiiNS1_21identity_decomposer_tEEEvPT5_SB_PT3_PKSC_PT1_PKSG_PT2_PKSK_T4_iiT6__param_9];
	ld.shared.u32 	%r1705, [%r350+1536];
	shr.u32 	%r1706, %r1705, %r2114;
	and.b32  	%r1707, %r1706, %r221;
	shl.b32 	%r1708, %r1707, 3;
	add.s32 	%r1710, %r783, %r1708;
	ld.shared.u64 	%rd185, [%r1710+26112];
	xor.b32  	%r1711, %r1705, -2147483648;
	add.s64 	%rd186, %rd185, %rd9;
	shl.b64 	%rd187, %rd186, 2;
	add.s64 	%rd188, %rd22, %rd187;
	st.global.u32 	[%rd188+1536], %r1711;
$L__BB22_229:
	bar.warp.sync 	-1;
	add.s32 	%r1712, %r1, 768;
	setp.ge.s32 	%p154, %r1712, %r351;
	@%p154 bra 	$L__BB22_231;
	ld.param.u32 	%r2115, [_ZN3cub18CUB_300001_SM_10006detail10radix_sort29DeviceRadixSortOnesweepKernelINS1_5radix10policy_hubIiiyE10Policy1000ELNS0_9SortOrderE0EiiyiiNS1_21identity_decomposer_tEEEvPT5_SB_PT3_PKSC_PT1_PKSG_PT2_PKSK_T4_iiT6__param_9];
	ld.shared.u32 	%r1713, [%r350+3072];
	shr.u32 	%r1714, %r1713, %r2115;
	and.b32  	%r1715, %r1714, %r221;
	shl.b32 	%r1716, %r1715, 3;
	add.s32 	%r1718, %r783, %r1716;
	ld.shared.u64 	%rd189, [%r1718+26112];
	xor.b32  	%r1719, %r1713, -2147483648;
	add.s64 	%rd190, %rd189, %rd9;
	shl.b64 	%rd191, %rd190, 2;
	add.s64 	%rd192, %rd22, %rd191;
	st.global.u32 	[%rd192+3072], %r1719;
$L__BB22_231:
	bar.warp.sync 	-1;
	add.s32 	%r1720, %r1, 1152;
	setp.ge.s32 	%p155, %r1720, %r351;
	@%p155 bra 	$L__BB22_233;
	ld.param.u32 	%r2116, [_ZN3cub18CUB_300001_SM_10006detail10radix_sort29DeviceRadixSortOnesweepKernelINS1_5radix10policy_hubIiiyE10Policy1000ELNS0_9SortOrderE0EiiyiiNS1_21identity_decomposer_tEEEvPT5_SB_PT3_PKSC_PT1_PKSG_PT2_PKSK_T4_iiT6__param_9];
	ld.shared.u32 	%r1721, [%r350+4608];
	shr.u32 	%r1722, %r1721, %r2116;
	and.b32  	%r1723, %r1722, %r221;
	shl.b32 	%r1724, %r1723, 3;
	add.s32 	%r1726, %r783, %r1724;
	ld.shared.u64 	%rd193, [%r1726+26112];
	xor.b32  	%r1727, %r1721, -2147483648;
	add.s64 	%rd194, %rd193, %rd9;
	shl.b64 	%rd195, %rd194, 2;
	add.s64 	%rd196, %rd22, %rd195;
	st.global.u32 	[%rd196+4608], %r1727;
$L__BB22_233:
	bar.warp.sync 	-1;
	add.s32 	%r1728, %r1, 1536;
	setp.ge.s32 	%p156, %r1728, %r351;
	@%p156 bra 	$L__BB22_235;
	ld.param.u32 	%r2117, [_ZN3cub18CUB_300001_SM_10006detail10radix_sort29DeviceRadixSortOnesweepKernelINS1_5radix10policy_hubIiiyE10Policy1000ELNS0_9SortOrderE0EiiyiiNS1_21identity_decomposer_tEEEvPT5_SB_PT3_PKSC_PT1_PKSG_PT2_PKSK_T4_iiT6__param_9];
	ld.shared.u32 	%r1729, [%r350+6144];
	shr.u32 	%r1730, %r1729, %r2117;
	and.b32  	%r1731, %r1730, %r221;
	shl.b32 	%r1732, %r1731, 3;
	add.s32 	%r1734, %r783, %r1732;
	ld.shared.u64 	%rd197, [%r1734+26112];
	xor.b32  	%r1735, %r1729, -2147483648;
	add.s64 	%rd198, %rd197, %rd9;
	shl.b64 	%rd199, %rd198, 2;
	add.s64 	%rd200, %rd22, %rd199;
	st.global.u32 	[%rd200+6144], %r1735;
$L__BB22_235:
	bar.warp.sync 	-1;
	add.s32 	%r1736, %r1, 1920;
	setp.ge.s32 	%p157, %r1736, %r351;
	@%p157 bra 	$L__BB22_237;
	ld.param.u32 	%r2118, [_ZN3cub18CUB_300001_SM_10006detail10radix_sort29DeviceRadixSortOnesweepKernelINS1_5radix10policy_hubIiiyE10Policy1000ELNS0_9SortOrderE0EiiyiiNS1_21identity_decomposer_tEEEvPT5_SB_PT3_PKSC_PT1_PKSG_PT2_PKSK_T4_iiT6__param_9];
	ld.shared.u32 	%r1737, [%r350+7680];
	shr.u32 	%r1738, %r1737, %r2118;
	and.b32  	%r1739, %r1738, %r221;
	shl.b32 	%r1740, %r1739, 3;
	add.s32 	%r1742, %r783, %r1740;
	ld.shared.u64 	%rd201, [%r1742+26112];
	xor.b32  	%r1743, %r1737, -2147483648;
	add.s64 	%rd202, %rd201, %rd9;
	shl.b64 	%rd203, %rd202, 2;
	add.s64 	%rd204, %rd22, %rd203;
	st.global.u32 	[%rd204+7680], %r1743;
$L__BB22_237:
	bar.warp.sync 	-1;
	add.s32 	%r1744, %r1, 2304;
	setp.ge.s32 	%p158, %r1744, %r351;
	@%p158 bra 	$L__BB22_239;
	ld.param.u32 	%r2119, [_ZN3cub18CUB_300001_SM_10006detail10radix_sort29DeviceRadixSortOnesweepKernelINS1_5radix10policy_hubIiiyE10Policy1000ELNS0_9SortOrderE0EiiyiiNS1_21identity_decomposer_tEEEvPT5_SB_PT3_PKSC_PT1_PKSG_PT2_PKSK_T4_iiT6__param_9];
	ld.shared.u32 	%r1745, [%r350+9216];
	shr.u32 	%r1746, %r1745, %r2119;
	and.b32  	%r1747, %r1746, %r221;
	shl.b32 	%r1748, %r1747, 3;
	add.s32 	%r1750, %r783, %r1748;
	ld.shared.u64 	%rd205, [%r1750+26112];
	xor.b32  	%r1751, %r1745, -2147483648;
	add.s64 	%rd206, %rd205, %rd9;
	shl.b64 	%rd207, %rd206, 2;
	add.s64 	%rd208, %rd22, %rd207;
	st.global.u32 	[%rd208+9216], %r1751;
$L__BB22_239:
	bar.warp.sync 	-1;
	add.s32 	%r1752, %r1, 2688;
	setp.ge.s32 	%p159, %r1752, %r351;
	@%p159 bra 	$L__BB22_241;
	ld.param.u32 	%r2120, [_ZN3cub18CUB_300001_SM_10006detail10radix_sort29DeviceRadixSortOnesweepKernelINS1_5radix10policy_hubIiiyE10Policy1000ELNS0_9SortOrderE0EiiyiiNS1_21identity_decomposer_tEEEvPT5_SB_PT3_PKSC_PT1_PKSG_PT2_PKSK_T4_iiT6__param_9];
	ld.shared.u32 	%r1753, [%r350+10752];
	shr.u32 	%r1754, %r1753, %r2120;
	and.b32  	%r1755, %r1754, %r221;
	shl.b32 	%r1756, %r1755, 3;
	add.s32 	%r1758, %r783, %r1756;
	ld.shared.u64 	%rd209, [%r1758+26112];
	xor.b32  	%r1759, %r1753, -2147483648;
	add.s64 	%rd210, %rd209, %rd9;
	shl.b64 	%rd211, %rd210, 2;
	add.s64 	%rd212, %rd22, %rd211;
	st.global.u32 	[%rd212+10752], %r1759;
$L__BB22_241:
	bar.warp.sync 	-1;
	or.b32  	%r1760, %r1, 3072;
	setp.ge.s32 	%p160, %r1760, %r351;
	@%p160 bra 	$L__BB22_243;
	ld.param.u32 	%r2121, [_ZN3cub18CUB_300001_SM_10006detail10radix_sort29DeviceRadixSortOnesweepKernelINS1_5radix10policy_hubIiiyE10Policy1000ELNS0_9SortOrderE0EiiyiiNS1_21identity_decomposer_tEEEvPT5_SB_PT3_PKSC_PT1_PKSG_PT2_PKSK_T4_iiT6__param_9];
	ld.shared.u32 	%r1761, [%r350+12288];
	shr.u32 	%r1762, %r1761, %r2121;
	and.b32  	%r1763, %r1762, %r221;
	shl.b32 	%r1764, %r1763, 3;
	add.s32 	%r1766, %r783, %r1764;
	ld.shared.u64 	%rd213, [%r1766+26112];
	xor.b32  	%r1767, %r1761, -2147483648;
	add.s64 	%rd214, %rd213, %rd9;
	shl.b64 	%rd215, %rd214, 2;
	add.s64 	%rd216, %rd22, %rd215;
	st.global.u32 	[%rd216+12288], %r1767;
$L__BB22_243:
	bar.warp.sync 	-1;
	add.s32 	%r1768, %r1, 3456;
	setp.ge.s32 	%p161, %r1768, %r351;
	@%p161 bra 	$L__BB22_245;
	ld.param.u32 	%r2122, [_ZN3cub18CUB_300001_SM_10006detail10radix_sort29DeviceRadixSortOnesweepKernelINS1_5radix10policy_hubIiiyE10Policy1000ELNS0_9SortOrderE0EiiyiiNS1_21identity_decomposer_tEEEvPT5_SB_PT3_PKSC_PT1_PKSG_PT2_PKSK_T4_iiT6__param_9];
	ld.shared.u32 	%r1769, [%r350+13824];
	shr.u32 	%r1770, %r1769, %r2122;
	and.b32  	%r1771, %r1770, %r221;
	shl.b32 	%r1772, %r1771, 3;
	add.s32 	%r1774, %r783, %r1772;
	ld.shared.u64 	%rd217, [%r1774+26112];
	xor.b32  	%r1775, %r1769, -2147483648;
	add.s64 	%rd218, %rd217, %rd9;
	shl.b64 	%rd219, %rd218, 2;
	add.s64 	%rd220, %rd22, %rd219;
	st.global.u32 	[%rd220+13824], %r1775;
$L__BB22_245:
	bar.warp.sync 	-1;
	add.s32 	%r1776, %r1, 3840;
	setp.ge.s32 	%p162, %r1776, %r351;
	@%p162 bra 	$L__BB22_247;
	ld.param.u32 	%r2123, [_ZN3cub18CUB_300001_SM_10006detail10radix_sort29DeviceRadixSortOnesweepKernelINS1_5radix10policy_hubIiiyE10Policy1000ELNS0_9SortOrderE0EiiyiiNS1_21identity_decomposer_tEEEvPT5_SB_PT3_PKSC_PT1_PKSG_PT2_PKSK_T4_iiT6__param_9];
	ld.shared.u32 	%r1777, [%r350+15360];
	shr.u32 	%r1778, %r1777, %r2123;
	and.b32  	%r1779, %r1778, %r221;
	shl.b32 	%r1780, %r1779, 3;
	add.s32 	%r1782, %r783, %r1780;
	ld.shared.u64 	%rd221, [%r1782+26112];
	xor.b32  	%r1783, %r1777, -2147483648;
	add.s64 	%rd222, %rd221, %rd9;
	shl.b64 	%rd223, %rd222, 2;
	add.s64 	%rd224, %rd22, %rd223;
	st.global.u32 	[%rd224+15360], %r1783;
$L__BB22_247:
	bar.warp.sync 	-1;
	add.s32 	%r1784, %r1, 4224;
	setp.ge.s32 	%p163, %r1784, %r351;
	@%p163 bra 	$L__BB22_249;
	ld.param.u32 	%r2124, [_ZN3cub18CUB_300001_SM_10006detail10radix_sort29DeviceRadixSortOnesweepKernelINS1_5radix10policy_hubIiiyE10Policy1000ELNS0_9SortOrderE0EiiyiiNS1_21identity_decomposer_tEEEvPT5_SB_PT3_PKSC_PT1_PKSG_PT2_PKSK_T4_iiT6__param_9];
	ld.shared.u32 	%r1785, [%r350+16896];
	shr.u32 	%r1786, %r1785, %r2124;
	and.b32  	%r1787, %r1786, %r221;
	shl.b32 	%r1788, %r1787, 3;
	add.s32 	%r1790, %r783, %r1788;
	ld.shared.u64 	%rd225, [%r1790+26112];
	xor.b32  	%r1791, %r1785, -2147483648;
	add.s64 	%rd226, %rd225, %rd9;
	shl.b64 	%rd227, %rd226, 2;
	add.s64 	%rd228, %rd22, %rd227;
	st.global.u32 	[%rd228+16896], %r1791;
$L__BB22_249:
	bar.warp.sync 	-1;
	add.s32 	%r1792, %r1, 4608;
	setp.ge.s32 	%p164, %r1792, %r351;
	@%p164 bra 	$L__BB22_251;
	ld.param.u32 	%r2125, [_ZN3cub18CUB_300001_SM_10006detail10radix_sort29DeviceRadixSortOnesweepKernelINS1_5radix10policy_hubIiiyE10Policy1000ELNS0_9SortOrderE0EiiyiiNS1_21identity_decomposer_tEEEvPT5_SB_PT3_PKSC_PT1_PKSG_PT2_PKSK_T4_iiT6__param_9];
	ld.shared.u32 	%r1793, [%r350+18432];
	shr.u32 	%r1794, %r1793, %r2125;
	and.b32  	%r1795, %r1794, %r221;
	shl.b32 	%r1796, %r1795, 3;
	add.s32 	%r1798, %r783, %r1796;
	ld.shared.u64 	%rd229, [%r1798+26112];
	xor.b32  	%r1799, %r1793, -2147483648;
	add.s64 	%rd230, %rd229, %rd9;
	shl.b64 	%rd231, %rd230, 2;
	add.s64 	%rd232, %rd22, %rd231;
	st.global.u32 	[%rd232+18432], %r1799;
$L__BB22_251:
	bar.warp.sync 	-1;
	add.s32 	%r1800, %r1, 4992;
	setp.ge.s32 	%p165, %r1800, %r351;
	@%p165 bra 	$L__BB22_253;
	ld.param.u32 	%r2126, [_ZN3cub18CUB_300001_SM_10006detail10radix_sort29DeviceRadixSortOnesweepKernelINS1_5radix10policy_hubIiiyE10Policy1000ELNS0_9SortOrderE0EiiyiiNS1_21identity_decomposer_tEEEvPT5_SB_PT3_PKSC_PT1_PKSG_PT2_PKSK_T4_iiT6__param_9];
	ld.shared.u32 	%r1801, [%r350+19968];
	shr.u32 	%r1802, %r1801, %r2126;
	and.b32  	%r1803, %r1802, %r221;
	shl.b32 	%r1804, %r1803, 3;
	add.s32 	%r1806, %r783, %r1804;
	ld.shared.u64 	%rd233, [%r1806+26112];
	xor.b32  	%r1807, %r1801, -2147483648;
	add.s64 	%rd234, %rd233, %rd9;
	shl.b64 	%rd235, %rd234, 2;
	add.s64 	%rd236, %rd22, %rd235;
	st.global.u32 	[%rd236+19968], %r1807;
$L__BB22_253:
	bar.warp.sync 	-1;
	add.s32 	%r1808, %r1, 5376;
	setp.ge.s32 	%p166, %r1808, %r351;
	@%p166 bra 	$L__BB22_255;
	ld.param.u32 	%r2127, [_ZN3cub18CUB_300001_SM_10006detail10radix_sort29DeviceRadixSortOnesweepKernelINS1_5radix10policy_hubIiiyE10Policy1000ELNS0_9SortOrderE0EiiyiiNS1_21identity_decomposer_tEEEvPT5_SB_PT3_PKSC_PT1_PKSG_PT2_PKSK_T4_iiT6__param_9];
	ld.shared.u32 	%r1809, [%r350+21504];
	shr.u32 	%r1810, %r1809, %r2127;
	and.b32  	%r1811, %r1810, %r221;
	shl.b32 	%r1812, %r1811, 3;
	add.s32 	%r1814, %r783, %r1812;
	ld.shared.u64 	%rd237, [%r1814+26112];
	xor.b32  	%r1815, %r1809, -2147483648;
	add.s64 	%rd238, %rd237, %rd9;
	shl.b64 	%rd239, %rd238, 2;
	add.s64 	%rd240, %rd22, %rd239;
	st.global.u32 	[%rd240+21504], %r1815;
$L__BB22_255:
	bar.warp.sync 	-1;
	add.s32 	%r1816, %r1, 5760;
	setp.ge.s32 	%p167, %r1816, %r351;
	@%p167 bra 	$L__BB22_257;
	ld.param.u32 	%r2128, [_ZN3cub18CUB_300001_SM_10006detail10radix_sort29DeviceRadixSortOnesweepKernelINS1_5radix10policy_hubIiiyE10Policy1000ELNS0_9SortOrderE0EiiyiiNS1_21identity_decomposer_tEEEvPT5_SB_PT3_PKSC_PT1_PKSG_PT2_PKSK_T4_iiT6__param_9];
	ld.shared.u32 	%r1817, [%r350+23040];
	shr.u32 	%r1818, %r1817, %r2128;
	and.b32  	%r1819, %r1818, %r221;
	shl.b32 	%r1820, %r1819, 3;
	add.s32 	%r1822, %r783, %r1820;
	ld.shared.u64 	%rd241, [%r1822+26112];
	xor.b32  	%r1823, %r1817, -2147483648;
	add.s64 	%rd242, %rd241, %rd9;
	shl.b64 	%rd243, %rd242, 2;
	add.s64 	%rd244, %rd22, %rd243;
	st.global.u32 	[%rd244+23040], %r1823;
$L__BB22_257:
	bar.warp.sync 	-1;
	or.b32  	%r1824, %r1, 6144;
	setp.ge.s32 	%p168, %r1824, %r351;
	@%p168 bra 	$L__BB22_259;
	ld.param.u32 	%r2129, [_ZN3cub18CUB_300001_SM_10006detail10radix_sort29DeviceRadixSortOnesweepKernelINS1_5radix10policy_hubIiiyE10Policy1000ELNS0_9SortOrderE0EiiyiiNS1_21identity_decomposer_tEEEvPT5_SB_PT3_PKSC_PT1_PKSG_PT2_PKSK_T4_iiT6__param_9];
	ld.shared.u32 	%r1825, [%r350+24576];
	shr.u32 	%r1826, %r1825, %r2129;
	and.b32  	%r1827, %r1826, %r221;
	shl.b32 	%r1828, %r1827, 3;
	add.s32 	%r1830, %r783, %r1828;
	ld.shared.u64 	%rd245, [%r1830+26112];
	xor.b32  	%r1831, %r1825, -2147483648;
	add.s64 	%rd246, %rd245, %rd9;
	shl.b64 	%rd247, %rd246, 2;
	add.s64 	%rd248, %rd22, %rd247;
	st.global.u32 	[%rd248+24576], %r1831;
$L__BB22_259:
	bar.warp.sync 	-1;
$L__BB22_260:
	ld.param.u32 	%r2130, [_ZN3cub18CUB_300001_SM_10006detail10radix_sort29DeviceRadixSortOnesweepKernelINS1_5radix10policy_hubIiiyE10Policy1000ELNS0_9SortOrderE0EiiyiiNS1_21identity_decomposer_tEEEvPT5_SB_PT3_PKSC_PT1_PKSG_PT2_PKSK_T4_iiT6__param_9];
	ld.param.u32 	%r2090, [_ZN3cub18CUB_300001_SM_10006detail10radix_sort29DeviceRadixSortOnesweepKernelINS1_5radix10policy_hubIiiyE10Policy1000ELNS0_9SortOrderE0EiiyiiNS1_21identity_decomposer_tEEEvPT5_SB_PT3_PKSC_PT1_PKSG_PT2_PKSK_T4_iiT6__param_8];
	setp.gt.s32 	%p169, %r349, %r2090;
	ld.shared.u32 	%r1832, [%r350];
	shr.u32 	%r1833, %r1832, %r2130;
	and.b32  	%r352, %r1833, %r221;
	ld.shared.u32 	%r1834, [%r350+1536];
	shr.u32 	%r1835, %r1834, %r2130;
	and.b32  	%r353, %r1835, %r221;
	ld.shared.u32 	%r1836, [%r350+3072];
	shr.u32 	%r1837, %r1836, %r2130;
	and.b32  	%r354, %r1837, %r221;
	ld.shared.u32 	%r1838, [%r350+4608];
	shr.u32 	%r1839, %r1838, %r2130;
	and.b32  	%r355, %r1839, %r221;
	ld.shared.u32 	%r1840, [%r350+6144];
	shr.u32 	%r1841, %r1840, %r2130;
	and.b32  	%r356, %r1841, %r221;
	ld.shared.u32 	%r1842, [%r350+7680];
	shr.u32 	%r1843, %r1842, %r2130;
	and.b32  	%r357, %r1843, %r221;
	ld.shared.u32 	%r1844, [%r350+9216];
	shr.u32 	%r1845, %r1844, %r2130;
	and.b32  	%r358, %r1845, %r221;
	ld.shared.u32 	%r1846, [%r350+10752];
	shr.u32 	%r1847, %r1846, %r2130;
	and.b32  	%r359, %r1847, %r221;
	ld.shared.u32 	%r1848, [%r350+12288];
	shr.u32 	%r1849, %r1848, %r2130;
	and.b32  	%r360, %r1849, %r221;
	ld.shared.u32 	%r1850, [%r350+13824];
	shr.u32 	%r1851, %r1850, %r2130;
	and.b32  	%r361, %r1851, %r221;
	ld.shared.u32 	%r1852, [%r350+15360];
	shr.u32 	%r1853, %r1852, %r2130;
	and.b32  	%r362, %r1853, %r221;
	ld.shared.u32 	%r1854, [%r350+16896];
	shr.u32 	%r1855, %r1854, %r2130;
	and.b32  	%r363, %r1855, %r221;
	ld.shared.u32 	%r1856, [%r350+18432];
	shr.u32 	%r1857, %r1856, %r2130;
	and.b32  	%r364, %r1857, %r221;
	ld.shared.u32 	%r1858, [%r350+19968];
	shr.u32 	%r1859, %r1858, %r2130;
	and.b32  	%r365, %r1859, %r221;
	ld.shared.u32 	%r1860, [%r350+21504];
	shr.u32 	%r1861, %r1860, %r2130;
	and.b32  	%r366, %r1861, %r221;
	ld.shared.u32 	%r1862, [%r350+23040];
	shr.u32 	%r1863, %r1862, %r2130;
	and.b32  	%r367, %r1863, %r221;
	ld.shared.u32 	%r1864, [%r350+24576];
	shr.u32 	%r1865, %r1864, %r2130;
	and.b32  	%r368, %r1865, %r221;
	@%p169 bra 	$L__BB22_262;
	ld.param.u64 	%rd443, [_ZN3cub18CUB_300001_SM_10006detail10radix_sort29DeviceRadixSortOnesweepKernelINS1_5radix10policy_hubIiiyE10Policy1000ELNS0_9SortOrderE0EiiyiiNS1_21identity_decomposer_tEEEvPT5_SB_PT3_PKSC_PT1_PKSG_PT2_PKSK_T4_iiT6__param_7];
	cvta.to.global.u64 	%rd249, %rd443;
	and.b32  	%r1869, %r1, 31;
	or.b32  	%r1870, %r647, %r1869;
	cvt.u64.u32 	%rd250, %r1870;
	mul.lo.s32 	%r1871, %r3, 6528;
	cvt.s64.s32 	%rd251, %r1871;
	add.s64 	%rd252, %rd250, %rd251;
	shl.b64 	%rd253, %rd252, 2;
	add.s64 	%rd254, %rd249, %rd253;
	ld.global.u32 	%r2266, [%rd254];
	ld.global.u32 	%r2267, [%rd254+128];
	ld.global.u32 	%r2268, [%rd254+256];
	ld.global.u32 	%r2269, [%rd254+384];
	ld.global.u32 	%r2270, [%rd254+512];
	ld.global.u32 	%r2271, [%rd254+640];
	ld.global.u32 	%r2272, [%rd254+768];
	ld.global.u32 	%r2273, [%rd254+896];
	ld.global.u32 	%r2274, [%rd254+1024];
	ld.global.u32 	%r2275, [%rd254+1152];
	ld.global.u32 	%r2276, [%rd254+1280];
	ld.global.u32 	%r2277, [%rd254+1408];
	ld.global.u32 	%r2278, [%rd254+1536];
	ld.global.u32 	%r2279, [%rd254+1664];
	ld.global.u32 	%r2280, [%rd254+1792];
	ld.global.u32 	%r2281, [%rd254+1920];
	ld.global.u32 	%r2282, [%rd254+2048];
	bra.uni 	$L__BB22_296;
$L__BB22_262:
	ld.param.u32 	%r2091, [_ZN3cub18CUB_300001_SM_10006detail10radix_sort29DeviceRadixSortOnesweepKernelINS1_5radix10policy_hubIiiyE10Policy1000ELNS0_9SortOrderE0EiiyiiNS1_21identity_decomposer_tEEEvPT5_SB_PT3_PKSC_PT1_PKSG_PT2_PKSK_T4_iiT6__param_8];
	ld.param.u64 	%rd444, [_ZN3cub18CUB_300001_SM_10006detail10radix_sort29DeviceRadixSortOnesweepKernelINS1_5radix10policy_hubIiiyE10Policy1000ELNS0_9SortOrderE0EiiyiiNS1_21identity_decomposer_tEEEvPT5_SB_PT3_PKSC_PT1_PKSG_PT2_PKSK_T4_iiT6__param_7];
	cvta.to.global.u64 	%rd255, %rd444;
	add.s64 	%rd23, %rd255, %rd63;
	cvt.u32.u64 	%r1874, %rd7;
	sub.s32 	%r386, %r2091, %r649;
	setp.ge.s32 	%p170, %r1874, %r386;
	@%p170 bra 	$L__BB22_264;
	ld.global.u32 	%r2266, [%rd23];
$L__BB22_264:
	add.s32 	%r1877, %r1874, 32;
	setp.ge.s32 	%p171, %r1877, %r386;
	@%p171 bra 	$L__BB22_266;
	ld.global.u32 	%r2267, [%rd23+128];
$L__BB22_266:
	add.s32 	%r1880, %r1874, 64;
	setp.ge.s32 	%p172, %r1880, %r386;
	@%p172 bra 	$L__BB22_268;
	ld.global.u32 	%r2268, [%rd23+256];
$L__BB22_268:
	add.s32 	%r1883, %r1874, 96;
	setp.ge.s32 	%p173, %r1883, %r386;
	@%p173 bra 	$L__BB22_270;
	ld.global.u32 	%r2269, [%rd23+384];
$L__BB22_270:
	add.s32 	%r1886, %r1874, 128;
	setp.ge.s32 	%p174, %r1886, %r386;
	@%p174 bra 	$L__BB22_272;
	ld.global.u32 	%r2270, [%rd23+512];
$L__BB22_272:
	add.s32 	%r1889, %r1874, 160;
	setp.ge.s32 	%p175, %r1889, %r386;
	@%p175 bra 	$L__BB22_274;
	ld.global.u32 	%r2271, [%rd23+640];
$L__BB22_274:
	add.s32 	%r1892, %r1874, 192;
	setp.ge.s32 	%p176, %r1892, %r386;
	@%p176 bra 	$L__BB22_276;
	ld.global.u32 	%r2272, [%rd23+768];
$L__BB22_276:
	add.s32 	%r1895, %r1874, 224;
	setp.ge.s32 	%p177, %r1895, %r386;
	@%p177 bra 	$L__BB22_278;
	ld.param.u64 	%rd445, [_ZN3cub18CUB_300001_SM_10006detail10radix_sort29DeviceRadixSortOnesweepKernelINS1_5radix10policy_hubIiiyE10Policy1000ELNS0_9SortOrderE0EiiyiiNS1_21identity_decomposer_tEEEvPT5_SB_PT3_PKSC_PT1_PKSG_PT2_PKSK_T4_iiT6__param_7];
	cvta.to.global.u64 	%rd259, %rd445;
	cvt.s64.s32 	%rd260, %r649;
	add.s64 	%rd261, %rd7, %rd260;
	shl.b64 	%rd262, %rd261, 2;
	add.s64 	%rd263, %rd259, %rd262;
	ld.global.u32 	%r2273, [%rd263+896];
$L__BB22_278:
	add.s32 	%r1899, %r1874, 256;
	setp.ge.s32 	%p178, %r1899, %r386;
	@%p178 bra 	$L__BB22_280;
	ld.param.u64 	%rd446, [_ZN3cub18CUB_300001_SM_10006detail10radix_sort29DeviceRadixSortOnesweepKernelINS1_5radix10policy_hubIiiyE10Policy1000ELNS0_9SortOrderE0EiiyiiNS1_21identity_decomposer_tEEEvPT5_SB_PT3_PKSC_PT1_PKSG_PT2_PKSK_T4_iiT6__param_7];
	cvta.to.global.u64 	%rd264, %rd446;
	cvt.s64.s32 	%rd265, %r649;
	add.s64 	%rd266, %rd7, %rd265;
	shl.b64 	%rd267, %rd266, 2;
	add.s64 	%rd268, %rd264, %rd267;
	ld.global.u32 	%r2274, [%rd268+1024];
$L__BB22_280:
	add.s32 	%r1903, %r1874, 288;
	setp.ge.s32 	%p179, %r1903, %r386;
	@%p179 bra 	$L__BB22_282;
	ld.param.u64 	%rd447, [_ZN3cub18CUB_300001_SM_10006detail10radix_sort29DeviceRadixSortOnesweepKernelINS1_5radix10policy_hubIiiyE10Policy1000ELNS0_9SortOrderE0EiiyiiNS1_21identity_decomposer_tEEEvPT5_SB_PT3_PKSC_PT1_PKSG_PT2_PKSK_T4_iiT6__param_7];
	cvta.to.global.u64 	%rd269, %rd447;
	cvt.s64.s32 	%rd270, %r649;
	add.s64 	%rd271, %rd7, %rd270;
	shl.b64 	%rd272, %rd271, 2;
	add.s64 	%rd273, %rd269, %rd272;
	ld.global.u32 	%r2275, [%rd273+1152];
$L__BB22_282:
	add.s32 	%r1907, %r1874, 320;
	setp.ge.s32 	%p180, %r1907, %r386;
	@%p180 bra 	$L__BB22_284;
	ld.param.u64 	%rd448, [_ZN3cub18CUB_300001_SM_10006detail10radix_sort29DeviceRadixSortOnesweepKernelINS1_5radix10policy_hubIiiyE10Policy1000ELNS0_9SortOrderE0EiiyiiNS1_21identity_decomposer_tEEEvPT5_SB_PT3_PKSC_PT1_PKSG_PT2_PKSK_T4_iiT6__param_7];
	cvta.to.global.u64 	%rd274, %rd448;
	cvt.s64.s32 	%rd275, %r649;
	add.s64 	%rd276, %rd7, %rd275;
	shl.b64 	%rd277, %rd276, 2;
	add.s64 	%rd278, %rd274, %rd277;
	ld.global.u32 	%r2276, [%rd278+1280];
$L__BB22_284:
	add.s32 	%r1911, %r1874, 352;
	setp.ge.s32 	%p181, %r1911, %r386;
	@%p181 bra 	$L__BB22_286;
	ld.param.u64 	%rd449, [_ZN3cub18CUB_300001_SM_10006detail10radix_sort29DeviceRadixSortOnesweepKernelINS1_5radix10policy_hubIiiyE10Policy1000ELNS0_9SortOrderE0EiiyiiNS1_21identity_decomposer_tEEEvPT5_SB_PT3_PKSC_PT1_PKSG_PT2_PKSK_T4_iiT6__param_7];
	cvta.to.global.u64 	%rd279, %rd449;
	mul.lo.s32 	%r1912, %r3, 6528;
	cvt.s64.s32 	%rd280, %r1912;
	add.s64 	%rd281, %rd7, %rd280;
	shl.b64 	%rd282, %rd281, 2;
	add.s64 	%rd283, %rd279, %rd282;
	ld.global.u32 	%r2277, [%rd283+1408];
$L__BB22_286:
	add.s32 	%r1915, %r1874, 384;
	setp.ge.s32 	%p182, %r1915, %r386;
	@%p182 bra 	$L__BB22_288;
	ld.param.u64 	%rd450, [_ZN3cub18CUB_300001_SM_10006detail10radix_sort29DeviceRadixSortOnesweepKernelINS1_5radix10policy_hubIiiyE10Policy1000ELNS0_9SortOrderE0EiiyiiNS1_21identity_decomposer_tEEEvPT5_SB_PT3_PKSC_PT1_PKSG_PT2_PKSK_T4_iiT6__param_7];
	cvta.to.global.u64 	%rd284, %rd450;
	mul.lo.s32 	%r1916, %r3, 6528;
	cvt.s64.s32 	%rd285, %r1916;
	add.s64 	%rd286, %rd7, %rd285;
	shl.b64 	%rd287, %rd286, 2;
	add.s64 	%rd288, %rd284, %rd287;
	ld.global.u32 	%r2278, [%rd288+1536];
$L__BB22_288:
	cvt.u32.u64 	%r1918, %rd7;
	add.s32 	%r1919, %r1918, 416;
	setp.ge.s32 	%p183, %r1919, %r386;
	@%p183 bra 	$L__BB22_290;
	ld.param.u64 	%rd451, [_ZN3cub18CUB_300001_SM_10006detail10radix_sort29DeviceRadixSortOnesweepKernelINS1_5radix10policy_hubIiiyE10Policy1000ELNS0_9SortOrderE0EiiyiiNS1_21identity_decomposer_tEEEvPT5_SB_PT3_PKSC_PT1_PKSG_PT2_PKSK_T4_iiT6__param_7];
	cvta.to.global.u64 	%rd289, %rd451;
	mul.lo.s32 	%r1920, %r3, 6528;
	cvt.s64.s32 	%rd290, %r1920;
	add.s64 	%rd291, %rd7, %rd290;
	shl.b64 	%rd292, %rd291, 2;
	add.s64 	%rd293, %rd289, %rd292;
	ld.global.u32 	%r2279, [%rd293+1664];
$L__BB22_290:
	cvt.u32.u64 	%r1922, %rd7;
	add.s32 	%r1923, %r1922, 448;
	setp.ge.s32 	%p184, %r1923, %r386;
	@%p184 bra 	$L__BB22_292;
	ld.param.u64 	%rd452, [_ZN3cub18CUB_300001_SM_10006detail10radix_sort29DeviceRadixSortOnesweepKernelINS1_5radix10policy_hubIiiyE10Policy1000ELNS0_9SortOrderE0EiiyiiNS1_21identity_decomposer_tEEEvPT5_SB_PT3_PKSC_PT1_PKSG_PT2_PKSK_T4_iiT6__param_7];
	cvta.to.global.u64 	%rd294, %rd452;
	mul.lo.s32 	%r1924, %r3, 6528;
	cvt.s64.s32 	%rd295, %r1924;
	add.s64 	%rd296, %rd7, %rd295;
	shl.b64 	%rd297, %rd296, 2;
	add.s64 	%rd298, %rd294, %rd297;
	ld.global.u32 	%r2280, [%rd298+1792];
$L__BB22_292:
	cvt.u32.u64 	%r1926, %rd7;
	add.s32 	%r1927, %r1926, 480;
	setp.ge.s32 	%p185, %r1927, %r386;
	@%p185 bra 	$L__BB22_294;
	ld.param.u64 	%rd453, [_ZN3cub18CUB_300001_SM_10006detail10radix_sort29DeviceRadixSortOnesweepKernelINS1_5radix10policy_hubIiiyE10Policy1000ELNS0_9SortOrderE0EiiyiiNS1_21identity_decomposer_tEEEvPT5_SB_PT3_PKSC_PT1_PKSG_PT2_PKSK_T4_iiT6__param_7];
	cvta.to.global.u64 	%rd299, %rd453;
	mul.lo.s32 	%r1928, %r3, 6528;
	cvt.s64.s32 	%rd300, %r1928;
	add.s64 	%rd301, %rd7, %rd300;
	shl.b64 	%rd302, %rd301, 2;
	add.s64 	%rd303, %rd299, %rd302;
	ld.global.u32 	%r2281, [%rd303+1920];
$L__BB22_294:
	cvt.u32.u64 	%r1930, %rd7;
	add.s32 	%r1931, %r1930, 512;
	setp.ge.s32 	%p186, %r1931, %r386;
	@%p186 bra 	$L__BB22_296;
	ld.param.u64 	%rd454, [_ZN3cub18CUB_300001_SM_10006detail10radix_sort29DeviceRadixSortOnesweepKernelINS1_5radix10policy_hubIiiyE10Policy1000ELNS0_9SortOrderE0EiiyiiNS1_21identity_decomposer_tEEEvPT5_SB_PT3_PKSC_PT1_PKSG_PT2_PKSK_T4_iiT6__param_7];
	cvta.to.global.u64 	%rd304, %rd454;
	mov.u32 	%r1932, %tid.x;
	and.b32  	%r1933, %r1932, 992;
	mul.lo.s32 	%r1934, %r1933, 17;
	and.b32  	%r1935, %r1932, 31;
	or.b32  	%r1936, %r1934, %r1935;
	cvt.u64.u32 	%rd305, %r1936;
	mul.lo.s32 	%r1937, %r3, 6528;
	cvt.s64.s32 	%rd306, %r1937;
	add.s64 	%rd307, %rd305, %rd306;
	shl.b64 	%rd308, %rd307, 2;
	add.s64 	%rd309, %rd304, %rd308;
	ld.global.u32 	%r2282, [%rd309+2048];
$L__BB22_296:
	ld.param.u32 	%r2092, [_ZN3cub18CUB_300001_SM_10006detail10radix_sort29DeviceRadixSortOnesweepKernelINS1_5radix10policy_hubIiiyE10Policy1000ELNS0_9SortOrderE0EiiyiiNS1_21identity_decomposer_tEEEvPT5_SB_PT3_PKSC_PT1_PKSG_PT2_PKSK_T4_iiT6__param_8];
	ld.param.u64 	%rd441, [_ZN3cub18CUB_300001_SM_10006detail10radix_sort29DeviceRadixSortOnesweepKernelINS1_5radix10policy_hubIiiyE10Policy1000ELNS0_9SortOrderE0EiiyiiNS1_21identity_decomposer_tEEEvPT5_SB_PT3_PKSC_PT1_PKSG_PT2_PKSK_T4_iiT6__param_6];
	cvta.to.global.u64 	%rd24, %rd441;
	mov.u32 	%r437, %tid.x;
	cvt.u64.u32 	%rd25, %r437;
	shl.b32 	%r1938, %r437, 2;
	mov.u32 	%r1939, _ZZN3cub18CUB_300001_SM_10006detail10radix_sort29DeviceRadixSortOnesweepKernelINS1_5radix10policy_hubIiiyE10Policy1000ELNS0_9SortOrderE0EiiyiiNS1_21identity_decomposer_tEEEvPT5_SB_PT3_PKSC_PT1_PKSG_PT2_PKSK_T4_iiT6_E1s;
	add.s32 	%r438, %r1939, %r1938;
	mad.lo.s32 	%r1940, %r3, 6528, 6528;
	setp.gt.s32 	%p187, %r1940, %r2092;
	bar.sync 	0;
	st.shared.u32 	[%r323+-4], %r2266;
	st.shared.u32 	[%r324+-4], %r2267;
	st.shared.u32 	[%r325+-4], %r2268;
	st.shared.u32 	[%r326+-4], %r2269;
	st.shared.u32 	[%r327+-4], %r2270;
	st.shared.u32 	[%r328+-4], %r2271;
	st.shared.u32 	[%r329+-4], %r2272;
	st.shared.u32 	[%r330+-4], %r2273;
	st.shared.u32 	[%r331+-4], %r2274;
	st.shared.u32 	[%r332+-4], %r2275;
	st.shared.u32 	[%r333+-4], %r2276;
	st.shared.u32 	[%r334+-4], %r2277;
	st.shared.u32 	[%r335+-4], %r2278;
	st.shared.u32 	[%r336+-4], %r2279;
	st.shared.u32 	[%r337+-4], %r2280;
	st.shared.u32 	[%r338+-4], %r2281;
	st.shared.u32 	[%r339+-4], %r2282;
	bar.sync 	0;
	@%p187 bra 	$L__BB22_298;
	ld.shared.u32 	%r1941, [%r438];
	shl.b32 	%r1942, %r352, 3;
	add.s32 	%r1944, %r1939, 26112;
	add.s32 	%r1945, %r1944, %r1942;
	ld.shared.u64 	%rd310, [%r1945];
	add.s64 	%rd311, %rd310, %rd25;
	shl.b64 	%rd312, %rd311, 2;
	add.s64 	%rd313, %rd24, %rd312;
	st.global.u32 	[%rd313], %r1941;
	bar.warp.sync 	-1;
	ld.shared.u32 	%r1946, [%r438+1536];
	shl.b32 	%r1947, %r353, 3;
	add.s32 	%r1948, %r1944, %r1947;
	ld.shared.u64 	%rd314, [%r1948];
	add.s64 	%rd315, %rd314, %rd25;
	shl.b64 	%rd316, %rd315, 2;
	add.s64 	%rd317, %rd24, %rd316;
	st.global.u32 	[%rd317+1536], %r1946;
	bar.warp.sync 	-1;
	ld.shared.u32 	%r1949, [%r438+3072];
	shl.b32 	%r1950, %r354, 3;
	add.s32 	%r1951, %r1944, %r1950;
	ld.shared.u64 	%rd318, [%r1951];
	add.s64 	%rd319, %rd318, %rd25;
	shl.b64 	%rd320, %rd319, 2;
	add.s64 	%rd321, %rd24, %rd320;
	st.global.u32 	[%rd321+3072], %r1949;
	bar.warp.sync 	-1;
	ld.shared.u32 	%r1952, [%r438+4608];
	shl.b32 	%r1953, %r355, 3;
	add.s32 	%r1954, %r1944, %r1953;
	ld.shared.u64 	%rd322, [%r1954];
	add.s64 	%rd323, %rd322, %rd25;
	shl.b64 	%rd324, %rd323, 2;
	add.s64 	%rd325, %rd24, %rd324;
	st.global.u32 	[%rd325+4608], %r1952;
	bar.warp.sync 	-1;
	ld.shared.u32 	%r1955, [%r438+6144];
	shl.b32 	%r1956, %r356, 3;
	add.s32 	%r1957, %r1944, %r1956;
	ld.shared.u64 	%rd326, [%r1957];
	add.s64 	%rd327, %rd326, %rd25;
	shl.b64 	%rd328, %rd327, 2;
	add.s64 	%rd329, %rd24, %rd328;
	st.global.u32 	[%rd329+6144], %r1955;
	bar.warp.sync 	-1;
	ld.shared.u32 	%r1958, [%r438+7680];
	shl.b32 	%r1959, %r357, 3;
	add.s32 	%r1960, %r1944, %r1959;
	ld.shared.u64 	%rd330, [%r1960];
	add.s64 	%rd331, %rd330, %rd25;
	shl.b64 	%rd332, %rd331, 2;
	add.s64 	%rd333, %rd24, %rd332;
	st.global.u32 	[%rd333+7680], %r1958;
	bar.warp.sync 	-1;
	ld.shared.u32 	%r1961, [%r438+9216];
	shl.b32 	%r1962, %r358, 3;
	add.s32 	%r1963, %r1944, %r1962;
	ld.shared.u64 	%rd334, [%r1963];
	add.s64 	%rd335, %rd334, %rd25;
	shl.b64 	%rd336, %rd335, 2;
	add.s64 	%rd337, %rd24, %rd336;
	st.global.u32 	[%rd337+9216], %r1961;
	bar.warp.sync 	-1;
	ld.shared.u32 	%r1964, [%r438+10752];
	shl.b32 	%r1965, %r359, 3;
	add.s32 	%r1966, %r1944, %r1965;
	ld.shared.u64 	%rd338, [%r1966];
	add.s64 	%rd339, %rd338, %rd25;
	shl.b64 	%rd340, %rd339, 2;
	add.s64 	%rd341, %rd24, %rd340;
	st.global.u32 	[%rd341+10752], %r1964;
	bar.warp.sync 	-1;
	ld.shared.u32 	%r1967, [%r438+12288];
	shl.b32 	%r1968, %r360, 3;
	add.s32 	%r1969, %r1944, %r1968;
	ld.shared.u64 	%rd342, [%r1969];
	add.s64 	%rd343, %rd342, %rd25;
	shl.b64 	%rd344, %rd343, 2;
	add.s64 	%rd345, %rd24, %rd344;
	st.global.u32 	[%rd345+12288], %r1967;
	bar.warp.sync 	-1;
	ld.shared.u32 	%r1970, [%r438+13824];
	shl.b32 	%r1971, %r361, 3;
	add.s32 	%r1972, %r1944, %r1971;
	ld.shared.u64 	%rd346, [%r1972];
	add.s64 	%rd347, %rd346, %rd25;
	shl.b64 	%rd348, %rd347, 2;
	add.s64 	%rd349, %rd24, %rd348;
	st.global.u32 	[%rd349+13824], %r1970;
	bar.warp.sync 	-1;
	ld.shared.u32 	%r1973, [%r438+15360];
	shl.b32 	%r1974, %r362, 3;
	add.s32 	%r1975, %r1944, %r1974;
	ld.shared.u64 	%rd350, [%r1975];
	add.s64 	%rd351, %rd350, %rd25;
	shl.b64 	%rd352, %rd351, 2;
	add.s64 	%rd353, %rd24, %rd352;
	st.global.u32 	[%rd353+15360], %r1973;
	bar.warp.sync 	-1;
	ld.shared.u32 	%r1976, [%r438+16896];
	shl.b32 	%r1977, %r363, 3;
	add.s32 	%r1978, %r1944, %r1977;
	ld.shared.u64 	%rd354, [%r1978];
	add.s64 	%rd355, %rd354, %rd25;
	shl.b64 	%rd356, %rd355, 2;
	add.s64 	%rd357, %rd24, %rd356;
	st.global.u32 	[%rd357+16896], %r1976;
	bar.warp.sync 	-1;
	ld.shared.u32 	%r1979, [%r438+18432];
	shl.b32 	%r1980, %r364, 3;
	add.s32 	%r1981, %r1944, %r1980;
	ld.shared.u64 	%rd358, [%r1981];
	add.s64 	%rd359, %rd358, %rd25;
	shl.b64 	%rd360, %rd359, 2;
	add.s64 	%rd361, %rd24, %rd360;
	st.global.u32 	[%rd361+18432], %r1979;
	bar.warp.sync 	-1;
	ld.shared.u32 	%r1982, [%r438+19968];
	shl.b32 	%r1983, %r365, 3;
	add.s32 	%r1984, %r1944, %r1983;
	ld.shared.u64 	%rd362, [%r1984];
	add.s64 	%rd363, %rd362, %rd25;
	shl.b64 	%rd364, %rd363, 2;
	add.s64 	%rd365, %rd24, %rd364;
	st.global.u32 	[%rd365+19968], %r1982;
	bar.warp.sync 	-1;
	ld.shared.u32 	%r1985, [%r438+21504];
	shl.b32 	%r1986, %r366, 3;
	add.s32 	%r1987, %r1944, %r1986;
	ld.shared.u64 	%rd366, [%r1987];
	add.s64 	%rd367, %rd366, %rd25;
	shl.b64 	%rd368, %rd367, 2;
	add.s64 	%rd369, %rd24, %rd368;
	st.global.u32 	[%rd369+21504], %r1985;
	bar.warp.sync 	-1;
	ld.shared.u32 	%r1988, [%r438+23040];
	shl.b32 	%r1989, %r367, 3;
	add.s32 	%r1990, %r1944, %r1989;
	ld.shared.u64 	%rd370, [%r1990];
	add.s64 	%rd371, %rd370, %rd25;
	shl.b64 	%rd372, %rd371, 2;
	add.s64 	%rd373, %rd24, %rd372;
	st.global.u32 	[%rd373+23040], %r1988;
	bar.warp.sync 	-1;
	ld.shared.u32 	%r1991, [%r438+24576];
	shl.b32 	%r1992, %r368, 3;
	add.s32 	%r1993, %r1944, %r1992;
	ld.shared.u64 	%rd374, [%r1993];
	add.s64 	%rd375, %rd374, %rd25;
	shl.b64 	%rd376, %rd375, 2;
	add.s64 	%rd377, %rd24, %rd376;
	st.global.u32 	[%rd377+24576], %r1991;
	bar.warp.sync 	-1;
	bra.uni 	$L__BB22_333;
$L__BB22_298:
	ld.param.u32 	%r2093, [_ZN3cub18CUB_300001_SM_10006detail10radix_sort29DeviceRadixSortOnesweepKernelINS1_5radix10policy_hubIiiyE10Policy1000ELNS0_9SortOrderE0EiiyiiNS1_21identity_decomposer_tEEEvPT5_SB_PT3_PKSC_PT1_PKSG_PT2_PKSK_T4_iiT6__param_8];
	mad.lo.s32 	%r439, %r3, -6528, %r2093;
	shl.b32 	%r1994, %r352, 3;
	add.s32 	%r1996, %r1939, %r1994;
	ld.shared.u64 	%rd26, [%r1996+26112];
	setp.ge.s32 	%p188, %r437, %r439;
	@%p188 bra 	$L__BB22_300;
	ld.shared.u32 	%r1997, [%r438];
	add.s64 	%rd378, %rd26, %rd25;
	shl.b64 	%rd379, %rd378, 2;
	add.s64 	%rd380, %rd24, %rd379;
	st.global.u32 	[%rd380], %r1997;
$L__BB22_300:
	bar.warp.sync 	-1;
	shl.b32 	%r1998, %r353, 3;
	add.s32 	%r2000, %r1939, %r1998;
	ld.shared.u64 	%rd27, [%r2000+26112];
	add.s32 	%r2001, %r437, 384;
	setp.ge.s32 	%p189, %r2001, %r439;
	@%p189 bra 	$L__BB22_302;
	ld.shared.u32 	%r2002, [%r438+1536];
	add.s64 	%rd381, %rd27, %rd25;
	shl.b64 	%rd382, %rd381, 2;
	add.s64 	%rd383, %rd24, %rd382;
	st.global.u32 	[%rd383+1536], %r2002;
$L__BB22_302:
	bar.warp.sync 	-1;
	shl.b32 	%r2003, %r354, 3;
	add.s32 	%r2005, %r1939, %r2003;
	ld.shared.u64 	%rd28, [%r2005+26112];
	add.s32 	%r2006, %r437, 768;
	setp.ge.s32 	%p190, %r2006, %r439;
	@%p190 bra 	$L__BB22_304;
	ld.shared.u32 	%r2007, [%r438+3072];
	add.s64 	%rd384, %rd28, %rd25;
	shl.b64 	%rd385, %rd384, 2;
	add.s64 	%rd386, %rd24, %rd385;
	st.global.u32 	[%rd386+3072], %r2007;
$L__BB22_304:
	bar.warp.sync 	-1;
	shl.b32 	%r2008, %r355, 3;
	add.s32 	%r2010, %r1939, %r2008;
	ld.shared.u64 	%rd29, [%r2010+26112];
	add.s32 	%r2011, %r437, 1152;
	setp.ge.s32 	%p191, %r2011, %r439;
	@%p191 bra 	$L__BB22_306;
	ld.shared.u32 	%r2012, [%r438+4608];
	add.s64 	%rd387, %rd29, %rd25;
	shl.b64 	%rd388, %rd387, 2;
	add.s64 	%rd389, %rd24, %rd388;
	st.global.u32 	[%rd389+4608], %r2012;
$L__BB22_306:
	bar.warp.sync 	-1;
	shl.b32 	%r2013, %r356, 3;
	add.s32 	%r2015, %r1939, %r2013;
	ld.shared.u64 	%rd30, [%r2015+26112];
	add.s32 	%r2016, %r437, 1536;
	setp.ge.s32 	%p192, %r2016, %r439;
	@%p192 bra 	$L__BB22_308;
	ld.shared.u32 	%r2017, [%r438+6144];
	add.s64 	%rd390, %rd30, %rd25;
	shl.b64 	%rd391, %rd390, 2;
	add.s64 	%rd392, %rd24, %rd391;
	st.global.u32 	[%rd392+6144], %r2017;
$L__BB22_308:
	bar.warp.sync 	-1;
	shl.b32 	%r2018, %r357, 3;
	add.s32 	%r2020, %r1939, %r2018;
	ld.shared.u64 	%rd31, [%r2020+26112];
	add.s32 	%r2021, %r437, 1920;
	setp.ge.s32 	%p193, %r2021, %r439;
	@%p193 bra 	$L__BB22_310;
	ld.shared.u32 	%r2022, [%r438+7680];
	add.s64 	%rd393, %rd31, %rd25;
	shl.b64 	%rd394, %rd393, 2;
	add.s64 	%rd395, %rd24, %rd394;
	st.global.u32 	[%rd395+7680], %r2022;
$L__BB22_310:
	bar.warp.sync 	-1;
	shl.b32 	%r2023, %r358, 3;
	add.s32 	%r2025, %r1939, %r2023;
	ld.shared.u64 	%rd32, [%r2025+26112];
	add.s32 	%r2026, %r437, 2304;
	setp.ge.s32 	%p194, %r2026, %r439;
	@%p194 bra 	$L__BB22_312;
	ld.shared.u32 	%r2027, [%r438+9216];
	add.s64 	%rd396, %rd32, %rd25;
	shl.b64 	%rd397, %rd396, 2;
	add.s64 	%rd398, %rd24, %rd397;
	st.global.u32 	[%rd398+9216], %r2027;
$L__BB22_312:
	bar.warp.sync 	-1;
	shl.b32 	%r2028, %r359, 3;
	add.s32 	%r2030, %r1939, %r2028;
	ld.shared.u64 	%rd33, [%r2030+26112];
	add.s32 	%r2031, %r437, 2688;
	setp.ge.s32 	%p195, %r2031, %r439;
	@%p195 bra 	$L__BB22_314;
	ld.shared.u32 	%r2032, [%r438+10752];
	add.s64 	%rd399, %rd33, %rd25;
	shl.b64 	%rd400, %rd399, 2;
	add.s64 	%rd401, %rd24, %rd400;
	st.global.u32 	[%rd401+10752], %r2032;
$L__BB22_314:
	bar.warp.sync 	-1;
	shl.b32 	%r2033, %r360, 3;
	add.s32 	%r2035, %r1939, %r2033;
	ld.shared.u64 	%rd34, [%r2035+26112];
	or.b32  	%r2036, %r437, 3072;
	setp.ge.s32 	%p196, %r2036, %r439;
	@%p196 bra 	$L__BB22_316;
	ld.shared.u32 	%r2037, [%r438+12288];
	add.s64 	%rd402, %rd34, %rd25;
	shl.b64 	%rd403, %rd402, 2;
	add.s64 	%rd404, %rd24, %rd403;
	st.global.u32 	[%rd404+12288], %r2037;
$L__BB22_316:
	bar.warp.sync 	-1;
	shl.b32 	%r2038, %r361, 3;
	add.s32 	%r2040, %r1939, %r2038;
	ld.shared.u64 	%rd35, [%r2040+26112];
	add.s32 	%r2041, %r437, 3456;
	setp.ge.s32 	%p197, %r2041, %r439;
	@%p197 bra 	$L__BB22_318;
	ld.shared.u32 	%r2042, [%r438+13824];
	add.s64 	%rd405, %rd35, %rd25;
	shl.b64 	%rd406, %rd405, 2;
	add.s64 	%rd407, %rd24, %rd406;
	st.global.u32 	[%rd407+13824], %r2042;
$L__BB22_318:
	bar.warp.sync 	-1;
	shl.b32 	%r2043, %r362, 3;
	add.s32 	%r2045, %r1939, %r2043;
	ld.shared.u64 	%rd36, [%r2045+26112];
	add.s32 	%r2046, %r437, 3840;
	setp.ge.s32 	%p198, %r2046, %r439;
	@%p198 bra 	$L__BB22_320;
	ld.shared.u32 	%r2047, [%r438+15360];
	add.s64 	%rd408, %rd36, %rd25;
	shl.b64 	%rd409, %rd408, 2;
	add.s64 	%rd410, %rd24, %rd409;
	st.global.u32 	[%rd410+15360], %r2047;
$L__BB22_320:
	bar.warp.sync 	-1;
	shl.b32 	%r2048, %r363, 3;
	add.s32 	%r2050, %r1939, %r2048;
	ld.shared.u64 	%rd37, [%r2050+26112];
	add.s32 	%r2051, %r437, 4224;
	setp.ge.s32 	%p199, %r2051, %r439;
	@%p199 bra 	$L__BB22_322;
	ld.shared.u32 	%r2052, [%r438+16896];
	add.s64 	%rd411, %rd37, %rd25;
	shl.b64 	%rd412, %rd411, 2;
	add.s64 	%rd413, %rd24, %rd412;
	st.global.u32 	[%rd413+16896], %r2052;
$L__BB22_322:
	bar.warp.sync 	-1;
	shl.b32 	%r2053, %r364, 3;
	add.s32 	%r2055, %r1939, %r2053;
	ld.shared.u64 	%rd38, [%r2055+26112];
	add.s32 	%r2056, %r437, 4608;
	setp.ge.s32 	%p200, %r2056, %r439;
	@%p200 bra 	$L__BB22_324;
	ld.shared.u32 	%r2057, [%r438+18432];
	add.s64 	%rd414, %rd38, %rd25;
	shl.b64 	%rd415, %rd414, 2;
	add.s64 	%rd416, %rd24, %rd415;
	st.global.u32 	[%rd416+18432], %r2057;
$L__BB22_324:
	bar.warp.sync 	-1;
	shl.b32 	%r2058, %r365, 3;
	add.s32 	%r2060, %r1939, %r2058;
	ld.shared.u64 	%rd39, [%r2060+26112];
	add.s32 	%r2061, %r437, 4992;
	setp.ge.s32 	%p201, %r2061, %r439;
	@%p201 bra 	$L__BB22_326;
	ld.shared.u32 	%r2062, [%r438+19968];
	add.s64 	%rd417, %rd39, %rd25;
	shl.b64 	%rd418, %rd417, 2;
	add.s64 	%rd419, %rd24, %rd418;
	st.global.u32 	[%rd419+19968], %r2062;
$L__BB22_326:
	bar.warp.sync 	-1;
	shl.b32 	%r2063, %r366, 3;
	add.s32 	%r2065, %r1939, %r2063;
	ld.shared.u64 	%rd40, [%r2065+26112];
	add.s32 	%r2066, %r437, 5376;
	setp.ge.s32 	%p202, %r2066, %r439;
	@%p202 bra 	$L__BB22_328;
	ld.shared.u32 	%r2067, [%r438+21504];
	add.s64 	%rd420, %rd40, %rd25;
	shl.b64 	%rd421, %rd420, 2;
	add.s64 	%rd422, %rd24, %rd421;
	st.global.u32 	[%rd422+21504], %r2067;
$L__BB22_328:
	bar.warp.sync 	-1;
	shl.b32 	%r2068, %r367, 3;
	add.s32 	%r2070, %r1939, %r2068;
	ld.shared.u64 	%rd41, [%r2070+26112];
	add.s32 	%r2071, %r437, 5760;
	setp.ge.s32 	%p203, %r2071, %r439;
	@%p203 bra 	$L__BB22_330;
	ld.shared.u32 	%r2072, [%r438+23040];
	add.s64 	%rd423, %rd41, %rd25;
	shl.b64 	%rd424, %rd423, 2;
	add.s64 	%rd425, %rd24, %rd424;
	st.global.u32 	[%rd425+23040], %r2072;
$L__BB22_330:
	bar.warp.sync 	-1;
	shl.b32 	%r2073, %r368, 3;
	add.s32 	%r2075, %r1939, %r2073;
	ld.shared.u64 	%rd426, [%r2075+26112];
	add.s64 	%rd42, %rd426, %rd25;
	or.b32  	%r2076, %r437, 6144;
	setp.ge.s32 	%p204, %r2076, %r439;
	@%p204 bra 	$L__BB22_332;
	ld.shared.u32 	%r2077, [%r438+24576];
	shl.b64 	%rd427, %rd42, 2;
	add.s64 	%rd428, %rd24, %rd427;
	st.global.u32 	[%rd428+24576], %r2077;
$L__BB22_332:
	bar.warp.sync 	-1;
$L__BB22_333:
	ret;

}
.func  (.param .align 16 .b8 func_retval0[16]) __internal_trig_reduction_slowpathd(
	.param .b64 __internal_trig_reduction_slowpathd_param_0
)
{
	.local .align 8 .b8 	__local_depot23[40];
	.reg .b64 	%SP;
	.reg .b64 	%SPL;
	.reg .pred 	%p<10>;
	.reg .b32 	%r<47>;
	.reg .b64 	%rd<74>;
	.reg .b64 	%fd<5>;

	mov.u64 	%SPL, __local_depot23;
	ld.param.f64 	%fd4, [__internal_trig_reduction_slowpathd_param_0];
	add.u64 	%rd1, %SPL, 0;
	{
	.reg .b32 %temp; 
	mov.b64 	{%temp, %r1}, %fd4;
	}
	shr.u32 	%r2, %r1, 20;
	and.b32  	%r3, %r2, 2047;
	setp.eq.s32 	%p1, %r3, 2047;
	mov.b32 	%r46, 0;
	@%p1 bra 	$L__BB23_9;
	add.s32 	%r20, %r3, -1024;
	mov.b64 	%rd20, %fd4;
	shl.b64 	%rd2, %rd20, 11;
	shr.u32 	%r4, %r20, 6;
	sub.s32 	%r45, 15, %r4;
	sub.s32 	%r21, 19, %r4;
	setp.lt.u32 	%p2, %r20, 128;
	selp.b32 	%r6, 18, %r21, %p2;
	setp.ge.s32 	%p3, %r45, %r6;
	mov.b64 	%rd70, 0;
	@%p3 bra 	$L__BB23_4;
	add.s32 	%r23, %r6, %r4;
	neg.s32 	%r43, %r23;
	or.b64  	%rd3, %rd2, -9223372036854775808;
	mov.b64 	%rd70, 0;
	mov.b32 	%r42, 0;
	mov.u64 	%rd25, __cudart_i2opi_d;
	mov.u32 	%r44, %r45;
$L__BB23_3:
	.pragma "nounroll";
	mul.wide.s32 	%rd22, %r42, 8;
	add.s64 	%rd23, %rd1, %rd22;
	mul.wide.s32 	%rd24, %r44, 8;
	add.s64 	%rd26, %rd25, %rd24;
	ld.global.nc.u64 	%rd27, [%rd26];
	{
	.reg .u32 %r0, %r1, %r2, %r3, %alo, %ahi, %blo, %bhi, %clo, %chi;
	mov.b64 	{%alo,%ahi}, %rd27;
	mov.b64 	{%blo,%bhi}, %rd3;
	mov.b64 	{%clo,%chi}, %rd70;
	mad.lo.cc.u32 	%r0, %alo, %blo, %clo;
	madc.hi.cc.u32 	%r1, %alo, %blo, %chi;
	madc.hi.u32 	%r2, %alo, %bhi, 0;
	mad.lo.cc.u32 	%r1, %alo, %bhi, %r1;
	madc.hi.cc.u32 	%r2, %ahi, %blo, %r2;
	madc.hi.u32 	%r3, %ahi, %bhi, 0;
	mad.lo.cc.u32 	%r1, %ahi, %blo, %r1;
	madc.lo.cc.u32 	%r2, %ahi, %bhi, %r2;
	addc.u32 	%r3, %r3, 0;
	mov.b64 	%rd28, {%r0,%r1};
	mov.b64 	%rd70, {%r2,%r3};
	}
	st.local.u64 	[%rd23], %rd28;
	add.s32 	%r44, %r44, 1;
	add.s32 	%r43, %r43, 1;
	add.s32 	%r42, %r42, 1;
	setp.ne.s32 	%p4, %r43, -15;
	mov.u32 	%r45, %r6;
	@%p4 bra 	$L__BB23_3;
$L__BB23_4:
	cvt.s64.s32 	%rd29, %r45;
	cvt.u64.u32 	%rd30, %r4;
	add.s64 	%rd31, %rd30, %rd29;
	shl.b64 	%rd32, %rd31, 3;
	add.s64 	%rd33, %rd1, %rd32;
	st.local.u64 	[%rd33+-120], %rd70;
	and.b32  	%r15, %r2, 63;
	ld.local.u64 	%rd72, [%rd1+16];
	ld.local.u64 	%rd71, [%rd1+24];
	setp.eq.s32 	%p5, %r15, 0;
	@%p5 bra 	$L__BB23_6;
	shl.b64 	%rd34, %rd71, %r15;
	shr.u64 	%rd35, %rd72, 1;
	xor.b32  	%r24, %r15, 63;
	shr.u64 	%rd36, %rd35, %r24;
	or.b64  	%rd71, %rd34, %rd36;
	ld.local.u64 	%rd37, [%rd1+8];
	shl.b64 	%rd38, %rd72, %r15;
	shr.u64 	%rd39, %rd37, 1;
	shr.u64 	%rd40, %rd39, %r24;
	or.b64  	%rd72, %rd38, %rd40;
$L__BB23_6:
	and.b32  	%r25, %r1, -2147483648;
	shr.u64 	%rd41, %rd71, 62;
	cvt.u32.u64 	%r26, %rd41;
	mov.b64 	{%r27, %r28}, %rd71;
	mov.b64 	{%r29, %r30}, %rd72;
	shf.l.wrap.b32 	%r31, %r30, %r27, 2;
	shf.l.wrap.b32 	%r32, %r27, %r28, 2;
	mov.b64 	%rd42, {%r31, %r32};
	shl.b64 	%rd43, %rd72, 2;
	shr.u64 	%rd44, %rd42, 63;
	cvt.u32.u64 	%r33, %rd44;
	add.s32 	%r34, %r33, %r26;
	setp.eq.s32 	%p6, %r25, 0;
	neg.s32 	%r35, %r34;
	selp.b32 	%r46, %r34, %r35, %p6;
	setp.gt.s64 	%p7, %rd42, -1;
	mov.b64 	%rd45, 0;
	{
	.reg .u32 %r0, %r1, %r2, %r3, %a0, %a1, %a2, %a3, %b0, %b1, %b2, %b3;
	mov.b64 	{%a0,%a1}, %rd45;
	mov.b64 	{%a2,%a3}, %rd45;
	mov.b64 	{%b0,%b1}, %rd43;
	mov.b64 	{%b2,%b3}, %rd42;
	sub.cc.u32 	%r0, %a0, %b0;
	subc.cc.u32 	%r1, %a1, %b1;
	subc.cc.u32 	%r2, %a2, %b2;
	subc.u32 	%r3, %a3, %b3;
	mov.b64 	%rd46, {%r0,%r1};
	mov.b64 	%rd47, {%r2,%r3};
	}
	xor.b32  	%r36, %r25, -2147483648;
	selp.b64 	%rd73, %rd42, %rd47, %p7;
	selp.b64 	%rd14, %rd43, %rd46, %p7;
	selp.b32 	%r17, %r25, %r36, %p7;
	clz.b64 	%r37, %rd73;
	cvt.u64.u32 	%rd15, %r37;
	setp.eq.s32 	%p8, %r37, 0;
	@%p8 bra 	$L__BB23_8;
	cvt.u32.u64 	%r38, %rd15;
	and.b32  	%r39, %r38, 63;
	shl.b64 	%rd48, %rd73, %r39;
	shr.u64 	%rd49, %rd14, 1;
	not.b32 	%r40, %r38;
	and.b32  	%r41, %r40, 63;
	shr.u64 	%rd50, %rd49, %r41;
	or.b64  	%rd73, %rd48, %rd50;
$L__BB23_8:
	mov.b64 	%rd51, -3958705157555305931;
	{
	.reg .u32 %r0, %r1, %r2, %r3, %alo, %ahi, %blo, %bhi;
	mov.b64 	{%alo,%ahi}, %rd73;
	mov.b64 	{%blo,%bhi}, %rd51;
	mul.lo.u32 	%r0, %alo, %blo;
	mul.hi.u32 	%r1, %alo, %blo;
	mad.lo.cc.u32 	%r1, %alo, %bhi, %r1;
	madc.hi.u32 	%r2, %alo, %bhi, 0;
	mad.lo.cc.u32 	%r1, %ahi, %blo, %r1;
	madc.hi.cc.u32 	%r2, %ahi, %blo, %r2;
	madc.hi.u32 	%r3, %ahi, %bhi, 0;
	mad.lo.cc.u32 	%r2, %ahi, %bhi, %r2;
	addc.u32 	%r3, %r3, 0;
	mov.b64 	%rd52, {%r0,%r1};
	mov.b64 	%rd53, {%r2,%r3};
	}
	setp.gt.s64 	%p9, %rd53, 0;
	{
	.reg .u32 %r0, %r1, %r2, %r3, %a0, %a1, %a2, %a3, %b0, %b1, %b2, %b3;
	mov.b64 	{%a0,%a1}, %rd52;
	mov.b64 	{%a2,%a3}, %rd53;
	mov.b64 	{%b0,%b1}, %rd52;
	mov.b64 	{%b2,%b3}, %rd53;
	add.cc.u32 	%r0, %a0, %b0;
	addc.cc.u32 	%r1, %a1, %b1;
	addc.cc.u32 	%r2, %a2, %b2;
	addc.u32 	%r3, %a3, %b3;
	mov.b64 	%rd54, {%r0,%r1};
	mov.b64 	%rd55, {%r2,%r3};
	}
	selp.b64 	%rd56, %rd55, %rd53, %p9;
	selp.s64 	%rd57, -1, 0, %p9;
	sub.s64 	%rd58, %rd57, %rd15;
	cvt.u64.u32 	%rd59, %r17;
	shl.b64 	%rd60, %rd59, 32;
	add.s64 	%rd61, %rd56, 1;
	shr.u64 	%rd62, %rd61, 10;
	add.s64 	%rd63, %rd62, 1;
	shr.u64 	%rd64, %rd63, 1;
	shl.b64 	%rd65, %rd58, 52;
	add.s64 	%rd66, %rd65, %rd64;
	add.s64 	%rd67, %rd66, 4602678819172646912;
	or.b64  	%rd68, %rd67, %rd60;
	mov.b64 	%fd4, %rd68;
$L__BB23_9:
	st.param.f64 	[func_retval0], %fd4;
	st.param.b32 	[func_retval0+8], %r46;
	ret;

}
.func  (.param .b64 func_retval0) __internal_accurate_pow(
	.param .b64 __internal_accurate_pow_param_0,
	.param .b64 __internal_accurate_pow_param_1
)
{
	.reg .pred 	%p<8>;
	.reg .b32 	%r<49>;
	.reg .b32 	%f<3>;
	.reg .b64 	%fd<109>;

	ld.param.f64 	%fd10, [__internal_accurate_pow_param_0];
	ld.param.f64 	%fd11, [__internal_accurate_pow_param_1];
	{
	.reg .b32 %temp; 
	mov.b64 	{%temp, %r46}, %fd10;
	}
	{
	.reg .b32 %temp; 
	mov.b64 	{%r45, %temp}, %fd10;
	}
	shr.u32 	%r47, %r46, 20;
	setp.gt.u32 	%p1, %r46, 1048575;
	@%p1 bra 	$L__BB24_2;
	mul.f64 	%fd12, %fd10, 0d4350000000000000;
	{
	.reg .b32 %temp; 
	mov.b64 	{%temp, %r46}, %fd12;
	}
	{
	.reg .b32 %temp; 
	mov.b64 	{%r45, %temp}, %fd12;
	}
	shr.u32 	%r16, %r46, 20;
	add.s32 	%r47, %r16, -54;
$L__BB24_2:
	add.s32 	%r48, %r47, -1023;
	and.b32  	%r17, %r46, -2146435073;
	or.b32  	%r18, %r17, 1072693248;
	mov.b64 	%fd107, {%r45, %r18};
	setp.lt.u32 	%p2, %r18, 1073127583;
	@%p2 bra 	$L__BB24_4;
	{
	.reg .b32 %temp; 
	mov.b64 	{%r19, %temp}, %fd107;
	}
	{
	.reg .b32 %temp; 
	mov.b64 	{%temp, %r20}, %fd107;
	}
	add.s32 	%r21, %r20, -1048576;
	mov.b64 	%fd107, {%r19, %r21};
	add.s32 	%r48, %r47, -1022;
$L__BB24_4:
	add.f64 	%fd13, %fd107, 0dBFF0000000000000;
	add.f64 	%fd14, %fd107, 0d3FF0000000000000;
	rcp.approx.ftz.f64 	%fd15, %fd14;
	neg.f64 	%fd16, %fd14;
	fma.rn.f64 	%fd17, %fd16, %fd15, 0d3FF0000000000000;
	fma.rn.f64 	%fd18, %fd17, %fd17, %fd17;
	fma.rn.f64 	%fd19, %fd18, %fd15, %fd15;
	mul.f64 	%fd20, %fd13, %fd19;
	fma.rn.f64 	%fd21, %fd13, %fd19, %fd20;
	mul.f64 	%fd22, %fd21, %fd21;
	fma.rn.f64 	%fd23, %fd22, 0d3EB0F5FF7D2CAFE2, 0d3ED0F5D241AD3B5A;
	fma.rn.f64 	%fd24, %fd23, %fd22, 0d3EF3B20A75488A3F;
	fma.rn.f64 	%fd25, %fd24, %fd22, 0d3F1745CDE4FAECD5;
	fma.rn.f64 	%fd26, %fd25, %fd22, 0d3F3C71C7258A578B;
	fma.rn.f64 	%fd27, %fd26, %fd22, 0d3F6249249242B910;
	fma.rn.f64 	%fd28, %fd27, %fd22, 0d3F89999999999DFB;
	sub.f64 	%fd29, %fd13, %fd21;
	add.f64 	%fd30, %fd29, %fd29;
	neg.f64 	%fd31, %fd21;
	fma.rn.f64 	%fd32, %fd31, %fd13, %fd30;
	mul.f64 	%fd33, %fd19, %fd32;
	fma.rn.f64 	%fd34, %fd22, %fd28, 0d3FB5555555555555;
	mov.f64 	%fd35, 0d3FB5555555555555;
	sub.f64 	%fd36, %fd35, %fd34;
	fma.rn.f64 	%fd37, %fd22, %fd28, %fd36;
	add.f64 	%fd38, %fd37, 0dBC46A4CB00B9E7B0;
	add.f64 	%fd39, %fd34, %fd38;
	sub.f64 	%fd40, %fd34, %fd39;
	add.f64 	%fd41, %fd38, %fd40;
	mul.rn.f64 	%fd42, %fd21, %fd21;
	neg.f64 	%fd43, %fd42;
	fma.rn.f64 	%fd44, %fd21, %fd21, %fd43;
	{
	.reg .b32 %temp; 
	mov.b64 	{%r22, %temp}, %fd33;
	}
	{
	.reg .b32 %temp; 
	mov.b64 	{%temp, %r23}, %fd33;
	}
	add.s32 	%r24, %r23, 1048576;
	mov.b64 	%fd45, {%r22, %r24};
	fma.rn.f64 	%fd46, %fd21, %fd45, %fd44;
	mul.rn.f64 	%fd47, %fd42, %fd21;
	neg.f64 	%fd48, %fd47;
	fma.rn.f64 	%fd49, %fd42, %fd21, %fd48;
	fma.rn.f64 	%fd50, %fd42, %fd33, %fd49;
	fma.rn.f64 	%fd51, %fd46, %fd21, %fd50;
	mul.rn.f64 	%fd52, %fd39, %fd47;
	neg.f64 	%fd53, %fd52;
	fma.rn.f64 	%fd54, %fd39, %fd47, %fd53;
	fma.rn.f64 	%fd55, %fd39, %fd51, %fd54;
	fma.rn.f64 	%fd56, %fd41, %fd47, %fd55;
	add.f64 	%fd57, %fd52, %fd56;
	sub.f64 	%fd58, %fd52, %fd57;
	add.f64 	%fd59, %fd56, %fd58;
	add.f64 	%fd60, %fd21, %fd57;
	sub.f64 	%fd61, %fd21, %fd60;
	add.f64 	%fd62, %fd57, %fd61;
	add.f64 	%fd63, %fd59, %fd62;
	add.f64 	%fd64, %fd33, %fd63;
	add.f64 	%fd65, %fd60, %fd64;
	sub.f64 	%fd66, %fd60, %fd65;
	add.f64 	%fd67, %fd64, %fd66;
	xor.b32  	%r25, %r48, -2147483648;
	mov.b32 	%r26, 1127219200;
	mov.b64 	%fd68, {%r25, %r26};
	mov.b32 	%r27, -2147483648;
	mov.b64 	%fd69, {%r27, %r26};
	sub.f64 	%fd70, %fd68, %fd69;
	fma.rn.f64 	%fd71, %fd70, 0d3FE62E42FEFA39EF, %fd65;
	fma.rn.f64 	%fd72, %fd70, 0dBFE62E42FEFA39EF, %fd71;
	sub.f64 	%fd73, %fd72, %fd65;
	sub.f64 	%fd74, %fd67, %fd73;
	fma.rn.f64 	%fd75, %fd70, 0d3C7ABC9E3B39803F, %fd74;
	add.f64 	%fd76, %fd71, %fd75;
	sub.f64 	%fd77, %fd71, %fd76;
	add.f64 	%fd78, %fd75, %fd77;
	{
	.reg .b32 %temp; 
	mov.b64 	{%temp, %r28}, %fd11;
	}
	{
	.reg .b32 %temp; 
	mov.b64 	{%r29, %temp}, %fd11;
	}
	shl.b32 	%r30, %r28, 1;
	setp.gt.u32 	%p3, %r30, -33554433;
	and.b32  	%r31, %r28, -15728641;
	selp.b32 	%r32, %r31, %r28, %p3;
	mov.b64 	%fd79, {%r29, %r32};
	mul.rn.f64 	%fd80, %fd76, %fd79;
	neg.f64 	%fd81, %fd80;
	fma.rn.f64 	%fd82, %fd76, %fd79, %fd81;
	fma.rn.f64 	%fd83, %fd78, %fd79, %fd82;
	add.f64 	%fd4, %fd80, %fd83;
	sub.f64 	%fd84, %fd80, %fd4;
	add.f64 	%fd5, %fd83, %fd84;
	fma.rn.f64 	%fd85, %fd4, 0d3FF71547652B82FE, 0d4338000000000000;
	{
	.reg .b32 %temp; 
	mov.b64 	{%r13, %temp}, %fd85;
	}
	mov.f64 	%fd86, 0dC338000000000000;
	add.rn.f64 	%fd87, %fd85, %fd86;
	fma.rn.f64 	%fd88, %fd87, 0dBFE62E42FEFA39EF, %fd4;
	fma.rn.f64 	%fd89, %fd87, 0dBC7ABC9E3B39803F, %fd88;
	fma.rn.f64 	%fd90, %fd89, 0d3E5ADE1569CE2BDF, 0d3E928AF3FCA213EA;
	fma.rn.f64 	%fd91, %fd90, %fd89, 0d3EC71DEE62401315;
	fma.rn.f64 	%fd92, %fd91, %fd89, 0d3EFA01997C89EB71;
	fma.rn.f64 	%fd93, %fd92, %fd89, 0d3F2A01A014761F65;
	fma.rn.f64 	%fd94, %fd93, %fd89, 0d3F56C16C1852B7AF;
	fma.rn.f64 	%fd95, %fd94, %fd89, 0d3F81111111122322;
	fma.rn.f64 	%fd96, %fd95, %fd89, 0d3FA55555555502A1;
	fma.rn.f64 	%fd97, %fd96, %fd89, 0d3FC5555555555511;
	fma.rn.f64 	%fd98, %fd97, %fd89, 0d3FE000000000000B;
	fma.rn.f64 	%fd99, %fd98, %fd89, 0d3FF0000000000000;
	fma.rn.f64 	%fd100, %fd99, %fd89, 0d3FF0000000000000;
	{
	.reg .b32 %temp; 
	mov.b64 	{%r14, %temp}, %fd100;
	}
	{
	.reg .b32 %temp; 
	mov.b64 	{%temp, %r15}, %fd100;
	}
	shl.b32 	%r33, %r13, 20;
	add.s32 	%r34, %r33, %r15;
	mov.b64 	%fd108, {%r14, %r34};
	{
	.reg .b32 %temp; 
	mov.b64 	{%temp, %r35}, %fd4;
	}
	mov.b32 	%f2, %r35;
	abs.f32 	%f1, %f2;
	setp.lt.f32 	%p4, %f1, 0f4086232B;
	@%p4 bra 	$L__BB24_7;
	setp.lt.f64 	%p5, %fd4, 0d0000000000000000;
	add.f64 	%fd101, %fd4, 0d7FF0000000000000;
	selp.f64 	%fd108, 0d0000000000000000, %fd101, %p5;
	setp.geu.f32 	%p6, %f1, 0f40874800;
	@%p6 bra 	$L__BB24_7;
	shr.u32 	%r36, %r13, 31;
	add.s32 	%r37, %r13, %r36;
	shr.s32 	%r38, %r37, 1;
	shl.b32 	%r39, %r38, 20;
	add.s32 	%r40, %r15, %r39;
	mov.b64 	%fd102, {%r14, %r40};
	sub.s32 	%r41, %r13, %r38;
	shl.b32 	%r42, %r41, 20;
	add.s32 	%r43, %r42, 1072693248;
	mov.b32 	%r44, 0;
	mov.b64 	%fd103, {%r44, %r43};
	mul.f64 	%fd108, %fd103, %fd102;
$L__BB24_7:
	abs.f64 	%fd104, %fd108;
	setp.eq.f64 	%p7, %fd104, 0d7FF0000000000000;
	fma.rn.f64 	%fd105, %fd108, %fd5, %fd108;
	selp.f64 	%fd106, %fd108, %fd105, %p7;
	st.param.f64 	[func_retval0], %fd106;
	ret;

}


// ===== COMPILED SASS (sm_100) =====

	.target	sm_100

	.elftype	@"ET_EXEC"


//--------------------- .note.nv.tkinfo           --------------------------
	.section	.note.nv.tkinfo,"",@"SHT_NOTE"
	.sectionflags	@"SHF_NOTE_NV_TKINFO"
	.tkinfo
        /*0018*/ 	.word	0x00000002
        /*0030*/ 	.string	""
        /*0030*/ 	.string	"ptxas"
        /*0030*/ 	.string	"Cuda compilation tools, release 13.0, V13.0.88"
        /*0030*/ 	.string	"Build cuda_13.0.r13.0/compiler.36424714_0"
        /*0030*/ 	.string	"-arch sm_100 -m 64 "



//--------------------- .note.nv.cuinfo           --------------------------
	.section	.note.nv.cuinfo,"",@"SHT_NOTE"
	.sectionflags	@"SHF_NOTE_NV_CUINFO"
        /*0018*/ 	.short	0x0002
        /*001a*/ 	.short	0x0064
        /*001c*/ 	.short	0x0082
	.zero		2


//--------------------- .nv.info                  --------------------------
	.section	.nv.info,"",@"SHT_CUDA_INFO"
	.align	4


	//----- nvinfo : EIATTR_REGCOUNT
	.align		4
        /*0000*/ 	.byte	0x04, 0x2f
        /*0002*/ 	.short	(.L_48 - .L_47)
	.align		4
.L_47:
        /*0004*/ 	.word	index@(_Z14reorder_kernelPKdPKiPdi)
        /*0008*/ 	.word	0x0000000e


	//----- nvinfo : EIATTR_FRAME_SIZE
	.align		4
.L_48:
        /*000c*/ 	.byte	0x04, 0x11
        /*000e*/ 	.short	(.L_50 - .L_49)
	.align		4
.L_49:
        /*0010*/ 	.word	index@(_Z14reorder_kernelPKdPKiPdi)
        /*0014*/ 	.word	0x00000000


	//----- nvinfo : EIATTR_REGCOUNT
	.align		4
.L_50:
        /*0018*/ 	.byte	0x04, 0x2f
        /*001a*/ 	.short	(.L_52 - .L_51)
	.align		4
.L_51:
        /*001c*/ 	.word	index@(_Z23compute_cell_ids_kernelPKdiddddiPi)
        /*0020*/ 	.word	0x0000001b


	//----- nvinfo : EIATTR_FRAME_SIZE
	.align		4
.L_52:
        /*0024*/ 	.byte	0x04, 0x11
        /*0026*/ 	.short	(.L_54 - .L_53)
	.align		4
.L_53:
        /*0028*/ 	.word	index@($__internal_3_$__cuda_sm20_div_rn_f64_full)
        /*002c*/ 	.word	0x00000000


	//----- nvinfo : EIATTR_FRAME_SIZE
	.align		4
.L_54:
        /*0030*/ 	.byte	0x04, 0x11
        /*0032*/ 	.short	(.L_56 - .L_55)
	.align		4
.L_55:
        /*0034*/ 	.word	index@(_Z23compute_cell_ids_kernelPKdiddddiPi)
        /*0038*/ 	.word	0x00000000


	//----- nvinfo : EIATTR_REGCOUNT
	.align		4
.L_56:
        /*003c*/ 	.byte	0x04, 0x2f
        /*003e*/ 	.short	(.L_58 - .L_57)
	.align		4
.L_57:
        /*0040*/ 	.word	index@(_Z18decide_keep_kernelPKiiPKdPi)
        /*0044*/ 	.word	0x0000001c


	//----- nvinfo : EIATTR_FRAME_SIZE
	.align		4
.L_58:
        /*0048*/ 	.byte	0x04, 0x11
        /*004a*/ 	.short	(.L_60 - .L_59)
	.align		4
.L_59:
        /*004c*/ 	.word	index@($_Z18decide_keep_kernelPKiiPKdPi$__internal_trig_reduction_slowpathd)
        /*0050*/ 	.word	0x00000028


	//----- nvinfo : EIATTR_FRAME_SIZE
	.align		4
.L_60:
        /*0054*/ 	.byte	0x04, 0x11
        /*0056*/ 	.short	(.L_62 - .L_61)
	.align		4
.L_61:
        /*0058*/ 	.word	index@(_Z18decide_keep_kernelPKiiPKdPi)
        /*005c*/ 	.word	0x00000028


	//----- nvinfo : EIATTR_REGCOUNT
	.align		4
.L_62:
        /*0060*/ 	.byte	0x04, 0x2f
        /*0062*/ 	.short	(.L_64 - .L_63)
	.align		4
.L_63:
        /*0064*/ 	.word	index@(_Z20gather_points_kernelPKdPKiS2_iPd)
        /*0068*/ 	.word	0x00000010


	//----- nvinfo : EIATTR_FRAME_SIZE
	.align		4
.L_64:
        /*006c*/ 	.byte	0x04, 0x11
        /*006e*/ 	.short	(.L_66 - .L_65)
	.align		4
.L_65:
        /*0070*/ 	.word	index@(_Z20gather_points_kernelPKdPKiS2_iPd)
        /*0074*/ 	.word	0x00000000


	//----- nvinfo : EIATTR_REGCOUNT
	.align		4
.L_66:
        /*0078*/ 	.byte	0x04, 0x2f
        /*007a*/ 	.short	(.L_68 - .L_67)
	.align		4
.L_67:
        /*007c*/ 	.word	index@(_Z15per_cell_kernelPKdPKiS2_S2_iddddidPdPi)
        /*0080*/ 	.word	0x00000040


	//----- nvinfo : EIATTR_FRAME_SIZE
	.align		4
.L_68:
        /*0084*/ 	.byte	0x04, 0x11
        /*0086*/ 	.short	(.L_70 - .L_69)
	.align		4
.L_69:
        /*0088*/ 	.word	index@($__internal_2_$__cuda_sm20_dsqrt_rn_f64_mediumpath_v1)
        /*008c*/ 	.word	0x00008060


	//----- nvinfo : EIATTR_FRAME_SIZE
	.align		4
.L_70:
        /*0090*/ 	.byte	0x04, 0x11
        /*0092*/ 	.short	(.L_72 - .L_71)
	.align		4
.L_71:
        /*0094*/ 	.word	index@($__internal_1_$__cuda_sm20_div_rn_f64_full)
        /*0098*/ 	.word	0x00008060


	//----- nvinfo : EIATTR_FRAME_SIZE
	.align		4
.L_72:
        /*009c*/ 	.byte	0x04, 0x11
        /*009e*/ 	.short	(.L_74 - .L_73)
	.align		4
.L_73:
        /*00a0*/ 	.word	index@(_Z15per_cell_kernelPKdPKiS2_S2_iddddidPdPi)
        /*00a4*/ 	.word	0x00008060


	//----- nvinfo : EIATTR_REGCOUNT
	.align		4
.L_74:
        /*00a8*/ 	.byte	0x04, 0x2f
        /*00aa*/ 	.short	(.L_76 - .L_75)
	.align		4
.L_75:
        /*00ac*/ 	.word	index@(_Z32compute_sampling_fraction_kernelPKdPKiidddddddPd)
        /*00b0*/ 	.word	0x0000001e


	//----- nvinfo : EIATTR_FRAME_SIZE
	.align		4
.L_76:
        /*00b4*/ 	.byte	0x04, 0x11
        /*00b6*/ 	.short	(.L_78 - .L_77)
	.align		4
.L_77:
        /*00b8*/ 	.word	index@($_Z32compute_sampling_fraction_kernelPKdPKiidddddddPd$__internal_accurate_pow)
        /*00bc*/ 	.word	0x00000000


	//----- nvinfo : EIATTR_FRAME_SIZE
	.align		4
.L_78:
        /*00c0*/ 	.byte	0x04, 0x11
        /*00c2*/ 	.short	(.L_80 - .L_79)
	.align		4
.L_79:
        /*00c4*/ 	.word	index@($__internal_0_$__cuda_sm20_div_rn_f64_full)
        /*00c8*/ 	.word	0x00000000


	//----- nvinfo : EIATTR_FRAME_SIZE
	.align		4
.L_80:
        /*00cc*/ 	.byte	0x04, 0x11
        /*00ce*/ 	.short	(.L_82 - .L_81)
	.align		4
.L_81:
        /*00d0*/ 	.word	index@(_Z32compute_sampling_fraction_kernelPKdPKiidddddddPd)
        /*00d4*/ 	.word	0x00000000


	//----- nvinfo : EIATTR_REGCOUNT
	.align		4
.L_82:
        /*00d8*/ 	.byte	0x04, 0x2f
        /*00da*/ 	.short	(.L_84 - .L_83)
	.align		4
.L_83:
        /*00dc*/ 	.word	index@(_Z23scatter_sampling_kernelPKiPKdiiPd)
        /*00e0*/ 	.word	0x0000000a


	//----- nvinfo : EIATTR_FRAME_SIZE
	.align		4
.L_84:
        /*00e4*/ 	.byte	0x04, 0x11
        /*00e6*/ 	.short	(.L_86 - .L_85)
	.align		4
.L_85:
        /*00e8*/ 	.word	index@(_Z23scatter_sampling_kernelPKiPKdiiPd)
        /*00ec*/ 	.word	0x00000000


	//----- nvinfo : EIATTR_REGCOUNT
	.align		4
.L_86:
        /*00f0*/ 	.byte	0x04, 0x2f
        /*00f2*/ 	.short	(.L_88 - .L_87)
	.align		4
.L_87:
        /*00f4*/ 	.word	index@(_ZN6thrust24THRUST_300001_SM_1000_NS8cuda_cub4core6detail13_kernel_agentINS1_15__reduce_by_key9InitAgentIN3cub18CUB_300001_SM_100024ReduceByKeyScanTileStateIiiLb1EEEiPiEEJSA_iSB_EEEvDpT0_)
        /*00f8*/ 	.word	0x0000000e


	//----- nvinfo : EIATTR_FRAME_SIZE
	.align		4
.L_88:
        /*00fc*/ 	.byte	0x04, 0x11
        /*00fe*/ 	.short	(.L_90 - .L_89)
	.align		4
.L_89:
        /*0100*/ 	.word	index@(_ZN6thrust24THRUST_300001_SM_1000_NS8cuda_cub4core6detail13_kernel_agentINS1_15__reduce_by_key9InitAgentIN3cub18CUB_300001_SM_100024ReduceByKeyScanTileStateIiiLb1EEEiPiEEJSA_iSB_EEEvDpT0_)
        /*0104*/ 	.word	0x00000000


	//----- nvinfo : EIATTR_REGCOUNT
	.align		4
.L_90:
        /*0108*/ 	.byte	0x04, 0x2f
        /*010a*/ 	.short	(.L_92 - .L_91)
	.align		4
.L_91:
        /*010c*/ 	.word	index@(_ZN6thrust24THRUST_300001_SM_1000_NS8cuda_cub4core6detail13_kernel_agentINS1_15__reduce_by_key16ReduceByKeyAgentINS0_6detail15normal_iteratorINS0_10device_ptrIiEEEENS0_17constant_iteratorIiNS0_11use_defaultESD_EESB_SB_N4cuda3std3__48equal_toIiEENSH_4plusIiEEPiiEEJSB_SE_SB_SB_SM_N3cub18CUB_300001_SM_100024ReduceByKeyScanTileStateIiiLb1EEESJ_SL_iiEEEvDpT0_)
        /*0110*/ 	.word	0x0000003e


	//----- nvinfo : EIATTR_FRAME_SIZE
	.align		4
.L_92:
        /*0114*/ 	.byte	0x04, 0x11
        /*0116*/ 	.short	(.L_94 - .L_93)
	.align		4
.L_93:
        /*0118*/ 	.word	index@(_ZN6thrust24THRUST_300001_SM_1000_NS8cuda_cub4core6detail13_kernel_agentINS1_15__reduce_by_key16ReduceByKeyAgentINS0_6detail15normal_iteratorINS0_10device_ptrIiEEEENS0_17constant_iteratorIiNS0_11use_defaultESD_EESB_SB_N4cuda3std3__48equal_toIiEENSH_4plusIiEEPiiEEJSB_SE_SB_SB_SM_N3cub18CUB_300001_SM_100024ReduceByKeyScanTileStateIiiLb1EEESJ_SL_iiEEEvDpT0_)
        /*011c*/ 	.word	0x00000000


	//----- nvinfo : EIATTR_REGCOUNT
	.align		4
.L_94:
        /*0120*/ 	.byte	0x04, 0x2f
        /*0122*/ 	.short	(.L_96 - .L_95)
	.align		4
.L_95:
        /*0124*/ 	.word	index@(_ZN6thrust24THRUST_300001_SM_1000_NS8cuda_cub4core6detail13_kernel_agentINS1_15__reduce_by_key9InitAgentIN3cub18CUB_300001_SM_100024ReduceByKeyScanTileStateIilLb1EEElPlEEJSA_lSB_EEEvDpT0_)
        /*0128*/ 	.word	0x0000000e


	//----- nvinfo : EIATTR_FRAME_SIZE
	.align		4
.L_96:
        /*012c*/ 	.byte	0x04, 0x11
        /*012e*/ 	.short	(.L_98 - .L_97)
	.align		4
.L_97:
        /*0130*/ 	.word	index@(_ZN6thrust24THRUST_300001_SM_1000_NS8cuda_cub4core6detail13_kernel_agentINS1_15__reduce_by_key9InitAgentIN3cub18CUB_300001_SM_100024ReduceByKeyScanTileStateIilLb1EEElPlEEJSA_lSB_EEEvDpT0_)
        /*0134*/ 	.word	0x00000000


	//----- nvinfo : EIATTR_REGCOUNT
	.align		4
.L_98:
        /*0138*/ 	.byte	0x04, 0x2f
        /*013a*/ 	.short	(.L_100 - .L_99)
	.align		4
.L_99:
        /*013c*/ 	.word	index@(_ZN6thrust24THRUST_300001_SM_1000_NS8cuda_cub4core6detail13_kernel_agentINS1_15__reduce_by_key16ReduceByKeyAgentINS0_6detail15normal_iteratorINS0_10device_ptrIiEEEENS0_17constant_iteratorIiNS0_11use_defaultESD_EESB_SB_N4cuda3std3__48equal_toIiEENSH_4plusIiEEPllEEJSB_SE_SB_SB_SM_N3cub18CUB_300001_SM_100024ReduceByKeyScanTileStateIilLb1EEESJ_SL_llEEEvDpT0_)
        /*0140*/ 	.word	0x0000003a


	//----- nvinfo : EIATTR_FRAME_SIZE
	.align		4
.L_100:
        /*0144*/ 	.byte	0x04, 0x11
        /*0146*/ 	.short	(.L_102 - .L_101)
	.align		4
.L_101:
        /*0148*/ 	.word	index@(_ZN6thrust24THRUST_300001_SM_1000_NS8cuda_cub4core6detail13_kernel_agentINS1_15__reduce_by_key16ReduceByKeyAgentINS0_6detail15normal_iteratorINS0_10device_ptrIiEEEENS0_17constant_iteratorIiNS0_11use_defaultESD_EESB_SB_N4cuda3std3__48equal_toIiEENSH_4plusIiEEPllEEJSB_SE_SB_SB_SM_N3cub18CUB_300001_SM_100024ReduceByKeyScanTileStateIilLb1EEESJ_SL_llEEEvDpT0_)
        /*014c*/ 	.word	0x00000000


	//----- nvinfo : EIATTR_REGCOUNT
	.align		4
.L_102:
        /*0150*/ 	.byte	0x04, 0x2f
        /*0152*/ 	.short	(.L_104 - .L_103)
	.align		4
.L_103:
        /*0154*/ 	.word	index@(_ZN3cub18CUB_300001_SM_10006detail11EmptyKernelIvEEvv)
        /*0158*/ 	.word	0x00000004


	//----- nvinfo : EIATTR_FRAME_SIZE
	.align		4
.L_104:
        /*015c*/ 	.byte	0x04, 0x11
        /*015e*/ 	.short	(.L_106 - .L_105)
	.align		4
.L_105:
        /*0160*/ 	.word	index@(_ZN3cub18CUB_300001_SM_10006detail11EmptyKernelIvEEvv)
        /*0164*/ 	.word	0x00000000


	//----- nvinfo : EIATTR_REGCOUNT
	.align		4
.L_106:
        /*0168*/ 	.byte	0x04, 0x2f
        /*016a*/ 	.short	(.L_108 - .L_107)
	.align		4
.L_107:
        /*016c*/ 	.word	index@(_ZN3cub18CUB_300001_SM_10006detail8for_each13static_kernelINS2_12policy_hub_t12policy_500_tEmN6thrust24THRUST_300001_SM_1000_NS8cuda_cub20__uninitialized_fill7functorINS7_10device_ptrIdEEdEEEEvT0_T1_)
        /*0170*/ 	.word	0x00000009


	//----- nvinfo : EIATTR_FRAME_SIZE
	.align		4
.L_108:
        /*0174*/ 	.byte	0x04, 0x11
        /*0176*/ 	.short	(.L_110 - .L_109)
	.align		4
.L_109:
        /*0178*/ 	.word	index@(_ZN3cub18CUB_300001_SM_10006detail8for_each13static_kernelINS2_12policy_hub_t12policy_500_tEmN6thrust24THRUST_300001_SM_1000_NS8cuda_cub20__uninitialized_fill7functorINS7_10device_ptrIdEEdEEEEvT0_T1_)
        /*017c*/ 	.word	0x00000000


	//----- nvinfo : EIATTR_REGCOUNT
	.align		4
.L_110:
        /*0180*/ 	.byte	0x04, 0x2f
        /*0182*/ 	.short	(.L_112 - .L_111)
	.align		4
.L_111:
        /*0184*/ 	.word	index@(_ZN3cub18CUB_300001_SM_10006detail8for_each13static_kernelINS2_12policy_hub_t12policy_500_tEmN6thrust24THRUST_300001_SM_1000_NS8cuda_cub20__uninitialized_fill7functorINS7_10device_ptrIiEEiEEEEvT0_T1_)
        /*0188*/ 	.word	0x00000008


	//----- nvinfo : EIATTR_FRAME_SIZE
	.align		4
.L_112:
        /*018c*/ 	.byte	0x04, 0x11
        /*018e*/ 	.short	(.L_114 - .L_113)
	.align		4
.L_113:
        /*0190*/ 	.word	index@(_ZN3cub18CUB_300001_SM_10006detail8for_each13static_kernelINS2_12policy_hub_t12policy_500_tEmN6thrust24THRUST_300001_SM_1000_NS8cuda_cub20__uninitialized_fill7functorINS7_10device_ptrIiEEiEEEEvT0_T1_)
        /*0194*/ 	.word	0x00000000


	//----- nvinfo : EIATTR_REGCOUNT
	.align		4
.L_114:
        /*0198*/ 	.byte	0x04, 0x2f
        /*019a*/ 	.short	(.L_116 - .L_115)
	.align		4
.L_115:
        /*019c*/ 	.word	index@(_ZN3cub18CUB_300001_SM_10006detail8for_each13static_kernelINS2_12policy_hub_t12policy_500_tElN6thrust24THRUST_300001_SM_1000_NS8cuda_cub10__tabulate7functorINS7_6detail15normal_iteratorINS7_10device_ptrIiEEEENS7_6system6detail7generic6detail22compute_sequence_valueIivEElEEEEvT0_T1_)
        /*01a0*/ 	.word	0x0000000a


	//----- nvinfo : EIATTR_FRAME_SIZE
	.align		4
.L_116:
        /*01a4*/ 	.byte	0x04, 0x11
        /*01a6*/ 	.short	(.L_118 - .L_117)
	.align		4
.L_117:
        /*01a8*/ 	.word	index@(_ZN3cub18CUB_300001_SM_10006detail8for_each13static_kernelINS2_12policy_hub_t12policy_500_tElN6thrust24THRUST_300001_SM_1000_NS8cuda_cub10__tabulate7functorINS7_6detail15normal_iteratorINS7_10device_ptrIiEEEENS7_6system6detail7generic6detail22compute_sequence_valueIivEElEEEEvT0_T1_)
        /*01ac*/ 	.word	0x00000000


	//----- nvinfo : EIATTR_REGCOUNT
	.align		4
.L_118:
        /*01b0*/ 	.byte	0x04, 0x2f
        /*01b2*/ 	.short	(.L_120 - .L_119)
	.align		4
.L_119:
        /*01b4*/ 	.word	index@(_ZN3cub18CUB_300001_SM_10006detail8for_each13static_kernelINS2_12policy_hub_t12policy_500_tElN6thrust24THRUST_300001_SM_1000_NS8cuda_cub6__fill7functorINS7_6detail15normal_iteratorINS7_10device_ptrIdEEEEdEEEEvT0_T1_)
        /*01b8*/ 	.word	0x00000009


	//----- nvinfo : EIATTR_FRAME_SIZE
	.align		4
.L_120:
        /*01bc*/ 	.byte	0x04, 0x11
        /*01be*/ 	.short	(.L_122 - .L_121)
	.align		4
.L_121:
        /*01c0*/ 	.word	index@(_ZN3cub18CUB_300001_SM_10006detail8for_each13static_kernelINS2_12policy_hub_t12policy_500_tElN6thrust24THRUST_300001_SM_1000_NS8cuda_cub6__fill7functorINS7_6detail15normal_iteratorINS7_10device_ptrIdEEEEdEEEEvT0_T1_)
        /*01c4*/ 	.word	0x00000000


	//----- nvinfo : EIATTR_REGCOUNT
	.align		4
.L_122:
        /*01c8*/ 	.byte	0x04, 0x2f
        /*01ca*/ 	.short	(.L_124 - .L_123)
	.align		4
.L_123:
        /*01cc*/ 	.word	index@(_ZN3cub18CUB_300001_SM_10006detail4scan20DeviceScanInitKernelINS0_13ScanTileStateIiLb1EEEEEvT_i)
        /*01d0*/ 	.word	0x00000008


	//----- nvinfo : EIATTR_FRAME_SIZE
	.align		4
.L_124:
        /*01d4*/ 	.byte	0x04, 0x11
        /*01d6*/ 	.short	(.L_126 - .L_125)
	.align		4
.L_125:
        /*01d8*/ 	.word	index@(_ZN3cub18CUB_300001_SM_10006detail4scan20DeviceScanInitKernelINS0_13ScanTileStateIiLb1EEEEEvT_i)
        /*01dc*/ 	.word	0x00000000


	//----- nvinfo : EIATTR_REGCOUNT
	.align		4
.L_126:
        /*01e0*/ 	.byte	0x04, 0x2f
        /*01e2*/ 	.short	(.L_128 - .L_127)
	.align		4
.L_127:
        /*01e4*/ 	.word	index@(_ZN3cub18CUB_300001_SM_10006detail4scan16DeviceScanKernelINS2_10policy_hubIiiijN4cuda3std3__44plusIvEEE10Policy1000EN6thrust24THRUST_300001_SM_1000_NS6detail15normal_iteratorINSD_10device_ptrIiEEEESI_NS0_13ScanTileStateIiLb1EEES9_NS1_10InputValueIiPiEEjiLb0EiEEvT0_T1_T2_iT3_T4_T5_)
        /*01e8*/ 	.word	0x00000038


	//----- nvinfo : EIATTR_FRAME_SIZE
	.align		4
.L_128:
        /*01ec*/ 	.byte	0x04, 0x11
        /*01ee*/ 	.short	(.L_130 - .L_129)
	.align		4
.L_129:
        /*01f0*/ 	.word	index@(_ZN3cub18CUB_300001_SM_10006detail4scan16DeviceScanKernelINS2_10policy_hubIiiijN4cuda3std3__44plusIvEEE10Policy1000EN6thrust24THRUST_300001_SM_1000_NS6detail15normal_iteratorINSD_10device_ptrIiEEEESI_NS0_13ScanTileStateIiLb1EEES9_NS1_10InputValueIiPiEEjiLb0EiEEvT0_T1_T2_iT3_T4_T5_)
        /*01f4*/ 	.word	0x00000000


	//----- nvinfo : EIATTR_REGCOUNT
	.align		4
.L_130:
        /*01f8*/ 	.byte	0x04, 0x2f
        /*01fa*/ 	.short	(.L_132 - .L_131)
	.align		4
.L_131:
        /*01fc*/ 	.word	index@(_ZN3cub18CUB_300001_SM_10006detail4scan16DeviceScanKernelINS2_10policy_hubIiiimN4cuda3std3__44plusIvEEE10Policy1000EN6thrust24THRUST_300001_SM_1000_NS6detail15normal_iteratorINSD_10device_ptrIiEEEESI_NS0_13ScanTileStateIiLb1EEES9_NS1_10InputValueIiPiEEmiLb0EiEEvT0_T1_T2_iT3_T4_T5_)
        /*0200*/ 	.word	0x00000030


	//----- nvinfo : EIATTR_FRAME_SIZE
	.align		4
.L_132:
        /*0204*/ 	.byte	0x04, 0x11
        /*0206*/ 	.short	(.L_134 - .L_133)
	.align		4
.L_133:
        /*0208*/ 	.word	index@(_ZN3cub18CUB_300001_SM_10006detail4scan16DeviceScanKernelINS2_10policy_hubIiiimN4cuda3std3__44plusIvEEE10Policy1000EN6thrust24THRUST_300001_SM_1000_NS6detail15normal_iteratorINSD_10device_ptrIiEEEESI_NS0_13ScanTileStateIiLb1EEES9_NS1_10InputValueIiPiEEmiLb0EiEEvT0_T1_T2_iT3_T4_T5_)
        /*020c*/ 	.word	0x00000000


	//----- nvinfo : EIATTR_REGCOUNT
	.align		4
.L_134:
        /*0210*/ 	.byte	0x04, 0x2f
        /*0212*/ 	.short	(.L_136 - .L_135)
	.align		4
.L_135:
        /*0214*/ 	.word	index@(_ZN3cub18CUB_300001_SM_10006detail10radix_sort31DeviceRadixSortSingleTileKernelINS1_5radix10policy_hubIiiyE10Policy1000ELNS0_9SortOrderE0EiiyNS1_21identity_decomposer_tEEEvPKT1_PSA_PKT2_PSE_T3_iiT4_)
        /*0218*/ 	.word	0x00000099


	//----- nvinfo : EIATTR_FRAME_SIZE
	.align		4
.L_136:
        /*021c*/ 	.byte	0x04, 0x11
        /*021e*/ 	.short	(.L_138 - .L_137)
	.align		4
.L_137:
        /*0220*/ 	.word	index@(_ZN3cub18CUB_300001_SM_10006detail10radix_sort31DeviceRadixSortSingleTileKernelINS1_5radix10policy_hubIiiyE10Policy1000ELNS0_9SortOrderE0EiiyNS1_21identity_decomposer_tEEEvPKT1_PSA_PKT2_PSE_T3_iiT4_)
        /*0224*/ 	.word	0x00000000


	//----- nvinfo : EIATTR_REGCOUNT
	.align		4
.L_138:
        /*0228*/ 	.byte	0x04, 0x2f
        /*022a*/ 	.short	(.L_140 - .L_139)
	.align		4
.L_139:
        /*022c*/ 	.word	index@(_ZN3cub18CUB_300001_SM_10006detail10radix_sort30DeviceRadixSortHistogramKernelINS1_5radix10policy_hubIiiyE10Policy1000ELNS0_9SortOrderE0EiyNS1_21identity_decomposer_tEEEvPT2_PKT1_SA_iiT3_)
        /*0230*/ 	.word	0x00000020


	//----- nvinfo : EIATTR_FRAME_SIZE
	.align		4
.L_140:
        /*0234*/ 	.byte	0x04, 0x11
        /*0236*/ 	.short	(.L_142 - .L_141)
	.align		4
.L_141:
        /*0238*/ 	.word	index@(_ZN3cub18CUB_300001_SM_10006detail10radix_sort30DeviceRadixSortHistogramKernelINS1_5radix10policy_hubIiiyE10Policy1000ELNS0_9SortOrderE0EiyNS1_21identity_decomposer_tEEEvPT2_PKT1_SA_iiT3_)
        /*023c*/ 	.word	0x00000000


	//----- nvinfo : EIATTR_REGCOUNT
	.align		4
.L_142:
        /*0240*/ 	.byte	0x04, 0x2f
        /*0242*/ 	.short	(.L_144 - .L_143)
	.align		4
.L_143:
        /*0244*/ 	.word	index@(_ZN3cub18CUB_300001_SM_10006detail10radix_sort33DeviceRadixSortExclusiveSumKernelINS1_5radix10policy_hubIiiyE10Policy1000EyEEvPT0_)
        /*0248*/ 	.word	0x00000020


	//----- nvinfo : EIATTR_FRAME_SIZE
	.align		4
.L_144:
        /*024c*/ 	.byte	0x04, 0x11
        /*024e*/ 	.short	(.L_146 - .L_145)
	.align		4
.L_145:
        /*0250*/ 	.word	index@(_ZN3cub18CUB_300001_SM_10006detail10radix_sort33DeviceRadixSortExclusiveSumKernelINS1_5radix10policy_hubIiiyE10Policy1000EyEEvPT0_)
        /*0254*/ 	.word	0x00000000


	//----- nvinfo : EIATTR_REGCOUNT
	.align		4
.L_146:
        /*0258*/ 	.byte	0x04, 0x2f
        /*025a*/ 	.short	(.L_148 - .L_147)
	.align		4
.L_147:
        /*025c*/ 	.word	index@(_ZN3cub18CUB_300001_SM_10006detail10radix_sort29DeviceRadixSortOnesweepKernelINS1_5radix10policy_hubIiiyE10Policy1000ELNS0_9SortOrderE0EiiyiiNS1_21identity_decomposer_tEEEvPT5_SB_PT3_PKSC_PT1_PKSG_PT2_PKSK_T4_iiT6_)
        /*0260*/ 	.word	0x00000049


	//----- nvinfo : EIATTR_FRAME_SIZE
	.align		4
.L_148:
        /*0264*/ 	.byte	0x04, 0x11
        /*0266*/ 	.short	(.L_150 - .L_149)
	.align		4
.L_149:
        /*0268*/ 	.word	index@(_ZN3cub18CUB_300001_SM_10006detail10radix_sort29DeviceRadixSortOnesweepKernelINS1_5radix10policy_hubIiiyE10Policy1000ELNS0_9SortOrderE0EiiyiiNS1_21identity_decomposer_tEEEvPT5_SB_PT3_PKSC_PT1_PKSG_PT2_PKSK_T4_iiT6_)
        /*026c*/ 	.word	0x00000000


	//----- nvinfo : EIATTR_MIN_STACK_SIZE
	.align		4
.L_150:
        /*0270*/ 	.byte	0x04, 0x12
        /*0272*/ 	.short	(.L_152 - .L_151)
	.align		4
.L_151:
        /*0274*/ 	.word	index@(_ZN3cub18CUB_300001_SM_10006detail10radix_sort29DeviceRadixSortOnesweepKernelINS1_5radix10policy_hubIiiyE10Policy1000ELNS0_9SortOrderE0EiiyiiNS1_21identity_decomposer_tEEEvPT5_SB_PT3_PKSC_PT1_PKSG_PT2_PKSK_T4_iiT6_)
        /*0278*/ 	.word	0x00000000


	//----- nvinfo : EIATTR_MIN_STACK_SIZE
	.align		4
.L_152:
        /*027c*/ 	.byte	0x04, 0x12
        /*027e*/ 	.short	(.L_154 - .L_153)
	.align		4
.L_153:
        /*0280*/ 	.word	index@(_ZN3cub18CUB_300001_SM_10006detail10radix_sort33DeviceRadixSortExclusiveSumKernelINS1_5radix10policy_hubIiiyE10Policy1000EyEEvPT0_)
        /*0284*/ 	.word	0x00000000


	//----- nvinfo : EIATTR_MIN_STACK_SIZE
	.align		4
.L_154:
        /*0288*/ 	.byte	0x04, 0x12
        /*028a*/ 	.short	(.L_156 - .L_155)
	.align		4
.L_155:
        /*028c*/ 	.word	index@(_ZN3cub18CUB_300001_SM_10006detail10radix_sort30DeviceRadixSortHistogramKernelINS1_5radix10policy_hubIiiyE10Policy1000ELNS0_9SortOrderE0EiyNS1_21identity_decomposer_tEEEvPT2_PKT1_SA_iiT3_)
        /*0290*/ 	.word	0x00000000


	//----- nvinfo : EIATTR_MIN_STACK_SIZE
	.align		4
.L_156:
        /*0294*/ 	.byte	0x04, 0x12
        /*0296*/ 	.short	(.L_158 - .L_157)
	.align		4
.L_157:
        /*0298*/ 	.word	index@(_ZN3cub18CUB_300001_SM_10006detail10radix_sort31DeviceRadixSortSingleTileKernelINS1_5radix10policy_hubIiiyE10Policy1000ELNS0_9SortOrderE0EiiyNS1_21identity_decomposer_tEEEvPKT1_PSA_PKT2_PSE_T3_iiT4_)
        /*029c*/ 	.word	0x00000000


	//----- nvinfo : EIATTR_MIN_STACK_SIZE
	.align		4
.L_158:
        /*02a0*/ 	.byte	0x04, 0x12
        /*02a2*/ 	.short	(.L_160 - .L_159)
	.align		4
.L_159:
        /*02a4*/ 	.word	index@(_ZN3cub18CUB_300001_SM_10006detail4scan16DeviceScanKernelINS2_10policy_hubIiiimN4cuda3std3__44plusIvEEE10Policy1000EN6thrust24THRUST_300001_SM_1000_NS6detail15normal_iteratorINSD_10device_ptrIiEEEESI_NS0_13ScanTileStateIiLb1EEES9_NS1_10InputValueIiPiEEmiLb0EiEEvT0_T1_T2_iT3_T4_T5_)
        /*02a8*/ 	.word	0x00000000


	//----- nvinfo : EIATTR_MIN_STACK_SIZE
	.align		4
.L_160:
        /*02ac*/ 	.byte	0x04, 0x12
        /*02ae*/ 	.short	(.L_162 - .L_161)
	.align		4
.L_161:
        /*02b0*/ 	.word	index@(_ZN3cub18CUB_300001_SM_10006detail4scan16DeviceScanKernelINS2_10policy_hubIiiijN4cuda3std3__44plusIvEEE10Policy1000EN6thrust24THRUST_300001_SM_1000_NS6detail15normal_iteratorINSD_10device_ptrIiEEEESI_NS0_13ScanTileStateIiLb1EEES9_NS1_10InputValueIiPiEEjiLb0EiEEvT0_T1_T2_iT3_T4_T5_)
        /*02b4*/ 	.word	0x00000000


	//----- nvinfo : EIATTR_MIN_STACK_SIZE
	.align		4
.L_162:
        /*02b8*/ 	.byte	0x04, 0x12
        /*02ba*/ 	.short	(.L_164 - .L_163)
	.align		4
.L_163:
        /*02bc*/ 	.word	index@(_ZN3cub18CUB_300001_SM_10006detail4scan20DeviceScanInitKernelINS0_13ScanTileStateIiLb1EEEEEvT_i)
        /*02c0*/ 	.word	0x00000000


	//----- nvinfo : EIATTR_MIN_STACK_SIZE
	.align		4
.L_164:
        /*02c4*/ 	.byte	0x04, 0x12
        /*02c6*/ 	.short	(.L_166 - .L_165)
	.align		4
.L_165:
        /*02c8*/ 	.word	index@(_ZN3cub18CUB_300001_SM_10006detail8for_each13static_kernelINS2_12policy_hub_t12policy_500_tElN6thrust24THRUST_300001_SM_1000_NS8cuda_cub6__fill7functorINS7_6detail15normal_iteratorINS7_10device_ptrIdEEEEdEEEEvT0_T1_)
        /*02cc*/ 	.word	0x00000000


	//----- nvinfo : EIATTR_MIN_STACK_SIZE
	.align		4
.L_166:
        /*02d0*/ 	.byte	0x04, 0x12
        /*02d2*/ 	.short	(.L_168 - .L_167)
	.align		4
.L_167:
        /*02d4*/ 	.word	index@(_ZN3cub18CUB_300001_SM_10006detail8for_each13static_kernelINS2_12policy_hub_t12policy_500_tElN6thrust24THRUST_300001_SM_1000_NS8cuda_cub10__tabulate7functorINS7_6detail15normal_iteratorINS7_10device_ptrIiEEEENS7_6system6detail7generic6detail22compute_sequence_valueIivEElEEEEvT0_T1_)
        /*02d8*/ 	.word	0x00000000


	//----- nvinfo : EIATTR_MIN_STACK_SIZE
	.align		4
.L_168:
        /*02dc*/ 	.byte	0x04, 0x12
        /*02de*/ 	.short	(.L_170 - .L_169)
	.align		4
.L_169:
        /*02e0*/ 	.word	index@(_ZN3cub18CUB_300001_SM_10006detail8for_each13static_kernelINS2_12policy_hub_t12policy_500_tEmN6thrust24THRUST_300001_SM_1000_NS8cuda_cub20__uninitialized_fill7functorINS7_10device_ptrIiEEiEEEEvT0_T1_)
        /*02e4*/ 	.word	0x00000000


	//----- nvinfo : EIATTR_MIN_STACK_SIZE
	.align		4
.L_170:
        /*02e8*/ 	.byte	0x04, 0x12
        /*02ea*/ 	.short	(.L_172 - .L_171)
	.align		4
.L_171:
        /*02ec*/ 	.word	index@(_ZN3cub18CUB_300001_SM_10006detail8for_each13static_kernelINS2_12policy_hub_t12policy_500_tEmN6thrust24THRUST_300001_SM_1000_NS8cuda_cub20__uninitialized_fill7functorINS7_10device_ptrIdEEdEEEEvT0_T1_)
        /*02f0*/ 	.word	0x00000000


	//----- nvinfo : EIATTR_MIN_STACK_SIZE
	.align		4
.L_172:
        /*02f4*/ 	.byte	0x04, 0x12
        /*02f6*/ 	.short	(.L_174 - .L_173)
	.align		4
.L_173:
        /*02f8*/ 	.word	index@(_ZN3cub18CUB_300001_SM_10006detail11EmptyKernelIvEEvv)
        /*02fc*/ 	.word	0x00000000


	//----- nvinfo : EIATTR_MIN_STACK_SIZE
	.align		4
.L_174:
        /*0300*/ 	.byte	0x04, 0x12
        /*0302*/ 	.short	(.L_176 - .L_175)
	.align		4
.L_175:
        /*0304*/ 	.word	index@(_ZN6thrust24THRUST_300001_SM_1000_NS8cuda_cub4core6detail13_kernel_agentINS1_15__reduce_by_key16ReduceByKeyAgentINS0_6detail15normal_iteratorINS0_10device_ptrIiEEEENS0_17constant_iteratorIiNS0_11use_defaultESD_EESB_SB_N4cuda3std3__48equal_toIiEENSH_4plusIiEEPllEEJSB_SE_SB_SB_SM_N3cub18CUB_300001_SM_100024ReduceByKeyScanTileStateIilLb1EEESJ_SL_llEEEvDpT0_)
        /*0308*/ 	.word	0x00000000


	//----- nvinfo : EIATTR_MIN_STACK_SIZE
	.align		4
.L_176:
        /*030c*/ 	.byte	0x04, 0x12
        /*030e*/ 	.short	(.L_178 - .L_177)
	.align		4
.L_177:
        /*0310*/ 	.word	index@(_ZN6thrust24THRUST_300001_SM_1000_NS8cuda_cub4core6detail13_kernel_agentINS1_15__reduce_by_key9InitAgentIN3cub18CUB_300001_SM_100024ReduceByKeyScanTileStateIilLb1EEElPlEEJSA_lSB_EEEvDpT0_)
        /*0314*/ 	.word	0x00000000


	//----- nvinfo : EIATTR_MIN_STACK_SIZE
	.align		4
.L_178:
        /*0318*/ 	.byte	0x04, 0x12
        /*031a*/ 	.short	(.L_180 - .L_179)
	.align		4
.L_179:
        /*031c*/ 	.word	index@(_ZN6thrust24THRUST_300001_SM_1000_NS8cuda_cub4core6detail13_kernel_agentINS1_15__reduce_by_key16ReduceByKeyAgentINS0_6detail15normal_iteratorINS0_10device_ptrIiEEEENS0_17constant_iteratorIiNS0_11use_defaultESD_EESB_SB_N4cuda3std3__48equal_toIiEENSH_4plusIiEEPiiEEJSB_SE_SB_SB_SM_N3cub18CUB_300001_SM_100024ReduceByKeyScanTileStateIiiLb1EEESJ_SL_iiEEEvDpT0_)
        /*0320*/ 	.word	0x00000000


	//----- nvinfo : EIATTR_MIN_STACK_SIZE
	.align		4
.L_180:
        /*0324*/ 	.byte	0x04, 0x12
        /*0326*/ 	.short	(.L_182 - .L_181)
	.align		4
.L_181:
        /*0328*/ 	.word	index@(_ZN6thrust24THRUST_300001_SM_1000_NS8cuda_cub4core6detail13_kernel_agentINS1_15__reduce_by_key9InitAgentIN3cub18CUB_300001_SM_100024ReduceByKeyScanTileStateIiiLb1EEEiPiEEJSA_iSB_EEEvDpT0_)
        /*032c*/ 	.word	0x00000000


	//----- nvinfo : EIATTR_MIN_STACK_SIZE
	.align		4
.L_182:
        /*0330*/ 	.byte	0x04, 0x12
        /*0332*/ 	.short	(.L_184 - .L_183)
	.align		4
.L_183:
        /*0334*/ 	.word	index@(_Z23scatter_sampling_kernelPKiPKdiiPd)
        /*0338*/ 	.word	0x00000000


	//----- nvinfo : EIATTR_MIN_STACK_SIZE
	.align		4
.L_184:
        /*033c*/ 	.byte	0x04, 0x12
        /*033e*/ 	.short	(.L_186 - .L_185)
	.align		4
.L_185:
        /*0340*/ 	.word	index@(_Z32compute_sampling_fraction_kernelPKdPKiidddddddPd)
        /*0344*/ 	.word	0x00000000


	//----- nvinfo : EIATTR_MIN_STACK_SIZE
	.align		4
.L_186:
        /*0348*/ 	.byte	0x04, 0x12
        /*034a*/ 	.short	(.L_188 - .L_187)
	.align		4
.L_187:
        /*034c*/ 	.word	index@(_Z15per_cell_kernelPKdPKiS2_S2_iddddidPdPi)
        /*0350*/ 	.word	0x00008060


	//----- nvinfo : EIATTR_MIN_STACK_SIZE
	.align		4
.L_188:
        /*0354*/ 	.byte	0x04, 0x12
        /*0356*/ 	.short	(.L_190 - .L_189)
	.align		4
.L_189:
        /*0358*/ 	.word	index@(_Z20gather_points_kernelPKdPKiS2_iPd)
        /*035c*/ 	.word	0x00000000


	//----- nvinfo : EIATTR_MIN_STACK_SIZE
	.align		4
.L_190:
        /*0360*/ 	.byte	0x04, 0x12
        /*0362*/ 	.short	(.L_192 - .L_191)
	.align		4
.L_191:
        /*0364*/ 	.word	index@(_Z18decide_keep_kernelPKiiPKdPi)
        /*0368*/ 	.word	0x00000028


	//----- nvinfo : EIATTR_MIN_STACK_SIZE
	.align		4
.L_192:
        /*036c*/ 	.byte	0x04, 0x12
        /*036e*/ 	.short	(.L_194 - .L_193)
	.align		4
.L_193:
        /*0370*/ 	.word	index@(_Z23compute_cell_ids_kernelPKdiddddiPi)
        /*0374*/ 	.word	0x00000000


	//----- nvinfo : EIATTR_MIN_STACK_SIZE
	.align		4
.L_194:
        /*0378*/ 	.byte	0x04, 0x12
        /*037a*/ 	.short	(.L_196 - .L_195)
	.align		4
.L_195:
        /*037c*/ 	.word	index@(_Z14reorder_kernelPKdPKiPdi)
        /*0380*/ 	.word	0x00000000
.L_196:


//--------------------- .nv.compat                --------------------------
	.section	.nv.compat,"",@"SHT_CUDA_COMPAT_INFO"
	.align	4
        /*0000*/ 	.byte	0x02, 0x09, 0x00, 0x00, 0x02, 0x02, 0x01, 0x00, 0x02, 0x05, 0x05, 0x00, 0x03, 0x07, 0x01, 0x01
        /*0010*/ 	.byte	0x02, 0x03, 0x00, 0x00, 0x02, 0x06, 0x01, 0x00, 0x04, 0x0b, 0x08, 0x00, 0x01, 0x00, 0x00, 0x00
        /*0020*/ 	.byte	0x00, 0x00, 0x00, 0x00


//--------------------- .nv.info._ZN3cub18CUB_300001_SM_10006detail10radix_sort29DeviceRadixSortOnesweepKernelINS1_5radix10policy_hubIiiyE10Policy1000ELNS0_9SortOrderE0EiiyiiNS1_21identity_decomposer_tEEEvPT5_SB_PT3_PKSC_PT1_PKSG_PT2_PKSK_T4_iiT6_ --------------------------
	.section	.nv.info._ZN3cub18CUB_300001_SM_10006detail10radix_sort29DeviceRadixSortOnesweepKernelINS1_5radix10policy_hubIiiyE10Policy1000ELNS0_9SortOrderE0EiiyiiNS1_21identity_decomposer_tEEEvPT5_SB_PT3_PKSC_PT1_PKSG_PT2_PKSK_T4_iiT6_,"",@"SHT_CUDA_INFO"
	.sectionflags	@""
	.align	4


	//----- nvinfo : EIATTR_CUDA_API_VERSION
	.align		4
        /*0000*/ 	.byte	0x04, 0x37
        /*0002*/ 	.short	(.L_198 - .L_197)
.L_197:
        /*0004*/ 	.word	0x00000082


	//----- nvinfo : EIATTR_KPARAM_INFO
	.align		4
.L_198:
        /*0008*/ 	.byte	0x04, 0x17
        /*000a*/ 	.short	(.L_200 - .L_199)
.L_199:
        /*000c*/ 	.word	0x00000000
        /*0010*/ 	.short	0x000b
        /*0012*/ 	.short	0x004c
        /*0014*/ 	.byte	0x00, 0xf0, 0x05, 0x00


	//----- nvinfo : EIATTR_KPARAM_INFO
	.align		4
.L_200:
        /*0018*/ 	.byte	0x04, 0x17
        /*001a*/ 	.short	(.L_202 - .L_201)
.L_201:
        /*001c*/ 	.word	0x00000000
        /*0020*/ 	.short	0x000a
        /*0022*/ 	.short	0x0048
        /*0024*/ 	.byte	0x00, 0xf0, 0x11, 0x00


	//----- nvinfo : EIATTR_KPARAM_INFO
	.align		4
.L_202:
        /*0028*/ 	.byte	0x04, 0x17
        /*002a*/ 	.short	(.L_204 - .L_203)
.L_203:
        /*002c*/ 	.word	0x00000000
        /*0030*/ 	.short	0x0009
        /*0032*/ 	.short	0x0044
        /*0034*/ 	.byte	0x00, 0xf0, 0x11, 0x00


	//----- nvinfo : EIATTR_KPARAM_INFO
	.align		4
.L_204:
        /*0038*/ 	.byte	0x04, 0x17
        /*003a*/ 	.short	(.L_206 - .L_205)
.L_205:
        /*003c*/ 	.word	0x00000000
        /*0040*/ 	.short	0x0008
        /*0042*/ 	.short	0x0040
        /*0044*/ 	.byte	0x00, 0xf0, 0x11, 0x00


	//----- nvinfo : EIATTR_KPARAM_INFO
	.align		4
.L_206:
        /*0048*/ 	.byte	0x04, 0x17
        /*004a*/ 	.short	(.L_208 - .L_207)
.L_207:
        /*004c*/ 	.word	0x00000000
        /*0050*/ 	.short	0x0007
        /*0052*/ 	.short	0x0038
        /*0054*/ 	.byte	0x00, 0xf5, 0x21, 0x00


	//----- nvinfo : EIATTR_KPARAM_INFO
	.align		4
.L_208:
        /*0058*/ 	.byte	0x04, 0x17
        /*005a*/ 	.short	(.L_210 - .L_209)
.L_209:
        /*005c*/ 	.word	0x00000000
        /*0060*/ 	.short	0x0006
        /*0062*/ 	.short	0x0030
        /*0064*/ 	.byte	0x00, 0xf5, 0x21, 0x00


	//----- nvinfo : EIATTR_KPARAM_INFO
	.align		4
.L_210:
        /*0068*/ 	.byte	0x04, 0x17
        /*006a*/ 	.short	(.L_212 - .L_211)
.L_211:
        /*006c*/ 	.word	0x00000000
        /*0070*/ 	.short	0x0005
        /*0072*/ 	.short	0x0028
        /*0074*/ 	.byte	0x00, 0xf5, 0x21, 0x00


	//----- nvinfo : EIATTR_KPARAM_INFO
	.align		4
.L_212:
        /*0078*/ 	.byte	0x04, 0x17
        /*007a*/ 	.short	(.L_214 - .L_213)
.L_213:
        /*007c*/ 	.word	0x00000000
        /*0080*/ 	.short	0x0004
        /*0082*/ 	.short	0x0020
        /*0084*/ 	.byte	0x00, 0xf5, 0x21, 0x00


	//----- nvinfo : EIATTR_KPARAM_INFO
	.align		4
.L_214:
        /*0088*/ 	.byte	0x04, 0x17
        /*008a*/ 	.short	(.L_216 - .L_215)
.L_215:
        /*008c*/ 	.word	0x00000000
        /*0090*/ 	.short	0x0003
        /*0092*/ 	.short	0x0018
        /*0094*/ 	.byte	0x00, 0xf5, 0x21, 0x00


	//----- nvinfo : EIATTR_KPARAM_INFO
	.align		4
.L_216:
        /*0098*/ 	.byte	0x04, 0x17
        /*009a*/ 	.short	(.L_218 - .L_217)
.L_217:
        /*009c*/ 	.word	0x00000000
        /*00a0*/ 	.short	0x0002
        /*00a2*/ 	.short	0x0010
        /*00a4*/ 	.byte	0x00, 0xf5, 0x21, 0x00


	//----- nvinfo : EIATTR_KPARAM_INFO
	.align		4
.L_218:
        /*00a8*/ 	.byte	0x04, 0x17
        /*00aa*/ 	.short	(.L_220 - .L_219)
.L_219:
        /*00ac*/ 	.word	0x00000000
        /*00b0*/ 	.short	0x0001
        /*00b2*/ 	.short	0x0008
        /*00b4*/ 	.byte	0x00, 0xf5, 0x21, 0x00


	//----- nvinfo : EIATTR_KPARAM_INFO
	.align		4
.L_220:
        /*00b8*/ 	.byte	0x04, 0x17
        /*00ba*/ 	.short	(.L_222 - .L_221)
.L_221:
        /*00bc*/ 	.word	0x00000000
        /*00c0*/ 	.short	0x0000
        /*00c2*/ 	.short	0x0000
        /*00c4*/ 	.byte	0x00, 0xf5, 0x21, 0x00


	//----- nvinfo : EIATTR_SPARSE_MMA_MASK
	.align		4
.L_222:
        /*00c8*/ 	.byte	0x03, 0x50
        /*00ca*/ 	.short	0x0000


	//----- nvinfo : EIATTR_MAXREG_COUNT
	.align		4
        /*00cc*/ 	.byte	0x03, 0x1b
        /*00ce*/ 	.short	0x00a8


	//----- nvinfo : EIATTR_NUM_BARRIERS
	.align		4
        /*00d0*/ 	.byte	0x02, 0x4c
        /*00d2*/ 	.byte	0x01
	.zero		1


	//----- nvinfo : EIATTR_MERCURY_ISA_VERSION
	.align		4
        /*00d4*/ 	.byte	0x03, 0x5f
        /*00d6*/ 	.short	0x0101


	//----- nvinfo : EIATTR_COOP_GROUP_MASK_REGIDS
	.align		4
        /*00d8*/ 	.byte	0x04, 0x29
        /*00da*/ 	.short	(.L_224 - .L_223)


	//   ....[0]....
.L_223:
        /*00dc*/ 	.word	0xffffffff


	//   ....[1]....
        /*00e0*/ 	.word	0x05000006


	//   ....[2]....
        /*00e4*/ 	.word	0xffffffff


	//   ....[3]....
        /*00e8*/ 	.word	0xffffffff


	//   ....[4]....
        /*00ec*/ 	.word	0xffffffff


	//   ....[5]....
        /*00f0*/ 	.word	0xffffffff


	//   ....[6]....
        /*00f4*/ 	.word	0xffffffff


	//   ....[7]....
        /*00f8*/ 	.word	0xffffffff


	//   ....[8]....
        /*00fc*/ 	.word	0xffffffff


	//   ....[9]....
        /*0100*/ 	.word	0xffffffff


	//   ....[10]....
        /*0104*/ 	.word	0xffffffff


	//   ....[11]....
        /*0108*/ 	.word	0xffffffff


	//   ....[12]....
        /*010c*/ 	.word	0xffffffff


	//   ....[13]....
        /*0110*/ 	.word	0xffffffff


	//   ....[14]....
        /*0114*/ 	.word	0xffffffff


	//   ....[15]....
        /*0118*/ 	.word	0xffffffff


	//   ....[16]....
        /*011c*/ 	.word	0xffffffff


	//   ....[17]....
        /*0120*/ 	.word	0xffffffff


	//   ....[18]....
        /*0124*/ 	.word	0xffffffff


	//   ....[19]....
        /*0128*/ 	.word	0xffffffff


	//   ....[20]....
        /*012c*/ 	.word	0xffffffff


	//   ....[21]....
        /*0130*/ 	.word	0xffffffff


	//   ....[22]....
        /*0134*/ 	.word	0xffffffff


	//   ....[23]....
        /*0138*/ 	.word	0xffffffff


	//   ....[24]....
        /*013c*/ 	.word	0xffffffff


	//   ....[25]....
        /*0140*/ 	.word	0xffffffff


	//   ....[26]....
        /*0144*/ 	.word	0xffffffff


	//   ....[27]....
        /*0148*/ 	.word	0xffffffff


	//   ....[28]....
        /*014c*/ 	.word	0xffffffff


	//   ....[29]....
        /*0150*/ 	.word	0xffffffff


	//   ....[30]....
        /*0154*/ 	.word	0xffffffff


	//   ....[31]....
        /*0158*/ 	.word	0xffffffff


	//   ....[32]....
        /*015c*/ 	.word	0xffffffff


	//   ....[33]....
        /*0160*/ 	.word	0xffffffff


	//   ....[34]....
        /*0164*/ 	.word	0xffffffff


	//   ....[35]....
        /*0168*/ 	.word	0xffffffff


	//   ....[36]....
        /*016c*/ 	.word	0xffffffff


	//   ....[37]....
        /*0170*/ 	.word	0xffffffff


	//   ....[38]....
        /*0174*/ 	.word	0xffffffff


	//   ....[39]....
        /*0178*/ 	.word	0xffffffff


	//   ....[40]....
        /*017c*/ 	.word	0xffffffff


	//   ....[41]....
        /*0180*/ 	.word	0xffffffff


	//   ....[42]....
        /*0184*/ 	.word	0xffffffff


	//   ....[43]....
        /*0188*/ 	.word	0xffffffff


	//   ....[44]....
        /*018c*/ 	.word	0xffffffff


	//   ....[45]....
        /*0190*/ 	.word	0xffffffff


	//   ....[46]....
        /*0194*/ 	.word	0xffffffff


	//   ....[47]....
        /*0198*/ 	.word	0xffffffff


	//   ....[48]....
        /*019c*/ 	.word	0xffffffff


	//   ....[49]....
        /*01a0*/ 	.word	0xffffffff


	//   ....[50]....
        /*01a4*/ 	.word	0xffffffff


	//   ....[51]....
        /*01a8*/ 	.word	0xffffffff


	//   ....[52]....
        /*01ac*/ 	.word	0xffffffff


	//   ....[53]....
        /*01b0*/ 	.word	0xffffffff


	//   ....[54]....
        /*01b4*/ 	.word	0xffffffff


	//   ....[55]....
        /*01b8*/ 	.word	0xffffffff


	//   ....[56]....
        /*01bc*/ 	.word	0xffffffff


	//   ....[57]....
        /*01c0*/ 	.word	0xffffffff


	//   ....[58]....
        /*01c4*/ 	.word	0xffffffff


	//   ....[59]....
        /*01c8*/ 	.word	0xffffffff


	//   ....[60]....
        /*01cc*/ 	.word	0xffffffff


	//   ....[61]....
        /*01d0*/ 	.word	0xffffffff


	//   ....[62]....
        /*01d4*/ 	.word	0xffffffff


	//   ....[63]....
        /*01d8*/ 	.word	0xffffffff


	//   ....[64]....
        /*01dc*/ 	.word	0xffffffff


	//   ....[65]....
        /*01e0*/ 	.word	0xffffffff


	//   ....[66]....
        /*01e4*/ 	.word	0xffffffff


	//   ....[67]....
        /*01e8*/ 	.word	0xffffffff


	//   ....[68]....
        /*01ec*/ 	.word	0xffffffff


	//   ....[69]....
        /*01f0*/ 	.word	0xffffffff


	//   ....[70]....
        /*01f4*/ 	.word	0xffffffff


	//   ....[71]....
        /*01f8*/ 	.word	0xffffffff


	//   ....[72]....
        /*01fc*/ 	.word	0xffffffff


	//   ....[73]....
        /*0200*/ 	.word	0xffffffff


	//   ....[74]....
        /*0204*/ 	.word	0xffffffff


	//   ....[75]....
        /*0208*/ 	.word	0xffffffff


	//   ....[76]....
        /*020c*/ 	.word	0xffffffff


	//   ....[77]....
        /*0210*/ 	.word	0xffffffff


	//   ....[78]....
        /*0214*/ 	.word	0xffffffff


	//   ....[79]....
        /*0218*/ 	.word	0xffffffff


	//   ....[80]....
        /*021c*/ 	.word	0xffffffff


	//   ....[81]....
        /*0220*/ 	.word	0xffffffff


	//   ....[82]....
        /*0224*/ 	.word	0xffffffff


	//   ....[83]....
        /*0228*/ 	.word	0xffffffff


	//   ....[84]....
        /*022c*/ 	.word	0xffffffff


	//   ....[85]....
        /*0230*/ 	.word	0xffffffff


	//   ....[86]....
        /*0234*/ 	.word	0xffffffff


	//   ....[87]....
        /*0238*/ 	.word	0xffffffff


	//   ....[88]....
        /*023c*/ 	.word	0xffffffff


	//   ....[89]....
        /*0240*/ 	.word	0xffffffff


	//   ....[90]....
        /*0244*/ 	.word	0xffffffff


	//   ....[91]....
        /*0248*/ 	.word	0xffffffff


	//   ....[92]....
        /*024c*/ 	.word	0xffffffff


	//   ....[93]....
        /*0250*/ 	.word	0xffffffff


	//   ....[94]....
        /*0254*/ 	.word	0xffffffff


	//   ....[95]....
        /*0258*/ 	.word	0xffffffff


	//   ....[96]....
        /*025c*/ 	.word	0xffffffff


	//   ....[97]....
        /*0260*/ 	.word	0xffffffff


	//   ....[98]....
        /*0264*/ 	.word	0xffffffff


	//   ....[99]....
        /*0268*/ 	.word	0xffffffff


	//   ....[100]....
        /*026c*/ 	.word	0xffffffff


	//   ....[101]....
        /*0270*/ 	.word	0xffffffff


	//   ....[102]....
        /*0274*/ 	.word	0xffffffff


	//   ....[103]....
        /*0278*/ 	.word	0xffffffff


	//   ....[104]....
        /*027c*/ 	.word	0xffffffff


	//   ....[105]....
        /*0280*/ 	.word	0xffffffff


	//   ....[106]....
        /*0284*/ 	.word	0xffffffff


	//   ....[107]....
        /*0288*/ 	.word	0xffffffff


	//   ....[108]....
        /*028c*/ 	.word	0xffffffff


	//   ....[109]....
        /*0290*/ 	.word	0xffffffff


	//   ....[110]....
        /*0294*/ 	.word	0xffffffff


	//   ....[111]....
        /*0298*/ 	.word	0xffffffff


	//   ....[112]....
        /*029c*/ 	.word	0xffffffff


	//   ....[113]....
        /*02a0*/ 	.word	0xffffffff


	//   ....[114]....
        /*02a4*/ 	.word	0xffffffff


	//   ....[115]....
        /*02a8*/ 	.word	0xffffffff


	//   ....[116]....
        /*02ac*/ 	.word	0xffffffff


	//   ....[117]....
        /*02b0*/ 	.word	0xffffffff


	//   ....[118]....
        /*02b4*/ 	.word	0xffffffff


	//   ....[119]....
        /*02b8*/ 	.word	0xffffffff


	//   ....[120]....
        /*02bc*/ 	.word	0xffffffff


	//   ....[121]....
        /*02c0*/ 	.word	0xffffffff


	//   ....[122]....
        /*02c4*/ 	.word	0xffffffff


	//   ....[123]....
        /*02c8*/ 	.word	0xffffffff


	//   ....[124]....
        /*02cc*/ 	.word	0xffffffff


	//   ....[125]....
        /*02d0*/ 	.word	0xffffffff


	//   ....[126]....
        /*02d4*/ 	.word	0xffffffff


	//   ....[127]....
        /*02d8*/ 	.word	0xffffffff


	//   ....[128]....
        /*02dc*/ 	.word	0xffffffff


	//   ....[129]....
        /*02e0*/ 	.word	0xffffffff


	//   ....[130]....
        /*02e4*/ 	.word	0xffffffff


	//   ....[131]....
        /*02e8*/ 	.word	0xffffffff


	//   ....[132]....
        /*02ec*/ 	.word	0xffffffff


	//   ....[133]....
        /*02f0*/ 	.word	0xffffffff


	//   ....[134]....
        /*02f4*/ 	.word	0xffffffff


	//   ....[135]....
        /*02f8*/ 	.word	0xffffffff


	//   ....[136]....
        /*02fc*/ 	.word	0xffffffff


	//   ....[137]....
        /*0300*/ 	.word	0xffffffff


	//   ....[138]....
        /*0304*/ 	.word	0xffffffff


	//   ....[139]....
        /*0308*/ 	.word	0xffffffff


	//   ....[140]....
        /*030c*/ 	.word	0xffffffff


	//   ....[141]....
        /*0310*/ 	.word	0xffffffff


	//   ....[142]....
        /*0314*/ 	.word	0xffffffff


	//   ....[143]....
        /*0318*/ 	.word	0xffffffff


	//   ....[144]....
        /*031c*/ 	.word	0xffffffff


	//   ....[145]....
        /*0320*/ 	.word	0xffffffff


	//   ....[146]....
        /*0324*/ 	.word	0xffffffff


	//   ....[147]....
        /*0328*/ 	.word	0xffffffff


	//   ....[148]....
        /*032c*/ 	.word	0xffffffff


	//   ....[149]....
        /*0330*/ 	.word	0xffffffff


	//   ....[150]....
        /*0334*/ 	.word	0xffffffff


	//   ....[151]....
        /*0338*/ 	.word	0xffffffff


	//   ....[152]....
        /*033c*/ 	.word	0xffffffff


	//   ....[153]....
        /*0340*/ 	.word	0xffffffff


	//   ....[154]....
        /*0344*/ 	.word	0xffffffff


	//   ....[155]....
        /*0348*/ 	.word	0xffffffff


	//   ....[156]....
        /*034c*/ 	.word	0xffffffff


	//   ....[157]....
        /*0350*/ 	.word	0xffffffff


	//   ....[158]....
        /*0354*/ 	.word	0xffffffff


	//   ....[159]....
        /*0358*/ 	.word	0xffffffff


	//   ....[160]....
        /*035c*/ 	.word	0x05000006


	//   ....[161]....
        /*0360*/ 	.word	0xffffffff


	//   ....[162]....
        /*0364*/ 	.word	0xffffffff


	//   ....[163]....
        /*0368*/ 	.word	0xffffffff


	//   ....[164]....
        /*036c*/ 	.word	0xffffffff


	//   ....[165]....
        /*0370*/ 	.word	0xffffffff


	//   ....[166]....
        /*0374*/ 	.word	0xffffffff


	//   ....[167]....
        /*0378*/ 	.word	0xffffffff


	//   ....[168]....
        /*037c*/ 	.word	0xffffffff


	//   ....[169]....
        /*0380*/ 	.word	0xffffffff


	//   ....[170]....
        /*0384*/ 	.word	0xffffffff


	//   ....[171]....
        /*0388*/ 	.word	0xffffffff


	//   ....[172]....
        /*038c*/ 	.word	0xffffffff


	//   ....[173]....
        /*0390*/ 	.word	0xffffffff


	//   ....[174]....
        /*0394*/ 	.word	0xffffffff


	//   ....[175]....
        /*0398*/ 	.word	0xffffffff


	//   ....[176]....
        /*039c*/ 	.word	0xffffffff


	//   ....[177]....
        /*03a0*/ 	.word	0xffffffff


	//   ....[178]....
        /*03a4*/ 	.word	0xffffffff


	//   ....[179]....
        /*03a8*/ 	.word	0xffffffff


	//   ....[180]....
        /*03ac*/ 	.word	0xffffffff


	//   ....[181]....
        /*03b0*/ 	.word	0xffffffff


	//   ....[182]....
        /*03b4*/ 	.word	0xffffffff


	//   ....[183]....
        /*03b8*/ 	.word	0xffffffff


	//   ....[184]....
        /*03bc*/ 	.word	0xffffffff


	//   ....[185]....
        /*03c0*/ 	.word	0xffffffff


	//   ....[186]....
        /*03c4*/ 	.word	0xffffffff


	//   ....[187]....
        /*03c8*/ 	.word	0xffffffff


	//   ....[188]....
        /*03cc*/ 	.word	0xffffffff


	//   ....[189]....
        /*03d0*/ 	.word	0xffffffff


	//   ....[190]....
        /*03d4*/ 	.word	0xffffffff


	//   ....[191]....
        /*03d8*/ 	.word	0xffffffff


	//   ....[192]....
        /*03dc*/ 	.word	0xffffffff


	//   ....[193]....
        /*03e0*/ 	.word	0xffffffff


	//   ....[194]....
        /*03e4*/ 	.word	0xffffffff


	//   ....[195]....
        /*03e8*/ 	.word	0xffffffff


	//   ....[196]....
        /*03ec*/ 	.word	0xffffffff


	//   ....[197]....
        /*03f0*/ 	.word	0xffffffff


	//   ....[198]....
        /*03f4*/ 	.word	0xffffffff


	//   ....[199]....
        /*03f8*/ 	.word	0xffffffff


	//   ....[200]....
        /*03fc*/ 	.word	0xffffffff


	//   ....[201]....
        /*0400*/ 	.word	0xffffffff


	//   ....[202]....
        /*0404*/ 	.word	0xffffffff


	//   ....[203]....
        /*0408*/ 	.word	0xffffffff


	//   ....[204]....
        /*040c*/ 	.word	0xffffffff


	//   ....[205]....
        /*0410*/ 	.word	0xffffffff


	//   ....[206]....
        /*0414*/ 	.word	0xffffffff


	//   ....[207]....
        /*0418*/ 	.word	0xffffffff


	//   ....[208]....
        /*041c*/ 	.word	0xffffffff


	//   ....[209]....
        /*0420*/ 	.word	0xffffffff


	//   ....[210]....
        /*0424*/ 	.word	0xffffffff


	//   ....[211]....
        /*0428*/ 	.word	0xffffffff


	//   ....[212]....
        /*042c*/ 	.word	0xffffffff


	//   ....[213]....
        /*0430*/ 	.word	0xffffffff


	//   ....[214]....
        /*0434*/ 	.word	0xffffffff


	//   ....[215]....
        /*0438*/ 	.word	0xffffffff


	//   ....[216]....
        /*043c*/ 	.word	0xffffffff


	//   ....[217]....
        /*0440*/ 	.word	0xffffffff


	//   ....[218]....
        /*0444*/ 	.word	0xffffffff


	//   ....[219]....
        /*0448*/ 	.word	0xffffffff


	//   ....[220]....
        /*044c*/ 	.word	0xffffffff


	//   ....[221]....
        /*0450*/ 	.word	0xffffffff


	//   ....[222]....
        /*0454*/ 	.word	0xffffffff


	//   ....[223]....
        /*0458*/ 	.word	0xffffffff


	//   ....[224]....
        /*045c*/ 	.word	0xffffffff


	//   ....[225]....
        /*0460*/ 	.word	0xffffffff


	//   ....[226]....
        /*0464*/ 	.word	0xffffffff


	//   ....[227]....
        /*0468*/ 	.word	0xffffffff


	//   ....[228]....
        /*046c*/ 	.word	0xffffffff


	//   ....[229]....
        /*0470*/ 	.word	0x0500002f


	//   ....[230]....
        /*0474*/ 	.word	0x0500002f


	//   ....[231]....
        /*0478*/ 	.word	0x0500002f


	//   ....[232]....
        /*047c*/ 	.word	0x0500002f


	//   ....[233]....
        /*0480*/ 	.word	0x0500002f


	//----- nvinfo : EIATTR_COOP_GROUP_INSTR_OFFSETS
	.align		4
.L_224:
        /*0484*/ 	.byte	0x04, 0x28
        /*0486*/ 	.short	(.L_226 - .L_225)


	//   ....[0]....
.L_225:
        /*0488*/ 	.word	0x00000e40


	//   ....[1]....
        /*048c*/ 	.word	0x00001890


	//   ....[2]....
        /*0490*/ 	.word	0x00002ad0


	//   ....[3]....
        /*0494*/ 	.word	0x00002af0


	//   ....[4]....
        /*0498*/ 	.word	0x00002b10


	//   ....[5]....
        /*049c*/ 	.word	0x00002b30


	//   ....[6]....
        /*04a0*/ 	.word	0x00002b50


	//   ....[7]....
        /*04a4*/ 	.word	0x00003000


	//   ....[8]....
        /*04a8*/ 	.word	0x00003010


	//   ....[9]....
        /*04ac*/ 	.word	0x00003030


	//   ....[10]....
        /*04b0*/ 	.word	0x00003050


	//   ....[11]....
        /*04b4*/ 	.word	0x000030a0


	//   ....[12]....
        /*04b8*/ 	.word	0x000030d0


	//   ....[13]....
        /*04bc*/ 	.word	0x00003120


	//   ....[14]....
        /*04c0*/ 	.word	0x00003160


	//   ....[15]....
        /*04c4*/ 	.word	0x00003250


	//   ....[16]....
        /*04c8*/ 	.word	0x00003280


	//   ....[17]....
        /*04cc*/ 	.word	0x00003290


	//   ....[18]....
        /*04d0*/ 	.word	0x000032b0


	//   ....[19]....
        /*04d4*/ 	.word	0x000032f0


	//   ....[20]....
        /*04d8*/ 	.word	0x00003320


	//   ....[21]....
        /*04dc*/ 	.word	0x00003360


	//   ....[22]....
        /*04e0*/ 	.word	0x00003380


	//   ....[23]....
        /*04e4*/ 	.word	0x000033a0


	//   ....[24]....
        /*04e8*/ 	.word	0x00003490


	//   ....[25]....
        /*04ec*/ 	.word	0x000034c0


	//   ....[26]....
        /*04f0*/ 	.word	0x000034d0


	//   ....[27]....
        /*04f4*/ 	.word	0x000034f0


	//   ....[28]....
        /*04f8*/ 	.word	0x00003530


	//   ....[29]....
        /*04fc*/ 	.word	0x00003560


	//   ....[30]....
        /*0500*/ 	.word	0x000035a0


	//   ....[31]....
        /*0504*/ 	.word	0x000035c0


	//   ....[32]....
        /*0508*/ 	.word	0x000035e0


	//   ....[33]....
        /*050c*/ 	.word	0x000036d0


	//   ....[34]....
        /*0510*/ 	.word	0x00003700


	//   ....[35]....
        /*0514*/ 	.word	0x00003710


	//   ....[36]....
        /*0518*/ 	.word	0x00003730


	//   ....[37]....
        /*051c*/ 	.word	0x00003770


	//   ....[38]....
        /*0520*/ 	.word	0x000037a0


	//   ....[39]....
        /*0524*/ 	.word	0x000037e0


	//   ....[40]....
        /*0528*/ 	.word	0x00003800


	//   ....[41]....
        /*052c*/ 	.word	0x00003820


	//   ....[42]....
        /*0530*/ 	.word	0x00003930


	//   ....[43]....
        /*0534*/ 	.word	0x00003960


	//   ....[44]....
        /*0538*/ 	.word	0x00003970


	//   ....[45]....
        /*053c*/ 	.word	0x00003990


	//   ....[46]....
        /*0540*/ 	.word	0x000039d0


	//   ....[47]....
        /*0544*/ 	.word	0x00003a00


	//   ....[48]....
        /*0548*/ 	.word	0x00003a40


	//   ....[49]....
        /*054c*/ 	.word	0x00003a60


	//   ....[50]....
        /*0550*/ 	.word	0x00003a80


	//   ....[51]....
        /*0554*/ 	.word	0x00003b90


	//   ....[52]....
        /*0558*/ 	.word	0x00003bc0


	//   ....[53]....
        /*055c*/ 	.word	0x00003bd0


	//   ....[54]....
        /*0560*/ 	.word	0x00003bf0


	//   ....[55]....
        /*0564*/ 	.word	0x00003c30


	//   ....[56]....
        /*0568*/ 	.word	0x00003c60


	//   ....[57]....
        /*056c*/ 	.word	0x00003ca0


	//   ....[58]....
        /*0570*/ 	.word	0x00003cc0


	//   ....[59]....
        /*0574*/ 	.word	0x00003ce0


	//   ....[60]....
        /*0578*/ 	.word	0x00003df0


	//   ....[61]....
        /*057c*/ 	.word	0x00003e20


	//   ....[62]....
        /*0580*/ 	.word	0x00003e30


	//   ....[63]....
        /*0584*/ 	.word	0x00003e50


	//   ....[64]....
        /*0588*/ 	.word	0x00003e90


	//   ....[65]....
        /*058c*/ 	.word	0x00003ec0


	//   ....[66]....
        /*0590*/ 	.word	0x00003f00


	//   ....[67]....
        /*0594*/ 	.word	0x00003f20


	//   ....[68]....
        /*0598*/ 	.word	0x00003f40


	//   ....[69]....
        /*059c*/ 	.word	0x00004050


	//   ....[70]....
        /*05a0*/ 	.word	0x00004080


	//   ....[71]....
        /*05a4*/ 	.word	0x00004090


	//   ....[72]....
        /*05a8*/ 	.word	0x000040b0


	//   ....[73]....
        /*05ac*/ 	.word	0x000040f0


	//   ....[74]....
        /*05b0*/ 	.word	0x00004120


	//   ....[75]....
        /*05b4*/ 	.word	0x00004160


	//   ....[76]....
        /*05b8*/ 	.word	0x00004180


	//   ....[77]....
        /*05bc*/ 	.word	0x000041a0


	//   ....[78]....
        /*05c0*/ 	.word	0x000042b0


	//   ....[79]....
        /*05c4*/ 	.word	0x00004300


	//   ....[80]....
        /*05c8*/ 	.word	0x00004310


	//   ....[81]....
        /*05cc*/ 	.word	0x00004330


	//   ....[82]....
        /*05d0*/ 	.word	0x00004370


	//   ....[83]....
        /*05d4*/ 	.word	0x000043a0


	//   ....[84]....
        /*05d8*/ 	.word	0x000043e0


	//   ....[85]....
        /*05dc*/ 	.word	0x00004400


	//   ....[86]....
        /*05e0*/ 	.word	0x00004420


	//   ....[87]....
        /*05e4*/ 	.word	0x00004510


	//   ....[88]....
        /*05e8*/ 	.word	0x00004560


	//   ....[89]....
        /*05ec*/ 	.word	0x00004570


	//   ....[90]....
        /*05f0*/ 	.word	0x000045a0


	//   ....[91]....
        /*05f4*/ 	.word	0x000045c0


	//   ....[92]....
        /*05f8*/ 	.word	0x00004610


	//   ....[93]....
        /*05fc*/ 	.word	0x00004630


	//   ....[94]....
        /*0600*/ 	.word	0x00004670


	//   ....[95]....
        /*0604*/ 	.word	0x00004690


	//   ....[96]....
        /*0608*/ 	.word	0x00004770


	//   ....[97]....
        /*060c*/ 	.word	0x000047c0


	//   ....[98]....
        /*0610*/ 	.word	0x000047d0


	//   ....[99]....
        /*0614*/ 	.word	0x00004820


	//   ....[100]....
        /*0618*/ 	.word	0x00004850


	//   ....[101]....
        /*061c*/ 	.word	0x00004880


	//   ....[102]....
        /*0620*/ 	.word	0x000048b0


	//   ....[103]....
        /*0624*/ 	.word	0x000048e0


	//   ....[104]....
        /*0628*/ 	.word	0x00004910


	//   ....[105]....
        /*062c*/ 	.word	0x000049d0


	//   ....[106]....
        /*0630*/ 	.word	0x00004a20


	//   ....[107]....
        /*0634*/ 	.word	0x00004a30


	//   ....[108]....
        /*0638*/ 	.word	0x00004a80


	//   ....[109]....
        /*063c*/ 	.word	0x00004ab0


	//   ....[110]....
        /*0640*/ 	.word	0x00004ae0


	//   ....[111]....
        /*0644*/ 	.word	0x00004b10


	//   ....[112]....
        /*0648*/ 	.word	0x00004b40


	//   ....[113]....
        /*064c*/ 	.word	0x00004b70


	//   ....[114]....
        /*0650*/ 	.word	0x00004c60


	//   ....[115]....
        /*0654*/ 	.word	0x00004c80


	//   ....[116]....
        /*0658*/ 	.word	0x00004c90


	//   ....[117]....
        /*065c*/ 	.word	0x00004ce0


	//   ....[118]....
        /*0660*/ 	.word	0x00004d10


	//   ....[119]....
        /*0664*/ 	.word	0x00004d40


	//   ....[120]....
        /*0668*/ 	.word	0x00004d70


	//   ....[121]....
        /*066c*/ 	.word	0x00004da0


	//   ....[122]....
        /*0670*/ 	.word	0x00004dd0


	//   ....[123]....
        /*0674*/ 	.word	0x00004ec0


	//   ....[124]....
        /*0678*/ 	.word	0x00004f00


	//   ....[125]....
        /*067c*/ 	.word	0x00004f10


	//   ....[126]....
        /*0680*/ 	.word	0x00004f60


	//   ....[127]....
        /*0684*/ 	.word	0x00004f90


	//   ....[128]....
        /*0688*/ 	.word	0x00004fc0


	//   ....[129]....
        /*068c*/ 	.word	0x00004ff0


	//   ....[130]....
        /*0690*/ 	.word	0x00005020


	//   ....[131]....
        /*0694*/ 	.word	0x00005050


	//   ....[132]....
        /*0698*/ 	.word	0x00005140


	//   ....[133]....
        /*069c*/ 	.word	0x00005170


	//   ....[134]....
        /*06a0*/ 	.word	0x00005180


	//   ....[135]....
        /*06a4*/ 	.word	0x000051d0


	//   ....[136]....
        /*06a8*/ 	.word	0x00005200


	//   ....[137]....
        /*06ac*/ 	.word	0x00005230


	//   ....[138]....
        /*06b0*/ 	.word	0x00005260


	//   ....[139]....
        /*06b4*/ 	.word	0x00005290


	//   ....[140]....
        /*06b8*/ 	.word	0x000052c0


	//   ....[141]....
        /*06bc*/ 	.word	0x000053e0


	//   ....[142]....
        /*06c0*/ 	.word	0x000053f0


	//   ....[143]....
        /*06c4*/ 	.word	0x00005440


	//   ....[144]....
        /*06c8*/ 	.word	0x00005470


	//   ....[145]....
        /*06cc*/ 	.word	0x000054a0


	//   ....[146]....
        /*06d0*/ 	.word	0x000054d0


	//   ....[147]....
        /*06d4*/ 	.word	0x00005500


	//   ....[148]....
        /*06d8*/ 	.word	0x00005530


	//   ....[149]....
        /*06dc*/ 	.word	0x00005560


	//   ....[150]....
        /*06e0*/ 	.word	0x00005600


	//   ....[151]....
        /*06e4*/ 	.word	0x00005620


	//   ....[152]....
        /*06e8*/ 	.word	0x00005630


	//   ....[153]....
        /*06ec*/ 	.word	0x00005680


	//   ....[154]....
        /*06f0*/ 	.word	0x000056b0


	//   ....[155]....
        /*06f4*/ 	.word	0x000056e0


	//   ....[156]....
        /*06f8*/ 	.word	0x00005710


	//   ....[157]....
        /*06fc*/ 	.word	0x00005740


	//   ....[158]....
        /*0700*/ 	.word	0x00005770


	//   ....[159]....
        /*0704*/ 	.word	0x000058a0


	//   ....[160]....
        /*0708*/ 	.word	0x00005d40


	//   ....[161]....
        /*070c*/ 	.word	0x00006070


	//   ....[162]....
        /*0710*/ 	.word	0x00006130


	//   ....[163]....
        /*0714*/ 	.word	0x000061f0


	//   ....[164]....
        /*0718*/ 	.word	0x000062b0


	//   ....[165]....
        /*071c*/ 	.word	0x00006370


	//   ....[166]....
        /*0720*/ 	.word	0x00006430


	//   ....[167]....
        /*0724*/ 	.word	0x000064f0


	//   ....[168]....
        /*0728*/ 	.word	0x000065b0


	//   ....[169]....
        /*072c*/ 	.word	0x00006670


	//   ....[170]....
        /*0730*/ 	.word	0x00006730


	//   ....[171]....
        /*0734*/ 	.word	0x000067f0


	//   ....[172]....
        /*0738*/ 	.word	0x000068b0


	//   ....[173]....
        /*073c*/ 	.word	0x00006970


	//   ....[174]....
        /*0740*/ 	.word	0x00006a30


	//   ....[175]....
        /*0744*/ 	.word	0x00006af0


	//   ....[176]....
        /*0748*/ 	.word	0x00006bb0


	//   ....[177]....
        /*074c*/ 	.word	0x00006c70


	//   ....[178]....
        /*0750*/ 	.word	0x00006e60


	//   ....[179]....
        /*0754*/ 	.word	0x00006f90


	//   ....[180]....
        /*0758*/ 	.word	0x000070c0


	//   ....[181]....
        /*075c*/ 	.word	0x000071f0


	//   ....[182]....
        /*0760*/ 	.word	0x00007320


	//   ....[183]....
        /*0764*/ 	.word	0x00007450


	//   ....[184]....
        /*0768*/ 	.word	0x00007580


	//   ....[185]....
        /*076c*/ 	.word	0x000076b0


	//   ....[186]....
        /*0770*/ 	.word	0x000077e0


	//   ....[187]....
        /*0774*/ 	.word	0x00007910


	//   ....[188]....
        /*0778*/ 	.word	0x00007a40


	//   ....[189]....
        /*077c*/ 	.word	0x00007b60


	//   ....[190]....
        /*0780*/ 	.word	0x00007c70


	//   ....[191]....
        /*0784*/ 	.word	0x00007d80


	//   ....[192]....
        /*0788*/ 	.word	0x00007e90


	//   ....[193]....
        /*078c*/ 	.word	0x00007fa0


	//   ....[194]....
        /*0790*/ 	.word	0x000080b0


	//   ....[195]....
        /*0794*/ 	.word	0x00008eb0


	//   ....[196]....
        /*0798*/ 	.word	0x00008f40


	//   ....[197]....
        /*079c*/ 	.word	0x00008fc0


	//   ....[198]....
        /*07a0*/ 	.word	0x00009050


	//   ....[199]....
        /*07a4*/ 	.word	0x000090d0


	//   ....[200]....
        /*07a8*/ 	.word	0x00009160


	//   ....[201]....
        /*07ac*/ 	.word	0x000091e0


	//   ....[202]....
        /*07b0*/ 	.word	0x00009270


	//   ....[203]....
        /*07b4*/ 	.word	0x000092f0


	//   ....[204]....
        /*07b8*/ 	.word	0x00009380


	//   ....[205]....
        /*07bc*/ 	.word	0x00009400


	//   ....[206]....
        /*07c0*/ 	.word	0x00009490


	//   ....[207]....
        /*07c4*/ 	.word	0x00009510


	//   ....[208]....
        /*07c8*/ 	.word	0x000095a0


	//   ....[209]....
        /*07cc*/ 	.word	0x00009620


	//   ....[210]....
        /*07d0*/ 	.word	0x000096b0


	//   ....[211]....
        /*07d4*/ 	.word	0x00009730


	//   ....[212]....
        /*07d8*/ 	.word	0x00009890


	//   ....[213]....
        /*07dc*/ 	.word	0x00009960


	//   ....[214]....
        /*07e0*/ 	.word	0x00009a10


	//   ....[215]....
        /*07e4*/ 	.word	0x00009ad0


	//   ....[216]....
        /*07e8*/ 	.word	0x00009b80


	//   ....[217]....
        /*07ec*/ 	.word	0x00009c40


	//   ....[218]....
        /*07f0*/ 	.word	0x00009cf0


	//   ....[219]....
        /*07f4*/ 	.word	0x00009db0


	//   ....[220]....
        /*07f8*/ 	.word	0x00009e60


	//   ....[221]....
        /*07fc*/ 	.word	0x00009f20


	//   ....[222]....
        /*0800*/ 	.word	0x00009fd0


	//   ....[223]....
        /*0804*/ 	.word	0x0000a090


	//   ....[224]....
        /*0808*/ 	.word	0x0000a140


	//   ....[225]....
        /*080c*/ 	.word	0x0000a200


	//   ....[226]....
        /*0810*/ 	.word	0x0000a2a0


	//   ....[227]....
        /*0814*/ 	.word	0x0000a360


	//   ....[228]....
        /*0818*/ 	.word	0x0000a400


	//   ....[229]....
        /*081c*/ 	.word	0x0000a470


	//   ....[230]....
        /*0820*/ 	.word	0x0000a4e0


	//   ....[231]....
        /*0824*/ 	.word	0x0000a550


	//   ....[232]....
        /*0828*/ 	.word	0x0000a5c0


	//   ....[233]....
        /*082c*/ 	.word	0x0000a630


	//----- nvinfo : EIATTR_VRC_CTA_INIT_COUNT
	.align		4
.L_226:
        /*0830*/ 	.byte	0x02, 0x4a
	.zero		1
	.zero		1


	//----- nvinfo : EIATTR_EXIT_INSTR_OFFSETS
	.align		4
        /*0834*/ 	.byte	0x04, 0x1c
        /*0836*/ 	.short	(.L_228 - .L_227)


	//   ....[0]....
.L_227:
        /*0838*/ 	.word	0x00002570


	//   ....[1]....
        /*083c*/ 	.word	0x000028d0


	//   ....[2]....
        /*0840*/ 	.word	0x000028f0


	//   ....[3]....
        /*0844*/ 	.word	0x00009740


	//   ....[4]....
        /*0848*/ 	.word	0x0000a410


	//----- nvinfo : EIATTR_MAX_THREADS
	.align		4
.L_228:
        /*084c*/ 	.byte	0x04, 0x05
        /*084e*/ 	.short	(.L_230 - .L_229)
.L_229:
        /*0850*/ 	.word	0x00000180
        /*0854*/ 	.word	0x00000001
        /*0858*/ 	.word	0x00000001


	//----- nvinfo : EIATTR_CRS_STACK_SIZE
	.align		4
.L_230:
        /*085c*/ 	.byte	0x04, 0x1e
        /*085e*/ 	.short	(.L_232 - .L_231)
.L_231:
        /*0860*/ 	.word	0x00000000


	//----- nvinfo : EIATTR_CBANK_PARAM_SIZE
	.align		4
.L_232:
        /*0864*/ 	.byte	0x03, 0x19
        /*0866*/ 	.short	0x004d


	//----- nvinfo : EIATTR_PARAM_CBANK
	.align		4
        /*0868*/ 	.byte	0x04, 0x0a
        /*086a*/ 	.short	(.L_234 - .L_233)
	.align		4
.L_233:
        /*086c*/ 	.word	index@(.nv.constant0._ZN3cub18CUB_300001_SM_10006detail10radix_sort29DeviceRadixSortOnesweepKernelINS1_5radix10policy_hubIiiyE10Policy1000ELNS0_9SortOrderE0EiiyiiNS1_21identity_decomposer_tEEEvPT5_SB_PT3_PKSC_PT1_PKSG_PT2_PKSK_T4_iiT6_)
        /*0870*/ 	.short	0x0380
        /*0872*/ 	.short	0x004d


	//----- nvinfo : EIATTR_SW_WAR
	.align		4
.L_234:
        /*0874*/ 	.byte	0x04, 0x36
        /*0876*/ 	.short	(.L_236 - .L_235)
.L_235:
        /*0878*/ 	.word	0x00000008
.L_236:


//--------------------- .nv.info._ZN3cub18CUB_300001_SM_10006detail10radix_sort33DeviceRadixSortExclusiveSumKernelINS1_5radix10policy_hubIiiyE10Policy1000EyEEvPT0_ --------------------------
	.section	.nv.info._ZN3cub18CUB_300001_SM_10006detail10radix_sort33DeviceRadixSortExclusiveSumKernelINS1_5radix10policy_hubIiiyE10Policy1000EyEEvPT0_,"",@"SHT_CUDA_INFO"
	.sectionflags	@""
	.align	4


	//----- nvinfo : EIATTR_CUDA_API_VERSION
	.align		4
        /*0000*/ 	.byte	0x04, 0x37
        /*0002*/ 	.short	(.L_238 - .L_237)
.L_237:
        /*0004*/ 	.word	0x00000082


	//----- nvinfo : EIATTR_KPARAM_INFO
	.align		4
.L_238:
        /*0008*/ 	.byte	0x04, 0x17
        /*000a*/ 	.short	(.L_240 - .L_239)
.L_239:
        /*000c*/ 	.word	0x00000000
        /*0010*/ 	.short	0x0000
        /*0012*/ 	.short	0x0000
        /*0014*/ 	.byte	0x00, 0xf5, 0x21, 0x00


	//----- nvinfo : EIATTR_SPARSE_MMA_MASK
	.align		4
.L_240:
        /*0018*/ 	.byte	0x03, 0x50
        /*001a*/ 	.short	0x0000


	//----- nvinfo : EIATTR_MAXREG_COUNT
	.align		4
        /*001c*/ 	.byte	0x03, 0x1b
        /*001e*/ 	.short	0x00ff


	//----- nvinfo : EIATTR_NUM_BARRIERS
	.align		4
        /*0020*/ 	.byte	0x02, 0x4c
        /*0022*/ 	.byte	0x01
	.zero		1


	//----- nvinfo : EIATTR_MERCURY_ISA_VERSION
	.align		4
        /*0024*/ 	.byte	0x03, 0x5f
        /*0026*/ 	.short	0x0101


	//----- nvinfo : EIATTR_COOP_GROUP_MASK_REGIDS
	.align		4
        /*0028*/ 	.byte	0x04, 0x29
        /*002a*/ 	.short	(.L_242 - .L_241)


	//   ....[0]....
.L_241:
        /*002c*/ 	.word	0xffffffff


	//   ....[1]....
        /*0030*/ 	.word	0xffffffff


	//   ....[2]....
        /*0034*/ 	.word	0xffffffff


	//   ....[3]....
        /*0038*/ 	.word	0xffffffff


	//   ....[4]....
        /*003c*/ 	.word	0xffffffff


	//   ....[5]....
        /*0040*/ 	.word	0xffffffff


	//   ....[6]....
        /*0044*/ 	.word	0xffffffff


	//   ....[7]....
        /*0048*/ 	.word	0xffffffff


	//   ....[8]....
        /*004c*/ 	.word	0xffffffff


	//   ....[9]....
        /*0050*/ 	.word	0xffffffff


	//   ....[10]....
        /*0054*/ 	.word	0x05000015


	//   ....[11]....
        /*0058*/ 	.word	0x05000015


	//   ....[12]....
        /*005c*/ 	.word	0x05000015


	//   ....[13]....
        /*0060*/ 	.word	0x05000015


	//   ....[14]....
        /*0064*/ 	.word	0x05000015


	//   ....[15]....
        /*0068*/ 	.word	0x05000015


	//   ....[16]....
        /*006c*/ 	.word	0x05000015


	//   ....[17]....
        /*0070*/ 	.word	0x05000015


	//   ....[18]....
        /*0074*/ 	.word	0x05000015


	//   ....[19]....
        /*0078*/ 	.word	0x05000015


	//----- nvinfo : EIATTR_COOP_GROUP_INSTR_OFFSETS
	.align		4
.L_242:
        /*007c*/ 	.byte	0x04, 0x28
        /*007e*/ 	.short	(.L_244 - .L_243)


	//   ....[0]....
.L_243:
        /*0080*/ 	.word	0x00000250


	//   ....[1]....
        /*0084*/ 	.word	0x00000260


	//   ....[2]....
        /*0088*/ 	.word	0x000002a0


	//   ....[3]....
        /*008c*/ 	.word	0x000002c0


	//   ....[4]....
        /*0090*/ 	.word	0x00000310


	//   ....[5]....
        /*0094*/ 	.word	0x00000320


	//   ....[6]....
        /*0098*/ 	.word	0x00000360


	//   ....[7]....
        /*009c*/ 	.word	0x00000380


	//   ....[8]....
        /*00a0*/ 	.word	0x000003d0


	//   ....[9]....
        /*00a4*/ 	.word	0x000003e0


	//   ....[10]....
        /*00a8*/ 	.word	0x00000660


	//   ....[11]....
        /*00ac*/ 	.word	0x000006b0


	//   ....[12]....
        /*00b0*/ 	.word	0x00000740


	//   ....[13]....
        /*00b4*/ 	.word	0x00000790


	//   ....[14]....
        /*00b8*/ 	.word	0x00000820


	//   ....[15]....
        /*00bc*/ 	.word	0x00000870


	//   ....[16]....
        /*00c0*/ 	.word	0x00000900


	//   ....[17]....
        /*00c4*/ 	.word	0x00000950


	//   ....[18]....
        /*00c8*/ 	.word	0x000009e0


	//   ....[19]....
        /*00cc*/ 	.word	0x00000a30


	//----- nvinfo : EIATTR_VRC_CTA_INIT_COUNT
	.align		4
.L_244:
        /*00d0*/ 	.byte	0x02, 0x4a
	.zero		1
	.zero		1


	//----- nvinfo : EIATTR_EXIT_INSTR_OFFSETS
	.align		4
        /*00d4*/ 	.byte	0x04, 0x1c
        /*00d6*/ 	.short	(.L_246 - .L_245)


	//   ....[0]....
.L_245:
        /*00d8*/ 	.word	0x000005d0


	//   ....[1]....
        /*00dc*/ 	.word	0x00000600


	//----- nvinfo : EIATTR_CRS_STACK_SIZE
	.align		4
.L_246:
        /*00e0*/ 	.byte	0x04, 0x1e
        /*00e2*/ 	.short	(.L_248 - .L_247)
.L_247:
        /*00e4*/ 	.word	0x00000000


	//----- nvinfo : EIATTR_CBANK_PARAM_SIZE
	.align		4
.L_248:
        /*00e8*/ 	.byte	0x03, 0x19
        /*00ea*/ 	.short	0x0008


	//----- nvinfo : EIATTR_PARAM_CBANK
	.align		4
        /*00ec*/ 	.byte	0x04, 0x0a
        /*00ee*/ 	.short	(.L_250 - .L_249)
	.align		4
.L_249:
        /*00f0*/ 	.word	index@(.nv.constant0._ZN3cub18CUB_300001_SM_10006detail10radix_sort33DeviceRadixSortExclusiveSumKernelINS1_5radix10policy_hubIiiyE10Policy1000EyEEvPT0_)
        /*00f4*/ 	.short	0x0380
        /*00f6*/ 	.short	0x0008


	//----- nvinfo : EIATTR_SW_WAR
	.align		4
.L_250:
        /*00f8*/ 	.byte	0x04, 0x36
        /*00fa*/ 	.short	(.L_252 - .L_251)
.L_251:
        /*00fc*/ 	.word	0x00000008
.L_252:


//--------------------- .nv.info._ZN3cub18CUB_300001_SM_10006detail10radix_sort30DeviceRadixSortHistogramKernelINS1_5radix10policy_hubIiiyE10Policy1000ELNS0_9SortOrderE0EiyNS1_21identity_decomposer_tEEEvPT2_PKT1_SA_iiT3_ --------------------------
	.section	.nv.info._ZN3cub18CUB_300001_SM_10006detail10radix_sort30DeviceRadixSortHistogramKernelINS1_5radix10policy_hubIiiyE10Policy1000ELNS0_9SortOrderE0EiyNS1_21identity_decomposer_tEEEvPT2_PKT1_SA_iiT3_,"",@"SHT_CUDA_INFO"
	.sectionflags	@""
	.align	4


	//----- nvinfo : EIATTR_CUDA_API_VERSION
	.align		4
        /*0000*/ 	.byte	0x04, 0x37
        /*0002*/ 	.short	(.L_254 - .L_253)
.L_253:
        /*0004*/ 	.word	0x00000082


	//----- nvinfo : EIATTR_KPARAM_INFO
	.align		4
.L_254:
        /*0008*/ 	.byte	0x04, 0x17
        /*000a*/ 	.short	(.L_256 - .L_255)
.L_255:
        /*000c*/ 	.word	0x00000000
        /*0010*/ 	.short	0x0005
        /*0012*/ 	.short	0x0020
        /*0014*/ 	.byte	0x00, 0xf0, 0x05, 0x00


	//----- nvinfo : EIATTR_KPARAM_INFO
	.align		4
.L_256:
        /*0018*/ 	.byte	0x04, 0x17
        /*001a*/ 	.short	(.L_258 - .L_257)
.L_257:
        /*001c*/ 	.word	0x00000000
        /*0020*/ 	.short	0x0004
        /*0022*/ 	.short	0x001c
        /*0024*/ 	.byte	0x00, 0xf0, 0x11, 0x00


	//----- nvinfo : EIATTR_KPARAM_INFO
	.align		4
.L_258:
        /*0028*/ 	.byte	0x04, 0x17
        /*002a*/ 	.short	(.L_260 - .L_259)
.L_259:
        /*002c*/ 	.word	0x00000000
        /*0030*/ 	.short	0x0003
        /*0032*/ 	.short	0x0018
        /*0034*/ 	.byte	0x00, 0xf0, 0x11, 0x00


	//----- nvinfo : EIATTR_KPARAM_INFO
	.align		4
.L_260:
        /*0038*/ 	.byte	0x04, 0x17
        /*003a*/ 	.short	(.L_262 - .L_261)
.L_261:
        /*003c*/ 	.word	0x00000000
        /*0040*/ 	.short	0x0002
        /*0042*/ 	.short	0x0010
        /*0044*/ 	.byte	0x00, 0xf0, 0x21, 0x00


	//----- nvinfo : EIATTR_KPARAM_INFO
	.align		4
.L_262:
        /*0048*/ 	.byte	0x04, 0x17
        /*004a*/ 	.short	(.L_264 - .L_263)
.L_263:
        /*004c*/ 	.word	0x00000000
        /*0050*/ 	.short	0x0001
        /*0052*/ 	.short	0x0008
        /*0054*/ 	.byte	0x00, 0xf5, 0x21, 0x00


	//----- nvinfo : EIATTR_KPARAM_INFO
	.align		4
.L_264:
        /*0058*/ 	.byte	0x04, 0x17
        /*005a*/ 	.short	(.L_266 - .L_265)
.L_265:
        /*005c*/ 	.word	0x00000000
        /*0060*/ 	.short	0x0000
        /*0062*/ 	.short	0x0000
        /*0064*/ 	.byte	0x00, 0xf5, 0x21, 0x00


	//----- nvinfo : EIATTR_SPARSE_MMA_MASK
	.align		4
.L_266:
        /*0068*/ 	.byte	0x03, 0x50
        /*006a*/ 	.short	0x0000


	//----- nvinfo : EIATTR_MAXREG_COUNT
	.align		4
        /*006c*/ 	.byte	0x03, 0x1b
        /*006e*/ 	.short	0x00ff


	//----- nvinfo : EIATTR_NUM_BARRIERS
	.align		4
        /*0070*/ 	.byte	0x02, 0x4c
        /*0072*/ 	.byte	0x01
	.zero		1


	//----- nvinfo : EIATTR_MERCURY_ISA_VERSION
	.align		4
        /*0074*/ 	.byte	0x03, 0x5f
        /*0076*/ 	.short	0x0101


	//----- nvinfo : EIATTR_VRC_CTA_INIT_COUNT
	.align		4
        /*0078*/ 	.byte	0x02, 0x4a
	.zero		1
	.zero		1


	//----- nvinfo : EIATTR_EXIT_INSTR_OFFSETS
	.align		4
        /*007c*/ 	.byte	0x04, 0x1c
        /*007e*/ 	.short	(.L_268 - .L_267)


	//   ....[0]....
.L_267:
        /*0080*/ 	.word	0x00000040


	//   ....[1]....
        /*0084*/ 	.word	0x00002ee0


	//----- nvinfo : EIATTR_MAX_THREADS
	.align		4
.L_268:
        /*0088*/ 	.byte	0x04, 0x05
        /*008a*/ 	.short	(.L_270 - .L_269)
.L_269:
        /*008c*/ 	.word	0x00000080
        /*0090*/ 	.word	0x00000001
        /*0094*/ 	.word	0x00000001


	//----- nvinfo : EIATTR_CRS_STACK_SIZE
	.align		4
.L_270:
        /*0098*/ 	.byte	0x04, 0x1e
        /*009a*/ 	.short	(.L_272 - .L_271)
.L_271:
        /*009c*/ 	.word	0x00000000


	//----- nvinfo : EIATTR_CBANK_PARAM_SIZE
	.align		4
.L_272:
        /*00a0*/ 	.byte	0x03, 0x19
        /*00a2*/ 	.short	0x0021


	//----- nvinfo : EIATTR_PARAM_CBANK
	.align		4
        /*00a4*/ 	.byte	0x04, 0x0a
        /*00a6*/ 	.short	(.L_274 - .L_273)
	.align		4
.L_273:
        /*00a8*/ 	.word	index@(.nv.constant0._ZN3cub18CUB_300001_SM_10006detail10radix_sort30DeviceRadixSortHistogramKernelINS1_5radix10policy_hubIiiyE10Policy1000ELNS0_9SortOrderE0EiyNS1_21identity_decomposer_tEEEvPT2_PKT1_SA_iiT3_)
        /*00ac*/ 	.short	0x0380
        /*00ae*/ 	.short	0x0021


	//----- nvinfo : EIATTR_SW_WAR
	.align		4
.L_274:
        /*00b0*/ 	.byte	0x04, 0x36
        /*00b2*/ 	.short	(.L_276 - .L_275)
.L_275:
        /*00b4*/ 	.word	0x00000008
.L_276:


//--------------------- .nv.info._ZN3cub18CUB_300001_SM_10006detail10radix_sort31DeviceRadixSortSingleTileKernelINS1_5radix10policy_hubIiiyE10Policy1000ELNS0_9SortOrderE0EiiyNS1_21identity_decomposer_tEEEvPKT1_PSA_PKT2_PSE_T3_iiT4_ --------------------------
	.section	.nv.info._ZN3cub18CUB_300001_SM_10006detail10radix_sort31DeviceRadixSortSingleTileKernelINS1_5radix10policy_hubIiiyE10Policy1000ELNS0_9SortOrderE0EiiyNS1_21identity_decomposer_tEEEvPKT1_PSA_PKT2_PSE_T3_iiT4_,"",@"SHT_CUDA_INFO"
	.sectionflags	@""
	.align	4


	//----- nvinfo : EIATTR_CUDA_API_VERSION
	.align		4
        /*0000*/ 	.byte	0x04, 0x37
        /*0002*/ 	.short	(.L_278 - .L_277)
.L_277:
        /*0004*/ 	.word	0x00000082


	//----- nvinfo : EIATTR_KPARAM_INFO
	.align		4
.L_278:
        /*0008*/ 	.byte	0x04, 0x17
        /*000a*/ 	.short	(.L_280 - .L_279)
.L_279:
        /*000c*/ 	.word	0x00000000
        /*0010*/ 	.short	0x0007
        /*0012*/ 	.short	0x0030
        /*0014*/ 	.byte	0x00, 0xf0, 0x05, 0x00


	//----- nvinfo : EIATTR_KPARAM_INFO
	.align		4
.L_280:
        /*0018*/ 	.byte	0x04, 0x17
        /*001a*/ 	.short	(.L_282 - .L_281)
.L_281:
        /*001c*/ 	.word	0x00000000
        /*0020*/ 	.short	0x0006
        /*0022*/ 	.short	0x002c
        /*0024*/ 	.byte	0x00, 0xf0, 0x11, 0x00


	//----- nvinfo : EIATTR_KPARAM_INFO
	.align		4
.L_282:
        /*0028*/ 	.byte	0x04, 0x17
        /*002a*/ 	.short	(.L_284 - .L_283)
.L_283:
        /*002c*/ 	.word	0x00000000
        /*0030*/ 	.short	0x0005
        /*0032*/ 	.short	0x0028
        /*0034*/ 	.byte	0x00, 0xf0, 0x11, 0x00


	//----- nvinfo : EIATTR_KPARAM_INFO
	.align		4
.L_284:
        /*0038*/ 	.byte	0x04, 0x17
        /*003a*/ 	.short	(.L_286 - .L_285)
.L_285:
        /*003c*/ 	.word	0x00000000
        /*0040*/ 	.short	0x0004
        /*0042*/ 	.short	0x0020
        /*0044*/ 	.byte	0x00, 0xf0, 0x21, 0x00


	//----- nvinfo : EIATTR_KPARAM_INFO
	.align		4
.L_286:
        /*0048*/ 	.byte	0x04, 0x17
        /*004a*/ 	.short	(.L_288 - .L_287)
.L_287:
        /*004c*/ 	.word	0x00000000
        /*0050*/ 	.short	0x0003
        /*0052*/ 	.short	0x0018
        /*0054*/ 	.byte	0x00, 0xf5, 0x21, 0x00


	//----- nvinfo : EIATTR_KPARAM_INFO
	.align		4
.L_288:
        /*0058*/ 	.byte	0x04, 0x17
        /*005a*/ 	.short	(.L_290 - .L_289)
.L_289:
        /*005c*/ 	.word	0x00000000
        /*0060*/ 	.short	0x0002
        /*0062*/ 	.short	0x0010
        /*0064*/ 	.byte	0x00, 0xf5, 0x21, 0x00


	//----- nvinfo : EIATTR_KPARAM_INFO
	.align		4
.L_290:
        /*0068*/ 	.byte	0x04, 0x17
        /*006a*/ 	.short	(.L_292 - .L_291)
.L_291:
        /*006c*/ 	.word	0x00000000
        /*0070*/ 	.short	0x0001
        /*0072*/ 	.short	0x0008
        /*0074*/ 	.byte	0x00, 0xf5, 0x21, 0x00


	//----- nvinfo : EIATTR_KPARAM_INFO
	.align		4
.L_292:
        /*0078*/ 	.byte	0x04, 0x17
        /*007a*/ 	.short	(.L_294 - .L_293)
.L_293:
        /*007c*/ 	.word	0x00000000
        /*0080*/ 	.short	0x0000
        /*0082*/ 	.short	0x0000
        /*0084*/ 	.byte	0x00, 0xf5, 0x21, 0x00


	//----- nvinfo : EIATTR_SPARSE_MMA_MASK
	.align		4
.L_294:
        /*0088*/ 	.byte	0x03, 0x50
        /*008a*/ 	.short	0x0000


	//----- nvinfo : EIATTR_MAXREG_COUNT
	.align		4
        /*008c*/ 	.byte	0x03, 0x1b
        /*008e*/ 	.short	0x00ff


	//----- nvinfo : EIATTR_NUM_BARRIERS
	.align		4
        /*0090*/ 	.byte	0x02, 0x4c
        /*0092*/ 	.byte	0x01
	.zero		1


	//----- nvinfo : EIATTR_MERCURY_ISA_VERSION
	.align		4
        /*0094*/ 	.byte	0x03, 0x5f
        /*0096*/ 	.short	0x0101


	//----- nvinfo : EIATTR_COOP_GROUP_MASK_REGIDS
	.align		4
        /*0098*/ 	.byte	0x04, 0x29
        /*009a*/ 	.short	(.L_296 - .L_295)


	//   ....[0]....
.L_295:
        /*009c*/ 	.word	0xffffffff


	//   ....[1]....
        /*00a0*/ 	.word	0xffffffff


	//   ....[2]....
        /*00a4*/ 	.word	0xffffffff


	//   ....[3]....
        /*00a8*/ 	.word	0xffffffff


	//   ....[4]....
        /*00ac*/ 	.word	0xffffffff


	//----- nvinfo : EIATTR_COOP_GROUP_INSTR_OFFSETS
	.align		4
.L_296:
        /*00b0*/ 	.byte	0x04, 0x28
        /*00b2*/ 	.short	(.L_298 - .L_297)


	//   ....[0]....
.L_297:
        /*00b4*/ 	.word	0x00001e20


	//   ....[1]....
        /*00b8*/ 	.word	0x00001e40


	//   ....[2]....
        /*00bc*/ 	.word	0x00001e60


	//   ....[3]....
        /*00c0*/ 	.word	0x00001e80


	//   ....[4]....
        /*00c4*/ 	.word	0x00001ea0


	//----- nvinfo : EIATTR_VRC_CTA_INIT_COUNT
	.align		4
.L_298:
        /*00c8*/ 	.byte	0x02, 0x4a
	.zero		1
	.zero		1


	//----- nvinfo : EIATTR_EXIT_INSTR_OFFSETS
	.align		4
        /*00cc*/ 	.byte	0x04, 0x1c
        /*00ce*/ 	.short	(.L_300 - .L_299)


	//   ....[0]....
.L_299:
        /*00d0*/ 	.word	0x00003bf0


	//   ....[1]....
        /*00d4*/ 	.word	0x00003c40


	//----- nvinfo : EIATTR_MAX_THREADS
	.align		4
.L_300:
        /*00d8*/ 	.byte	0x04, 0x05
        /*00da*/ 	.short	(.L_302 - .L_301)
.L_301:
        /*00dc*/ 	.word	0x00000100
        /*00e0*/ 	.word	0x00000001
        /*00e4*/ 	.word	0x00000001


	//----- nvinfo : EIATTR_CBANK_PARAM_SIZE
	.align		4
.L_302:
        /*00e8*/ 	.byte	0x03, 0x19
        /*00ea*/ 	.short	0x0031


	//----- nvinfo : EIATTR_PARAM_CBANK
	.align		4
        /*00ec*/ 	.byte	0x04, 0x0a
        /*00ee*/ 	.short	(.L_304 - .L_303)
	.align		4
.L_303:
        /*00f0*/ 	.word	index@(.nv.constant0._ZN3cub18CUB_300001_SM_10006detail10radix_sort31DeviceRadixSortSingleTileKernelINS1_5radix10policy_hubIiiyE10Policy1000ELNS0_9SortOrderE0EiiyNS1_21identity_decomposer_tEEEvPKT1_PSA_PKT2_PSE_T3_iiT4_)
        /*00f4*/ 	.short	0x0380
        /*00f6*/ 	.short	0x0031


	//----- nvinfo : EIATTR_SW_WAR
	.align		4
.L_304:
        /*00f8*/ 	.byte	0x04, 0x36
        /*00fa*/ 	.short	(.L_306 - .L_305)
.L_305:
        /*00fc*/ 	.word	0x00000008
.L_306:


//--------------------- .nv.info._ZN3cub18CUB_300001_SM_10006detail4scan16DeviceScanKernelINS2_10policy_hubIiiimN4cuda3std3__44plusIvEEE10Policy1000EN6thrust24THRUST_300001_SM_1000_NS6detail15normal_iteratorINSD_10device_ptrIiEEEESI_NS0_13ScanTileStateIiLb1EEES9_NS1_10InputValueIiPiEEmiLb0EiEEvT0_T1_T2_iT3_T4_T5_ --------------------------
	.section	.nv.info._ZN3cub18CUB_300001_SM_10006detail4scan16DeviceScanKernelINS2_10policy_hubIiiimN4cuda3std3__44plusIvEEE10Policy1000EN6thrust24THRUST_300001_SM_1000_NS6detail15normal_iteratorINSD_10device_ptrIiEEEESI_NS0_13ScanTileStateIiLb1EEES9_NS1_10InputValueIiPiEEmiLb0EiEEvT0_T1_T2_iT3_T4_T5_,"",@"SHT_CUDA_INFO"
	.sectionflags	@""
	.align	4


	//----- nvinfo : EIATTR_CUDA_API_VERSION
	.align		4
        /*0000*/ 	.byte	0x04, 0x37
        /*0002*/ 	.short	(.L_308 - .L_307)
.L_307:
        /*0004*/ 	.word	0x00000082


	//----- nvinfo : EIATTR_KPARAM_INFO
	.align		4
.L_308:
        /*0008*/ 	.byte	0x04, 0x17
        /*000a*/ 	.short	(.L_310 - .L_309)
.L_309:
        /*000c*/ 	.word	0x00000000
        /*0010*/ 	.short	0x0006
        /*0012*/ 	.short	0x0030
        /*0014*/ 	.byte	0x00, 0xf0, 0x21, 0x00


	//----- nvinfo : EIATTR_KPARAM_INFO
	.align		4
.L_310:
        /*0018*/ 	.byte	0x04, 0x17
        /*001a*/ 	.short	(.L_312 - .L_311)
.L_311:
        /*001c*/ 	.word	0x00000000
        /*0020*/ 	.short	0x0005
        /*0022*/ 	.short	0x0020
        /*0024*/ 	.byte	0x00, 0xf0, 0x41, 0x00


	//----- nvinfo : EIATTR_KPARAM_INFO
	.align		4
.L_312:
        /*0028*/ 	.byte	0x04, 0x17
        /*002a*/ 	.short	(.L_314 - .L_313)
.L_313:
        /*002c*/ 	.word	0x00000000
        /*0030*/ 	.short	0x0004
        /*0032*/ 	.short	0x001c
        /*0034*/ 	.byte	0x00, 0xf0, 0x05, 0x00


	//----- nvinfo : EIATTR_KPARAM_INFO
	.align		4
.L_314:
        /*0038*/ 	.byte	0x04, 0x17
        /*003a*/ 	.short	(.L_316 - .L_315)
.L_315:
        /*003c*/ 	.word	0x00000000
        /*0040*/ 	.short	0x0003
        /*0042*/ 	.short	0x0018
        /*0044*/ 	.byte	0x00, 0xf0, 0x11, 0x00


	//----- nvinfo : EIATTR_KPARAM_INFO
	.align		4
.L_316:
        /*0048*/ 	.byte	0x04, 0x17
        /*004a*/ 	.short	(.L_318 - .L_317)
.L_317:
        /*004c*/ 	.word	0x00000000
        /*0050*/ 	.short	0x0002
        /*0052*/ 	.short	0x0010
        /*0054*/ 	.byte	0x00, 0xf0, 0x21, 0x00


	//----- nvinfo : EIATTR_KPARAM_INFO
	.align		4
.L_318:
        /*0058*/ 	.byte	0x04, 0x17
        /*005a*/ 	.short	(.L_320 - .L_319)
.L_319:
        /*005c*/ 	.word	0x00000000
        /*0060*/ 	.short	0x0001
        /*0062*/ 	.short	0x0008
        /*0064*/ 	.byte	0x00, 0xf0, 0x21, 0x00


	//----- nvinfo : EIATTR_KPARAM_INFO
	.align		4
.L_320:
        /*0068*/ 	.byte	0x04, 0x17
        /*006a*/ 	.short	(.L_322 - .L_321)
.L_321:
        /*006c*/ 	.word	0x00000000
        /*0070*/ 	.short	0x0000
        /*0072*/ 	.short	0x0000
        /*0074*/ 	.byte	0x00, 0xf0, 0x21, 0x00


	//----- nvinfo : EIATTR_SPARSE_MMA_MASK
	.align		4
.L_322:
        /*0078*/ 	.byte	0x03, 0x50
        /*007a*/ 	.short	0x0000


	//----- nvinfo : EIATTR_MAXREG_COUNT
	.align		4
        /*007c*/ 	.byte	0x03, 0x1b
        /*007e*/ 	.short	0x0080


	//----- nvinfo : EIATTR_NUM_BARRIERS
	.align		4
        /*0080*/ 	.byte	0x02, 0x4c
        /*0082*/ 	.byte	0x01
	.zero		1


	//----- nvinfo : EIATTR_MERCURY_ISA_VERSION
	.align		4
        /*0084*/ 	.byte	0x03, 0x5f
        /*0086*/ 	.short	0x0101


	//----- nvinfo : EIATTR_COOP_GROUP_MASK_REGIDS
	.align		4
        /*0088*/ 	.byte	0x04, 0x29
        /*008a*/ 	.short	(.L_324 - .L_323)


	//   ....[0]....
.L_323:
        /*008c*/ 	.word	0xffffffff


	//   ....[1]....
        /*0090*/ 	.word	0xffffffff


	//   ....[2]....
        /*0094*/ 	.word	0xffffffff


	//   ....[3]....
        /*0098*/ 	.word	0xffffffff


	//   ....[4]....
        /*009c*/ 	.word	0xffffffff


	//   ....[5]....
        /*00a0*/ 	.word	0xffffffff


	//   ....[6]....
        /*00a4*/ 	.word	0xffffffff


	//   ....[7]....
        /*00a8*/ 	.word	0xffffffff


	//   ....[8]....
        /*00ac*/ 	.word	0xffffffff


	//   ....[9]....
        /*00b0*/ 	.word	0xffffffff


	//   ....[10]....
        /*00b4*/ 	.word	0xffffffff


	//   ....[11]....
        /*00b8*/ 	.word	0xffffffff


	//   ....[12]....
        /*00bc*/ 	.word	0xffffffff


	//   ....[13]....
        /*00c0*/ 	.word	0xffffffff


	//   ....[14]....
        /*00c4*/ 	.word	0xffffffff


	//   ....[15]....
        /*00c8*/ 	.word	0xffffffff


	//   ....[16]....
        /*00cc*/ 	.word	0xffffffff


	//   ....[17]....
        /*00d0*/ 	.word	0xffffffff


	//   ....[18]....
        /*00d4*/ 	.word	0xffffffff


	//   ....[19]....
        /*00d8*/ 	.word	0xffffffff


	//   ....[20]....
        /*00dc*/ 	.word	0xffffffff


	//   ....[21]....
        /*00e0*/ 	.word	0xffffffff


	//   ....[22]....
        /*00e4*/ 	.word	0xffffffff


	//   ....[23]....
        /*00e8*/ 	.word	0xffffffff


	//   ....[24]....
        /*00ec*/ 	.word	0xffffffff


	//   ....[25]....
        /*00f0*/ 	.word	0xffffffff


	//   ....[26]....
        /*00f4*/ 	.word	0xffffffff


	//   ....[27]....
        /*00f8*/ 	.word	0xffffffff


	//   ....[28]....
        /*00fc*/ 	.word	0xffffffff


	//   ....[29]....
        /*0100*/ 	.word	0xffffffff


	//   ....[30]....
        /*0104*/ 	.word	0xffffffff


	//   ....[31]....
        /*0108*/ 	.word	0xffffffff


	//   ....[32]....
        /*010c*/ 	.word	0xffffffff


	//   ....[33]....
        /*0110*/ 	.word	0xffffffff


	//   ....[34]....
        /*0114*/ 	.word	0xffffffff


	//   ....[35]....
        /*0118*/ 	.word	0xffffffff


	//   ....[36]....
        /*011c*/ 	.word	0xffffffff


	//   ....[37]....
        /*0120*/ 	.word	0xffffffff


	//   ....[38]....
        /*0124*/ 	.word	0xffffffff


	//   ....[39]....
        /*0128*/ 	.word	0xffffffff


	//   ....[40]....
        /*012c*/ 	.word	0xffffffff


	//   ....[41]....
        /*0130*/ 	.word	0xffffffff


	//   ....[42]....
        /*0134*/ 	.word	0xffffffff


	//   ....[43]....
        /*0138*/ 	.word	0xffffffff


	//   ....[44]....
        /*013c*/ 	.word	0xffffffff


	//   ....[45]....
        /*0140*/ 	.word	0xffffffff


	//   ....[46]....
        /*0144*/ 	.word	0xffffffff


	//   ....[47]....
        /*0148*/ 	.word	0xffffffff


	//   ....[48]....
        /*014c*/ 	.word	0xffffffff


	//   ....[49]....
        /*0150*/ 	.word	0xffffffff


	//   ....[50]....
        /*0154*/ 	.word	0xffffffff


	//   ....[51]....
        /*0158*/ 	.word	0xffffffff


	//   ....[52]....
        /*015c*/ 	.word	0xffffffff


	//   ....[53]....
        /*0160*/ 	.word	0xffffffff


	//   ....[54]....
        /*0164*/ 	.word	0xffffffff


	//   ....[55]....
        /*0168*/ 	.word	0xffffffff


	//   ....[56]....
        /*016c*/ 	.word	0xffffffff


	//   ....[57]....
        /*0170*/ 	.word	0xffffffff


	//   ....[58]....
        /*0174*/ 	.word	0xffffffff


	//   ....[59]....
        /*0178*/ 	.word	0xffffffff


	//   ....[60]....
        /*017c*/ 	.word	0x0500000a


	//   ....[61]....
        /*0180*/ 	.word	0x0500000a


	//   ....[62]....
        /*0184*/ 	.word	0x0500000a


	//   ....[63]....
        /*0188*/ 	.word	0x0500000a


	//   ....[64]....
        /*018c*/ 	.word	0x0500000a


	//   ....[65]....
        /*0190*/ 	.word	0x0500000a


	//   ....[66]....
        /*0194*/ 	.word	0x0500000a


	//   ....[67]....
        /*0198*/ 	.word	0x0500000a


	//   ....[68]....
        /*019c*/ 	.word	0x0500000a


	//   ....[69]....
        /*01a0*/ 	.word	0x0500000a


	//   ....[70]....
        /*01a4*/ 	.word	0x0500000a


	//   ....[71]....
        /*01a8*/ 	.word	0x0500000a


	//   ....[72]....
        /*01ac*/ 	.word	0x0500000a


	//   ....[73]....
        /*01b0*/ 	.word	0x0500000a


	//   ....[74]....
        /*01b4*/ 	.word	0x0500000a


	//   ....[75]....
        /*01b8*/ 	.word	0x0500000a


	//   ....[76]....
        /*01bc*/ 	.word	0x0500000a


	//   ....[77]....
        /*01c0*/ 	.word	0x0500000a


	//   ....[78]....
        /*01c4*/ 	.word	0x0500000a


	//   ....[79]....
        /*01c8*/ 	.word	0x0500000a


	//   ....[80]....
        /*01cc*/ 	.word	0x0500000a


	//   ....[81]....
        /*01d0*/ 	.word	0x0500000a


	//   ....[82]....
        /*01d4*/ 	.word	0x0500000a


	//   ....[83]....
        /*01d8*/ 	.word	0x0500000a


	//   ....[84]....
        /*01dc*/ 	.word	0x0500000a


	//   ....[85]....
        /*01e0*/ 	.word	0x0500000a


	//   ....[86]....
        /*01e4*/ 	.word	0x0500000a


	//   ....[87]....
        /*01e8*/ 	.word	0x0500000a


	//   ....[88]....
        /*01ec*/ 	.word	0x0500000a


	//   ....[89]....
        /*01f0*/ 	.word	0x0500000a


	//   ....[90]....
        /*01f4*/ 	.word	0x0500000a


	//   ....[91]....
        /*01f8*/ 	.word	0x0500000a


	//   ....[92]....
        /*01fc*/ 	.word	0x0500000a


	//   ....[93]....
        /*0200*/ 	.word	0x0500000a


	//   ....[94]....
        /*0204*/ 	.word	0x0500000a


	//   ....[95]....
        /*0208*/ 	.word	0x0500000a


	//----- nvinfo : EIATTR_COOP_GROUP_INSTR_OFFSETS
	.align		4
.L_324:
        /*020c*/ 	.byte	0x04, 0x28
        /*020e*/ 	.short	(.L_326 - .L_325)


	//   ....[0]....
.L_325:
        /*0210*/ 	.word	0x000004d0


	//   ....[1]....
        /*0214*/ 	.word	0x000006f0


	//   ....[2]....
        /*0218*/ 	.word	0x00000710


	//   ....[3]....
        /*021c*/ 	.word	0x00000730


	//   ....[4]....
        /*0220*/ 	.word	0x00000750


	//   ....[5]....
        /*0224*/ 	.word	0x00000770


	//   ....[6]....
        /*0228*/ 	.word	0x00000b80


	//   ....[7]....
        /*022c*/ 	.word	0x00000ba0


	//   ....[8]....
        /*0230*/ 	.word	0x00000bc0


	//   ....[9]....
        /*0234*/ 	.word	0x00000be0


	//   ....[10]....
        /*0238*/ 	.word	0x00000c00


	//   ....[11]....
        /*023c*/ 	.word	0x00001000


	//   ....[12]....
        /*0240*/ 	.word	0x00001090


	//   ....[13]....
        /*0244*/ 	.word	0x000010f0


	//   ....[14]....
        /*0248*/ 	.word	0x00001160


	//   ....[15]....
        /*024c*/ 	.word	0x000011c0


	//   ....[16]....
        /*0250*/ 	.word	0x00001210


	//   ....[17]....
        /*0254*/ 	.word	0x00001270


	//   ....[18]....
        /*0258*/ 	.word	0x000012c0


	//   ....[19]....
        /*025c*/ 	.word	0x000012e0


	//   ....[20]....
        /*0260*/ 	.word	0x000013a0


	//   ....[21]....
        /*0264*/ 	.word	0x00001430


	//   ....[22]....
        /*0268*/ 	.word	0x00001480


	//   ....[23]....
        /*026c*/ 	.word	0x000014e0


	//   ....[24]....
        /*0270*/ 	.word	0x00001540


	//   ....[25]....
        /*0274*/ 	.word	0x00001580


	//   ....[26]....
        /*0278*/ 	.word	0x000015c0


	//   ....[27]....
        /*027c*/ 	.word	0x00001600


	//   ....[28]....
        /*0280*/ 	.word	0x00001610


	//   ....[29]....
        /*0284*/ 	.word	0x00001a50


	//   ....[30]....
        /*0288*/ 	.word	0x00002430


	//   ....[31]....
        /*028c*/ 	.word	0x00002650


	//   ....[32]....
        /*0290*/ 	.word	0x00002670


	//   ....[33]....
        /*0294*/ 	.word	0x00002690


	//   ....[34]....
        /*0298*/ 	.word	0x000026b0


	//   ....[35]....
        /*029c*/ 	.word	0x000026d0


	//   ....[36]....
        /*02a0*/ 	.word	0x00002a60


	//   ....[37]....
        /*02a4*/ 	.word	0x00002a80


	//   ....[38]....
        /*02a8*/ 	.word	0x00002aa0


	//   ....[39]....
        /*02ac*/ 	.word	0x00002ac0


	//   ....[40]....
        /*02b0*/ 	.word	0x00002ae0


	//   ....[41]....
        /*02b4*/ 	.word	0x00002ee0


	//   ....[42]....
        /*02b8*/ 	.word	0x00002f70


	//   ....[43]....
        /*02bc*/ 	.word	0x00002fd0


	//   ....[44]....
        /*02c0*/ 	.word	0x00003030


	//   ....[45]....
        /*02c4*/ 	.word	0x00003090


	//   ....[46]....
        /*02c8*/ 	.word	0x000030f0


	//   ....[47]....
        /*02cc*/ 	.word	0x00003140


	//   ....[48]....
        /*02d0*/ 	.word	0x000031b0


	//   ....[49]....
        /*02d4*/ 	.word	0x000031c0


	//   ....[50]....
        /*02d8*/ 	.word	0x00003280


	//   ....[51]....
        /*02dc*/ 	.word	0x00003310


	//   ....[52]....
        /*02e0*/ 	.word	0x00003360


	//   ....[53]....
        /*02e4*/ 	.word	0x000033d0


	//   ....[54]....
        /*02e8*/ 	.word	0x00003430


	//   ....[55]....
        /*02ec*/ 	.word	0x00003480


	//   ....[56]....
        /*02f0*/ 	.word	0x000034c0


	//   ....[57]....
        /*02f4*/ 	.word	0x00003520


	//   ....[58]....
        /*02f8*/ 	.word	0x00003530


	//   ....[59]....
        /*02fc*/ 	.word	0x000039a0


	//   ....[60]....
        /*0300*/ 	.word	0x00003f30


	//   ....[61]....
        /*0304*/ 	.word	0x00003fb0


	//   ....[62]....
        /*0308*/ 	.word	0x00004040


	//   ....[63]....
        /*030c*/ 	.word	0x00004120


	//   ....[64]....
        /*0310*/ 	.word	0x000041a0


	//   ....[65]....
        /*0314*/ 	.word	0x00004230


	//   ....[66]....
        /*0318*/ 	.word	0x000042b0


	//   ....[67]....
        /*031c*/ 	.word	0x00004330


	//   ....[68]....
        /*0320*/ 	.word	0x00004360


	//   ....[69]....
        /*0324*/ 	.word	0x00004430


	//   ....[70]....
        /*0328*/ 	.word	0x000044b0


	//   ....[71]....
        /*032c*/ 	.word	0x00004530


	//   ....[72]....
        /*0330*/ 	.word	0x000045e0


	//   ....[73]....
        /*0334*/ 	.word	0x00004670


	//   ....[74]....
        /*0338*/ 	.word	0x000046f0


	//   ....[75]....
        /*033c*/ 	.word	0x00004760


	//   ....[76]....
        /*0340*/ 	.word	0x000047e0


	//   ....[77]....
        /*0344*/ 	.word	0x00004840


	//   ....[78]....
        /*0348*/ 	.word	0x000048b0


	//   ....[79]....
        /*034c*/ 	.word	0x00004930


	//   ....[80]....
        /*0350*/ 	.word	0x000049d0


	//   ....[81]....
        /*0354*/ 	.word	0x00004a90


	//   ....[82]....
        /*0358*/ 	.word	0x00004b30


	//   ....[83]....
        /*035c*/ 	.word	0x00004bc0


	//   ....[84]....
        /*0360*/ 	.word	0x00004c50


	//   ....[85]....
        /*0364*/ 	.word	0x00004cc0


	//   ....[86]....
        /*0368*/ 	.word	0x00004cf0


	//   ....[87]....
        /*036c*/ 	.word	0x00004dc0


	//   ....[88]....
        /*0370*/ 	.word	0x00004e40


	//   ....[89]....
        /*0374*/ 	.word	0x00004ec0


	//   ....[90]....
        /*0378*/ 	.word	0x00004f80


	//   ....[91]....
        /*037c*/ 	.word	0x00005020


	//   ....[92]....
        /*0380*/ 	.word	0x000050b0


	//   ....[93]....
        /*0384*/ 	.word	0x00005140


	//   ....[94]....
        /*0388*/ 	.word	0x000051d0


	//   ....[95]....
        /*038c*/ 	.word	0x00005230


	//----- nvinfo : EIATTR_VRC_CTA_INIT_COUNT
	.align		4
.L_326:
        /*0390*/ 	.byte	0x02, 0x4a
	.zero		1
	.zero		1


	//----- nvinfo : EIATTR_EXIT_INSTR_OFFSETS
	.align		4
        /*0394*/ 	.byte	0x04, 0x1c
        /*0396*/ 	.short	(.L_328 - .L_327)


	//   ....[0]....
.L_327:
        /*0398*/ 	.word	0x00001ce0


	//   ....[1]....
        /*039c*/ 	.word	0x00001d10


	//   ....[2]....
        /*03a0*/ 	.word	0x00003ec0


	//   ....[3]....
        /*03a4*/ 	.word	0x00003ee0


	//----- nvinfo : EIATTR_MAX_THREADS
	.align		4
.L_328:
        /*03a8*/ 	.byte	0x04, 0x05
        /*03aa*/ 	.short	(.L_330 - .L_329)
.L_329:
        /*03ac*/ 	.word	0x000001a0
        /*03b0*/ 	.word	0x00000001
        /*03b4*/ 	.word	0x00000001


	//----- nvinfo : EIATTR_CRS_STACK_SIZE
	.align		4
.L_330:
        /*03b8*/ 	.byte	0x04, 0x1e
        /*03ba*/ 	.short	(.L_332 - .L_331)
.L_331:
        /*03bc*/ 	.word	0x00000000


	//----- nvinfo : EIATTR_CBANK_PARAM_SIZE
	.align		4
.L_332:
        /*03c0*/ 	.byte	0x03, 0x19
        /*03c2*/ 	.short	0x0038


	//----- nvinfo : EIATTR_PARAM_CBANK
	.align		4
        /*03c4*/ 	.byte	0x04, 0x0a
        /*03c6*/ 	.short	(.L_334 - .L_333)
	.align		4
.L_333:
        /*03c8*/ 	.word	index@(.nv.constant0._ZN3cub18CUB_300001_SM_10006detail4scan16DeviceScanKernelINS2_10policy_hubIiiimN4cuda3std3__44plusIvEEE10Policy1000EN6thrust24THRUST_300001_SM_1000_NS6detail15normal_iteratorINSD_10device_ptrIiEEEESI_NS0_13ScanTileStateIiLb1EEES9_NS1_10InputValueIiPiEEmiLb0EiEEvT0_T1_T2_iT3_T4_T5_)
        /*03cc*/ 	.short	0x0380
        /*03ce*/ 	.short	0x0038


	//----- nvinfo : EIATTR_SW_WAR
	.align		4
.L_334:
        /*03d0*/ 	.byte	0x04, 0x36
        /*03d2*/ 	.short	(.L_336 - .L_335)
.L_335:
        /*03d4*/ 	.word	0x00000008
.L_336:


//--------------------- .nv.info._ZN3cub18CUB_300001_SM_10006detail4scan16DeviceScanKernelINS2_10policy_hubIiiijN4cuda3std3__44plusIvEEE10Policy1000EN6thrust24THRUST_300001_SM_1000_NS6detail15normal_iteratorINSD_10device_ptrIiEEEESI_NS0_13ScanTileStateIiLb1EEES9_NS1_10InputValueIiPiEEjiLb0EiEEvT0_T1_T2_iT3_T4_T5_ --------------------------
	.section	.nv.info._ZN3cub18CUB_300001_SM_10006detail4scan16DeviceScanKernelINS2_10policy_hubIiiijN4cuda3std3__44plusIvEEE10Policy1000EN6thrust24THRUST_300001_SM_1000_NS6detail15normal_iteratorINSD_10device_ptrIiEEEESI_NS0_13ScanTileStateIiLb1EEES9_NS1_10InputValueIiPiEEjiLb0EiEEvT0_T1_T2_iT3_T4_T5_,"",@"SHT_CUDA_INFO"
	.sectionflags	@""
	.align	4


	//----- nvinfo : EIATTR_CUDA_API_VERSION
	.align		4
        /*0000*/ 	.byte	0x04, 0x37
        /*0002*/ 	.short	(.L_338 - .L_337)
.L_337:
        /*0004*/ 	.word	0x00000082


	//----- nvinfo : EIATTR_KPARAM_INFO
	.align		4
.L_338:
        /*0008*/ 	.byte	0x04, 0x17
        /*000a*/ 	.short	(.L_340 - .L_339)
.L_339:
        /*000c*/ 	.word	0x00000000
        /*0010*/ 	.short	0x0006
        /*0012*/ 	.short	0x0030
        /*0014*/ 	.byte	0x00, 0xf0, 0x11, 0x00


	//----- nvinfo : EIATTR_KPARAM_INFO
	.align		4
.L_340:
        /*0018*/ 	.byte	0x04, 0x17
        /*001a*/ 	.short	(.L_342 - .L_341)
.L_341:
        /*001c*/ 	.word	0x00000000
        /*0020*/ 	.short	0x0005
        /*0022*/ 	.short	0x0020
        /*0024*/ 	.byte	0x00, 0xf0, 0x41, 0x00


	//----- nvinfo : EIATTR_KPARAM_INFO
	.align		4
.L_342:
        /*0028*/ 	.byte	0x04, 0x17
        /*002a*/ 	.short	(.L_344 - .L_343)
.L_343:
        /*002c*/ 	.word	0x00000000
        /*0030*/ 	.short	0x0004
        /*0032*/ 	.short	0x001c
        /*0034*/ 	.byte	0x00, 0xf0, 0x05, 0x00


	//----- nvinfo : EIATTR_KPARAM_INFO
	.align		4
.L_344:
        /*0038*/ 	.byte	0x04, 0x17
        /*003a*/ 	.short	(.L_346 - .L_345)
.L_345:
        /*003c*/ 	.word	0x00000000
        /*0040*/ 	.short	0x0003
        /*0042*/ 	.short	0x0018
        /*0044*/ 	.byte	0x00, 0xf0, 0x11, 0x00


	//----- nvinfo : EIATTR_KPARAM_INFO
	.align		4
.L_346:
        /*0048*/ 	.byte	0x04, 0x17
        /*004a*/ 	.short	(.L_348 - .L_347)
.L_347:
        /*004c*/ 	.word	0x00000000
        /*0050*/ 	.short	0x0002
        /*0052*/ 	.short	0x0010
        /*0054*/ 	.byte	0x00, 0xf0, 0x21, 0x00


	//----- nvinfo : EIATTR_KPARAM_INFO
	.align		4
.L_348:
        /*0058*/ 	.byte	0x04, 0x17
        /*005a*/ 	.short	(.L_350 - .L_349)
.L_349:
        /*005c*/ 	.word	0x00000000
        /*0060*/ 	.short	0x0001
        /*0062*/ 	.short	0x0008
        /*0064*/ 	.byte	0x00, 0xf0, 0x21, 0x00


	//----- nvinfo : EIATTR_KPARAM_INFO
	.align		4
.L_350:
        /*0068*/ 	.byte	0x04, 0x17
        /*006a*/ 	.short	(.L_352 - .L_351)
.L_351:
        /*006c*/ 	.word	0x00000000
        /*0070*/ 	.short	0x0000
        /*0072*/ 	.short	0x0000
        /*0074*/ 	.byte	0x00, 0xf0, 0x21, 0x00


	//----- nvinfo : EIATTR_SPARSE_MMA_MASK
	.align		4
.L_352:
        /*0078*/ 	.byte	0x03, 0x50
        /*007a*/ 	.short	0x0000


	//----- nvinfo : EIATTR_MAXREG_COUNT
	.align		4
        /*007c*/ 	.byte	0x03, 0x1b
        /*007e*/ 	.short	0x00a8


	//----- nvinfo : EIATTR_NUM_BARRIERS
	.align		4
        /*0080*/ 	.byte	0x02, 0x4c
        /*0082*/ 	.byte	0x01
	.zero		1


	//----- nvinfo : EIATTR_MERCURY_ISA_VERSION
	.align		4
        /*0084*/ 	.byte	0x03, 0x5f
        /*0086*/ 	.short	0x0101


	//----- nvinfo : EIATTR_UNUSED_LOAD_BYTE_OFFSET
	.align		4
        /*0088*/ 	.byte	0x04, 0x44
        /*008a*/ 	.short	(.L_354 - .L_353)


	//   ....[0]....
.L_353:
        /*008c*/ 	.word	0x00002a80
        /*0090*/ 	.word	0x00000fff


	//----- nvinfo : EIATTR_COOP_GROUP_MASK_REGIDS
	.align		4
.L_354:
        /*0094*/ 	.byte	0x04, 0x29
        /*0096*/ 	.short	(.L_356 - .L_355)


	//   ....[0]....
.L_355:
        /*0098*/ 	.word	0xffffffff


	//   ....[1]....
        /*009c*/ 	.word	0xffffffff


	//   ....[2]....
        /*00a0*/ 	.word	0xffffffff


	//   ....[3]....
        /*00a4*/ 	.word	0xffffffff


	//   ....[4]....
        /*00a8*/ 	.word	0xffffffff


	//   ....[5]....
        /*00ac*/ 	.word	0xffffffff


	//   ....[6]....
        /*00b0*/ 	.word	0xffffffff


	//   ....[7]....
        /*00b4*/ 	.word	0xffffffff


	//   ....[8]....
        /*00b8*/ 	.word	0xffffffff


	//   ....[9]....
        /*00bc*/ 	.word	0xffffffff


	//   ....[10]....
        /*00c0*/ 	.word	0xffffffff


	//   ....[11]....
        /*00c4*/ 	.word	0xffffffff


	//   ....[12]....
        /*00c8*/ 	.word	0xffffffff


	//   ....[13]....
        /*00cc*/ 	.word	0xffffffff


	//   ....[14]....
        /*00d0*/ 	.word	0xffffffff


	//   ....[15]....
        /*00d4*/ 	.word	0xffffffff


	//   ....[16]....
        /*00d8*/ 	.word	0xffffffff


	//   ....[17]....
        /*00dc*/ 	.word	0xffffffff


	//   ....[18]....
        /*00e0*/ 	.word	0xffffffff


	//   ....[19]....
        /*00e4*/ 	.word	0xffffffff


	//   ....[20]....
        /*00e8*/ 	.word	0xffffffff


	//   ....[21]....
        /*00ec*/ 	.word	0xffffffff


	//   ....[22]....
        /*00f0*/ 	.word	0xffffffff


	//   ....[23]....
        /*00f4*/ 	.word	0xffffffff


	//   ....[24]....
        /*00f8*/ 	.word	0xffffffff


	//   ....[25]....
        /*00fc*/ 	.word	0xffffffff


	//   ....[26]....
        /*0100*/ 	.word	0xffffffff


	//   ....[27]....
        /*0104*/ 	.word	0xffffffff


	//   ....[28]....
        /*0108*/ 	.word	0xffffffff


	//   ....[29]....
        /*010c*/ 	.word	0xffffffff


	//   ....[30]....
        /*0110*/ 	.word	0xffffffff


	//   ....[31]....
        /*0114*/ 	.word	0xffffffff


	//   ....[32]....
        /*0118*/ 	.word	0xffffffff


	//   ....[33]....
        /*011c*/ 	.word	0xffffffff


	//   ....[34]....
        /*0120*/ 	.word	0xffffffff


	//   ....[35]....
        /*0124*/ 	.word	0xffffffff


	//   ....[36]....
        /*0128*/ 	.word	0xffffffff


	//   ....[37]....
        /*012c*/ 	.word	0xffffffff


	//   ....[38]....
        /*0130*/ 	.word	0xffffffff


	//   ....[39]....
        /*0134*/ 	.word	0xffffffff


	//   ....[40]....
        /*0138*/ 	.word	0xffffffff


	//   ....[41]....
        /*013c*/ 	.word	0xffffffff


	//   ....[42]....
        /*0140*/ 	.word	0xffffffff


	//   ....[43]....
        /*0144*/ 	.word	0xffffffff


	//   ....[44]....
        /*0148*/ 	.word	0xffffffff


	//   ....[45]....
        /*014c*/ 	.word	0xffffffff


	//   ....[46]....
        /*0150*/ 	.word	0xffffffff


	//   ....[47]....
        /*0154*/ 	.word	0xffffffff


	//   ....[48]....
        /*0158*/ 	.word	0xffffffff


	//   ....[49]....
        /*015c*/ 	.word	0xffffffff


	//   ....[50]....
        /*0160*/ 	.word	0xffffffff


	//   ....[51]....
        /*0164*/ 	.word	0xffffffff


	//   ....[52]....
        /*0168*/ 	.word	0xffffffff


	//   ....[53]....
        /*016c*/ 	.word	0xffffffff


	//   ....[54]....
        /*0170*/ 	.word	0xffffffff


	//   ....[55]....
        /*0174*/ 	.word	0xffffffff


	//   ....[56]....
        /*0178*/ 	.word	0xffffffff


	//   ....[57]....
        /*017c*/ 	.word	0xffffffff


	//   ....[58]....
        /*0180*/ 	.word	0xffffffff


	//   ....[59]....
        /*0184*/ 	.word	0xffffffff


	//   ....[60]....
        /*0188*/ 	.word	0x05000015


	//   ....[61]....
        /*018c*/ 	.word	0x05000015


	//   ....[62]....
        /*0190*/ 	.word	0x05000015


	//   ....[63]....
        /*0194*/ 	.word	0x05000015


	//   ....[64]....
        /*0198*/ 	.word	0x05000015


	//   ....[65]....
        /*019c*/ 	.word	0x05000015


	//   ....[66]....
        /*01a0*/ 	.word	0x05000015


	//   ....[67]....
        /*01a4*/ 	.word	0x05000015


	//   ....[68]....
        /*01a8*/ 	.word	0x05000015


	//   ....[69]....
        /*01ac*/ 	.word	0x05000015


	//   ....[70]....
        /*01b0*/ 	.word	0x05000015


	//   ....[71]....
        /*01b4*/ 	.word	0x05000015


	//   ....[72]....
        /*01b8*/ 	.word	0x05000015


	//   ....[73]....
        /*01bc*/ 	.word	0x05000015


	//   ....[74]....
        /*01c0*/ 	.word	0x05000015


	//   ....[75]....
        /*01c4*/ 	.word	0x05000015


	//   ....[76]....
        /*01c8*/ 	.word	0x05000015


	//   ....[77]....
        /*01cc*/ 	.word	0x05000015


	//   ....[78]....
        /*01d0*/ 	.word	0x05000015


	//   ....[79]....
        /*01d4*/ 	.word	0x05000015


	//   ....[80]....
        /*01d8*/ 	.word	0x05000015


	//   ....[81]....
        /*01dc*/ 	.word	0x05000015


	//   ....[82]....
        /*01e0*/ 	.word	0x05000015


	//   ....[83]....
        /*01e4*/ 	.word	0x05000015


	//   ....[84]....
        /*01e8*/ 	.word	0x05000015


	//   ....[85]....
        /*01ec*/ 	.word	0x05000015


	//   ....[86]....
        /*01f0*/ 	.word	0x05000015


	//   ....[87]....
        /*01f4*/ 	.word	0x05000015


	//   ....[88]....
        /*01f8*/ 	.word	0x05000015


	//   ....[89]....
        /*01fc*/ 	.word	0x05000015


	//   ....[90]....
        /*0200*/ 	.word	0x05000015


	//   ....[91]....
        /*0204*/ 	.word	0x05000015


	//   ....[92]....
        /*0208*/ 	.word	0x05000015


	//   ....[93]....
        /*020c*/ 	.word	0x05000015


	//   ....[94]....
        /*0210*/ 	.word	0x05000015


	//   ....[95]....
        /*0214*/ 	.word	0x05000015


	//----- nvinfo : EIATTR_COOP_GROUP_INSTR_OFFSETS
	.align		4
.L_356:
        /*0218*/ 	.byte	0x04, 0x28
        /*021a*/ 	.short	(.L_358 - .L_357)


	//   ....[0]....
.L_357:
        /*021c*/ 	.word	0x00000510


	//   ....[1]....
        /*0220*/ 	.word	0x000006d0


	//   ....[2]....
        /*0224*/ 	.word	0x000006f0


	//   ....[3]....
        /*0228*/ 	.word	0x00000710


	//   ....[4]....
        /*022c*/ 	.word	0x00000730


	//   ....[5]....
        /*0230*/ 	.word	0x00000750


	//   ....[6]....
        /*0234*/ 	.word	0x00000b40


	//   ....[7]....
        /*0238*/ 	.word	0x00000b60


	//   ....[8]....
        /*023c*/ 	.word	0x00000b80


	//   ....[9]....
        /*0240*/ 	.word	0x00000ba0


	//   ....[10]....
        /*0244*/ 	.word	0x00000bc0


	//   ....[11]....
        /*0248*/ 	.word	0x00000f70


	//   ....[12]....
        /*024c*/ 	.word	0x00001140


	//   ....[13]....
        /*0250*/ 	.word	0x000011a0


	//   ....[14]....
        /*0254*/ 	.word	0x00001240


	//   ....[15]....
        /*0258*/ 	.word	0x000012b0


	//   ....[16]....
        /*025c*/ 	.word	0x00001300


	//   ....[17]....
        /*0260*/ 	.word	0x00001340


	//   ....[18]....
        /*0264*/ 	.word	0x00001380


	//   ....[19]....
        /*0268*/ 	.word	0x00001390


	//   ....[20]....
        /*026c*/ 	.word	0x00001470


	//   ....[21]....
        /*0270*/ 	.word	0x00001640


	//   ....[22]....
        /*0274*/ 	.word	0x00001690


	//   ....[23]....
        /*0278*/ 	.word	0x000016f0


	//   ....[24]....
        /*027c*/ 	.word	0x00001750


	//   ....[25]....
        /*0280*/ 	.word	0x00001790


	//   ....[26]....
        /*0284*/ 	.word	0x000017d0


	//   ....[27]....
        /*0288*/ 	.word	0x00001810


	//   ....[28]....
        /*028c*/ 	.word	0x00001820


	//   ....[29]....
        /*0290*/ 	.word	0x00001cd0


	//   ....[30]....
        /*0294*/ 	.word	0x000027b0


	//   ....[31]....
        /*0298*/ 	.word	0x00002970


	//   ....[32]....
        /*029c*/ 	.word	0x00002990


	//   ....[33]....
        /*02a0*/ 	.word	0x000029b0


	//   ....[34]....
        /*02a4*/ 	.word	0x000029d0


	//   ....[35]....
        /*02a8*/ 	.word	0x000029f0


	//   ....[36]....
        /*02ac*/ 	.word	0x00002d70


	//   ....[37]....
        /*02b0*/ 	.word	0x00002d90


	//   ....[38]....
        /*02b4*/ 	.word	0x00002db0


	//   ....[39]....
        /*02b8*/ 	.word	0x00002dd0


	//   ....[40]....
        /*02bc*/ 	.word	0x00002df0


	//   ....[41]....
        /*02c0*/ 	.word	0x000031a0


	//   ....[42]....
        /*02c4*/ 	.word	0x00003370


	//   ....[43]....
        /*02c8*/ 	.word	0x000033d0


	//   ....[44]....
        /*02cc*/ 	.word	0x00003440


	//   ....[45]....
        /*02d0*/ 	.word	0x000034b0


	//   ....[46]....
        /*02d4*/ 	.word	0x00003500


	//   ....[47]....
        /*02d8*/ 	.word	0x00003550


	//   ....[48]....
        /*02dc*/ 	.word	0x000035b0


	//   ....[49]....
        /*02e0*/ 	.word	0x000035c0


	//   ....[50]....
        /*02e4*/ 	.word	0x00003680


	//   ....[51]....
        /*02e8*/ 	.word	0x00003850


	//   ....[52]....
        /*02ec*/ 	.word	0x000038a0


	//   ....[53]....
        /*02f0*/ 	.word	0x00003910


	//   ....[54]....
        /*02f4*/ 	.word	0x00003970


	//   ....[55]....
        /*02f8*/ 	.word	0x000039c0


	//   ....[56]....
        /*02fc*/ 	.word	0x00003a20


	//   ....[57]....
        /*0300*/ 	.word	0x00003a60


	//   ....[58]....
        /*0304*/ 	.word	0x00003a70


	//   ....[59]....
        /*0308*/ 	.word	0x00003ee0


	//   ....[60]....
        /*030c*/ 	.word	0x00004560


	//   ....[61]....
        /*0310*/ 	.word	0x000045e0


	//   ....[62]....
        /*0314*/ 	.word	0x00004670


	//   ....[63]....
        /*0318*/ 	.word	0x00004760


	//   ....[64]....
        /*031c*/ 	.word	0x00004800


	//   ....[65]....
        /*0320*/ 	.word	0x00004880


	//   ....[66]....
        /*0324*/ 	.word	0x00004910


	//   ....[67]....
        /*0328*/ 	.word	0x00004990


	//   ....[68]....
        /*032c*/ 	.word	0x000049c0


	//   ....[69]....
        /*0330*/ 	.word	0x00004a70


	//   ....[70]....
        /*0334*/ 	.word	0x00004af0


	//   ....[71]....
        /*0338*/ 	.word	0x00004b70


	//   ....[72]....
        /*033c*/ 	.word	0x00004c30


	//   ....[73]....
        /*0340*/ 	.word	0x00004cc0


	//   ....[74]....
        /*0344*/ 	.word	0x00004d40


	//   ....[75]....
        /*0348*/ 	.word	0x00004dc0


	//   ....[76]....
        /*034c*/ 	.word	0x00004e40


	//   ....[77]....
        /*0350*/ 	.word	0x00004ea0


	//   ....[78]....
        /*0354*/ 	.word	0x00004f10


	//   ....[79]....
        /*0358*/ 	.word	0x00004f90


	//   ....[80]....
        /*035c*/ 	.word	0x00005020


	//   ....[81]....
        /*0360*/ 	.word	0x000050d0


	//   ....[82]....
        /*0364*/ 	.word	0x00005180


	//   ....[83]....
        /*0368*/ 	.word	0x00005210


	//   ....[84]....
        /*036c*/ 	.word	0x000052a0


	//   ....[85]....
        /*0370*/ 	.word	0x00005340


	//   ....[86]....
        /*0374*/ 	.word	0x00005370


	//   ....[87]....
        /*0378*/ 	.word	0x00005420


	//   ....[88]....
        /*037c*/ 	.word	0x000054a0


	//   ....[89]....
        /*0380*/ 	.word	0x00005520


	//   ....[90]....
        /*0384*/ 	.word	0x000055e0


	//   ....[91]....
        /*0388*/ 	.word	0x00005690


	//   ....[92]....
        /*038c*/ 	.word	0x00005720


	//   ....[93]....
        /*0390*/ 	.word	0x000057a0


	//   ....[94]....
        /*0394*/ 	.word	0x00005830


	//   ....[95]....
        /*0398*/ 	.word	0x00005890


	//----- nvinfo : EIATTR_VRC_CTA_INIT_COUNT
	.align		4
.L_358:
        /*039c*/ 	.byte	0x02, 0x4a
	.zero		1
	.zero		1


	//----- nvinfo : EIATTR_EXIT_INSTR_OFFSETS
	.align		4
        /*03a0*/ 	.byte	0x04, 0x1c
        /*03a2*/ 	.short	(.L_360 - .L_359)


	//   ....[0]....
.L_359:
        /*03a4*/ 	.word	0x00001fa0


	//   ....[1]....
        /*03a8*/ 	.word	0x00001fc0


	//   ....[2]....
        /*03ac*/ 	.word	0x000044f0


	//   ....[3]....
        /*03b0*/ 	.word	0x00004510


	//----- nvinfo : EIATTR_MAX_THREADS
	.align		4
.L_360:
        /*03b4*/ 	.byte	0x04, 0x05
        /*03b6*/ 	.short	(.L_362 - .L_361)
.L_361:
        /*03b8*/ 	.word	0x00000180
        /*03bc*/ 	.word	0x00000001
        /*03c0*/ 	.word	0x00000001


	//----- nvinfo : EIATTR_CRS_STACK_SIZE
	.align		4
.L_362:
        /*03c4*/ 	.byte	0x04, 0x1e
        /*03c6*/ 	.short	(.L_364 - .L_363)
.L_363:
        /*03c8*/ 	.word	0x00000000


	//----- nvinfo : EIATTR_CBANK_PARAM_SIZE
	.align		4
.L_364:
        /*03cc*/ 	.byte	0x03, 0x19
        /*03ce*/ 	.short	0x0034


	//----- nvinfo : EIATTR_PARAM_CBANK
	.align		4
        /*03d0*/ 	.byte	0x04, 0x0a
        /*03d2*/ 	.short	(.L_366 - .L_365)
	.align		4
.L_365:
        /*03d4*/ 	.word	index@(.nv.constant0._ZN3cub18CUB_300001_SM_10006detail4scan16DeviceScanKernelINS2_10policy_hubIiiijN4cuda3std3__44plusIvEEE10Policy1000EN6thrust24THRUST_300001_SM_1000_NS6detail15normal_iteratorINSD_10device_ptrIiEEEESI_NS0_13ScanTileStateIiLb1EEES9_NS1_10InputValueIiPiEEjiLb0EiEEvT0_T1_T2_iT3_T4_T5_)
        /*03d8*/ 	.short	0x0380
        /*03da*/ 	.short	0x0034


	//----- nvinfo : EIATTR_SW_WAR
	.align		4
.L_366:
        /*03dc*/ 	.byte	0x04, 0x36
        /*03de*/ 	.short	(.L_368 - .L_367)
.L_367:
        /*03e0*/ 	.word	0x00000008
.L_368:


//--------------------- .nv.info._ZN3cub18CUB_300001_SM_10006detail4scan20DeviceScanInitKernelINS0_13ScanTileStateIiLb1EEEEEvT_i --------------------------
	.section	.nv.info._ZN3cub18CUB_300001_SM_10006detail4scan20DeviceScanInitKernelINS0_13ScanTileStateIiLb1EEEEEvT_i,"",@"SHT_CUDA_INFO"
	.sectionflags	@""
	.align	4


	//----- nvinfo : EIATTR_CUDA_API_VERSION
	.align		4
        /*0000*/ 	.byte	0x04, 0x37
        /*0002*/ 	.short	(.L_370 - .L_369)
.L_369:
        /*0004*/ 	.word	0x00000082


	//----- nvinfo : EIATTR_KPARAM_INFO
	.align		4
.L_370:
        /*0008*/ 	.byte	0x04, 0x17
        /*000a*/ 	.short	(.L_372 - .L_371)
.L_371:
        /*000c*/ 	.word	0x00000000
        /*0010*/ 	.short	0x0001
        /*0012*/ 	.short	0x0008
        /*0014*/ 	.byte	0x00, 0xf0, 0x11, 0x00


	//----- nvinfo : EIATTR_KPARAM_INFO
	.align		4
.L_372:
        /*0018*/ 	.byte	0x04, 0x17
        /*001a*/ 	.short	(.L_374 - .L_373)
.L_373:
        /*001c*/ 	.word	0x00000000
        /*0020*/ 	.short	0x0000
        /*0022*/ 	.short	0x0000
        /*0024*/ 	.byte	0x00, 0xf0, 0x21, 0x00


	//----- nvinfo : EIATTR_SPARSE_MMA_MASK
	.align		4
.L_374:
        /*0028*/ 	.byte	0x03, 0x50
        /*002a*/ 	.short	0x0000


	//----- nvinfo : EIATTR_MAXREG_COUNT
	.align		4
        /*002c*/ 	.byte	0x03, 0x1b
        /*002e*/ 	.short	0x00ff


	//----- nvinfo : EIATTR_MERCURY_ISA_VERSION
	.align		4
        /*0030*/ 	.byte	0x03, 0x5f
        /*0032*/ 	.short	0x0101


	//----- nvinfo : EIATTR_VRC_CTA_INIT_COUNT
	.align		4
        /*0034*/ 	.byte	0x02, 0x4a
	.zero		1
	.zero		1


	//----- nvinfo : EIATTR_EXIT_INSTR_OFFSETS
	.align		4
        /*0038*/ 	.byte	0x04, 0x1c
        /*003a*/ 	.short	(.L_376 - .L_375)


	//   ....[0]....
.L_375:
        /*003c*/ 	.word	0x000000f0


	//   ....[1]....
        /*0040*/ 	.word	0x00000130


	//----- nvinfo : EIATTR_CBANK_PARAM_SIZE
	.align		4
.L_376:
        /*0044*/ 	.byte	0x03, 0x19
        /*0046*/ 	.short	0x000c


	//----- nvinfo : EIATTR_PARAM_CBANK
	.align		4
        /*0048*/ 	.byte	0x04, 0x0a
        /*004a*/ 	.short	(.L_378 - .L_377)
	.align		4
.L_377:
        /*004c*/ 	.word	index@(.nv.constant0._ZN3cub18CUB_300001_SM_10006detail4scan20DeviceScanInitKernelINS0_13ScanTileStateIiLb1EEEEEvT_i)
        /*0050*/ 	.short	0x0380
        /*0052*/ 	.short	0x000c


	//----- nvinfo : EIATTR_SW_WAR
	.align		4
.L_378:
        /*0054*/ 	.byte	0x04, 0x36
        /*0056*/ 	.short	(.L_380 - .L_379)
.L_379:
        /*0058*/ 	.word	0x00000008
.L_380:


//--------------------- .nv.info._ZN3cub18CUB_300001_SM_10006detail8for_each13static_kernelINS2_12policy_hub_t12policy_500_tElN6thrust24THRUST_300001_SM_1000_NS8cuda_cub6__fill7functorINS7_6detail15normal_iteratorINS7_10device_ptrIdEEEEdEEEEvT0_T1_ --------------------------
	.section	.nv.info._ZN3cub18CUB_300001_SM_10006detail8for_each13static_kernelINS2_12policy_hub_t12policy_500_tElN6thrust24THRUST_300001_SM_1000_NS8cuda_cub6__fill7functorINS7_6detail15normal_iteratorINS7_10device_ptrIdEEEEdEEEEvT0_T1_,"",@"SHT_CUDA_INFO"
	.sectionflags	@""
	.align	4


	//----- nvinfo : EIATTR_CUDA_API_VERSION
	.align		4
        /*0000*/ 	.byte	0x04, 0x37
        /*0002*/ 	.short	(.L_382 - .L_381)
.L_381:
        /*0004*/ 	.word	0x00000082


	//----- nvinfo : EIATTR_KPARAM_INFO
	.align		4
.L_382:
        /*0008*/ 	.byte	0x04, 0x17
        /*000a*/ 	.short	(.L_384 - .L_383)
.L_383:
        /*000c*/ 	.word	0x00000000
        /*0010*/ 	.short	0x0001
        /*0012*/ 	.short	0x0008
        /*0014*/ 	.byte	0x00, 0xf0, 0x41, 0x00


	//----- nvinfo : EIATTR_KPARAM_INFO
	.align		4
.L_384:
        /*0018*/ 	.byte	0x04, 0x17
        /*001a*/ 	.short	(.L_386 - .L_385)
.L_385:
        /*001c*/ 	.word	0x00000000
        /*0020*/ 	.short	0x0000
        /*0022*/ 	.short	0x0000
        /*0024*/ 	.byte	0x00, 0xf0, 0x21, 0x00


	//----- nvinfo : EIATTR_SPARSE_MMA_MASK
	.align		4
.L_386:
        /*0028*/ 	.byte	0x03, 0x50
        /*002a*/ 	.short	0x0000


	//----- nvinfo : EIATTR_MAXREG_COUNT
	.align		4
        /*002c*/ 	.byte	0x03, 0x1b
        /*002e*/ 	.short	0x00ff


	//----- nvinfo : EIATTR_MERCURY_ISA_VERSION
	.align		4
        /*0030*/ 	.byte	0x03, 0x5f
        /*0032*/ 	.short	0x0101


	//----- nvinfo : EIATTR_VRC_CTA_INIT_COUNT
	.align		4
        /*0034*/ 	.byte	0x02, 0x4a
	.zero		1
	.zero		1


	//----- nvinfo : EIATTR_EXIT_INSTR_OFFSETS
	.align		4
        /*0038*/ 	.byte	0x04, 0x1c
        /*003a*/ 	.short	(.L_388 - .L_387)


	//   ....[0]....
.L_387:
        /*003c*/ 	.word	0x00000130


	//   ....[1]....
        /*0040*/ 	.word	0x00000240


	//   ....[2]....
        /*0044*/ 	.word	0x00000270


	//----- nvinfo : EIATTR_MAX_THREADS
	.align		4
.L_388:
        /*0048*/ 	.byte	0x04, 0x05
        /*004a*/ 	.short	(.L_390 - .L_389)
.L_389:
        /*004c*/ 	.word	0x00000100
        /*0050*/ 	.word	0x00000001
        /*0054*/ 	.word	0x00000001


	//----- nvinfo : EIATTR_CBANK_PARAM_SIZE
	.align		4
.L_390:
        /*0058*/ 	.byte	0x03, 0x19
        /*005a*/ 	.short	0x0018


	//----- nvinfo : EIATTR_PARAM_CBANK
	.align		4
        /*005c*/ 	.byte	0x04, 0x0a
        /*005e*/ 	.short	(.L_392 - .L_391)
	.align		4
.L_391:
        /*0060*/ 	.word	index@(.nv.constant0._ZN3cub18CUB_300001_SM_10006detail8for_each13static_kernelINS2_12policy_hub_t12policy_500_tElN6thrust24THRUST_300001_SM_1000_NS8cuda_cub6__fill7functorINS7_6detail15normal_iteratorINS7_10device_ptrIdEEEEdEEEEvT0_T1_)
        /*0064*/ 	.short	0x0380
        /*0066*/ 	.short	0x0018


	//----- nvinfo : EIATTR_SW_WAR
	.align		4
.L_392:
        /*0068*/ 	.byte	0x04, 0x36
        /*006a*/ 	.short	(.L_394 - .L_393)
.L_393:
        /*006c*/ 	.word	0x00000008
.L_394:


//--------------------- .nv.info._ZN3cub18CUB_300001_SM_10006detail8for_each13static_kernelINS2_12policy_hub_t12policy_500_tElN6thrust24THRUST_300001_SM_1000_NS8cuda_cub10__tabulate7functorINS7_6detail15normal_iteratorINS7_10device_ptrIiEEEENS7_6system6detail7generic6detail22compute_sequence_valueIivEElEEEEvT0_T1_ --------------------------
	.section	.nv.info._ZN3cub18CUB_300001_SM_10006detail8for_each13static_kernelINS2_12policy_hub_t12policy_500_tElN6thrust24THRUST_300001_SM_1000_NS8cuda_cub10__tabulate7functorINS7_6detail15normal_iteratorINS7_10device_ptrIiEEEENS7_6system6detail7generic6detail22compute_sequence_valueIivEElEEEEvT0_T1_,"",@"SHT_CUDA_INFO"
	.sectionflags	@""
	.align	4


	//----- nvinfo : EIATTR_CUDA_API_VERSION
	.align		4
        /*0000*/ 	.byte	0x04, 0x37
        /*0002*/ 	.short	(.L_396 - .L_395)
.L_395:
        /*0004*/ 	.word	0x00000082


	//----- nvinfo : EIATTR_KPARAM_INFO
	.align		4
.L_396:
        /*0008*/ 	.byte	0x04, 0x17
        /*000a*/ 	.short	(.L_398 - .L_397)
.L_397:
        /*000c*/ 	.word	0x00000000
        /*0010*/ 	.short	0x0001
        /*0012*/ 	.short	0x0008
        /*0014*/ 	.byte	0x00, 0xf0, 0x41, 0x00


	//----- nvinfo : EIATTR_KPARAM_INFO
	.align		4
.L_398:
        /*0018*/ 	.byte	0x04, 0x17
        /*001a*/ 	.short	(.L_400 - .L_399)
.L_399:
        /*001c*/ 	.word	0x00000000
        /*0020*/ 	.short	0x0000
        /*0022*/ 	.short	0x0000
        /*0024*/ 	.byte	0x00, 0xf0, 0x21, 0x00


	//----- nvinfo : EIATTR_SPARSE_MMA_MASK
	.align		4
.L_400:
        /*0028*/ 	.byte	0x03, 0x50
        /*002a*/ 	.short	0x0000


	//----- nvinfo : EIATTR_MAXREG_COUNT
	.align		4
        /*002c*/ 	.byte	0x03, 0x1b
        /*002e*/ 	.short	0x00ff


	//----- nvinfo : EIATTR_MERCURY_ISA_VERSION
	.align		4
        /*0030*/ 	.byte	0x03, 0x5f
        /*0032*/ 	.short	0x0101


	//----- nvinfo : EIATTR_VRC_CTA_INIT_COUNT
	.align		4
        /*0034*/ 	.byte	0x02, 0x4a
	.zero		1
	.zero		1


	//----- nvinfo : EIATTR_EXIT_INSTR_OFFSETS
	.align		4
        /*0038*/ 	.byte	0x04, 0x1c
        /*003a*/ 	.short	(.L_402 - .L_401)


	//   ....[0]....
.L_401:
        /*003c*/ 	.word	0x00000160


	//   ....[1]....
        /*0040*/ 	.word	0x000002b0


	//   ....[2]....
        /*0044*/ 	.word	0x00000340


	//----- nvinfo : EIATTR_MAX_THREADS
	.align		4
.L_402:
        /*0048*/ 	.byte	0x04, 0x05
        /*004a*/ 	.short	(.L_404 - .L_403)
.L_403:
        /*004c*/ 	.word	0x00000100
        /*0050*/ 	.word	0x00000001
        /*0054*/ 	.word	0x00000001


	//----- nvinfo : EIATTR_CRS_STACK_SIZE
	.align		4
.L_404:
        /*0058*/ 	.byte	0x04, 0x1e
        /*005a*/ 	.short	(.L_406 - .L_405)
.L_405:
        /*005c*/ 	.word	0x00000000


	//----- nvinfo : EIATTR_CBANK_PARAM_SIZE
	.align		4
.L_406:
        /*0060*/ 	.byte	0x03, 0x19
        /*0062*/ 	.short	0x0018


	//----- nvinfo : EIATTR_PARAM_CBANK
	.align		4
        /*0064*/ 	.byte	0x04, 0x0a
        /*0066*/ 	.short	(.L_408 - .L_407)
	.align		4
.L_407:
        /*0068*/ 	.word	index@(.nv.constant0._ZN3cub18CUB_300001_SM_10006detail8for_each13static_kernelINS2_12policy_hub_t12policy_500_tElN6thrust24THRUST_300001_SM_1000_NS8cuda_cub10__tabulate7functorINS7_6detail15normal_iteratorINS7_10device_ptrIiEEEENS7_6system6detail7generic6detail22compute_sequence_valueIivEElEEEEvT0_T1_)
        /*006c*/ 	.short	0x0380
        /*006e*/ 	.short	0x0018


	//----- nvinfo : EIATTR_SW_WAR
	.align		4
.L_408:
        /*0070*/ 	.byte	0x04, 0x36
        /*0072*/ 	.short	(.L_410 - .L_409)
.L_409:
        /*0074*/ 	.word	0x00000008
.L_410:


//--------------------- .nv.info._ZN3cub18CUB_300001_SM_10006detail8for_each13static_kernelINS2_12policy_hub_t12policy_500_tEmN6thrust24THRUST_300001_SM_1000_NS8cuda_cub20__uninitialized_fill7functorINS7_10device_ptrIiEEiEEEEvT0_T1_ --------------------------
	.section	.nv.info._ZN3cub18CUB_300001_SM_10006detail8for_each13static_kernelINS2_12policy_hub_t12policy_500_tEmN6thrust24THRUST_300001_SM_1000_NS8cuda_cub20__uninitialized_fill7functorINS7_10device_ptrIiEEiEEEEvT0_T1_,"",@"SHT_CUDA_INFO"
	.sectionflags	@""
	.align	4


	//----- nvinfo : EIATTR_CUDA_API_VERSION
	.align		4
        /*0000*/ 	.byte	0x04, 0x37
        /*0002*/ 	.short	(.L_412 - .L_411)
.L_411:
        /*0004*/ 	.word	0x00000082


	//----- nvinfo : EIATTR_KPARAM_INFO
	.align		4
.L_412:
        /*0008*/ 	.byte	0x04, 0x17
        /*000a*/ 	.short	(.L_414 - .L_413)
.L_413:
        /*000c*/ 	.word	0x00000000
        /*0010*/ 	.short	0x0001
        /*0012*/ 	.short	0x0008
        /*0014*/ 	.byte	0x00, 0xf0, 0x41, 0x00


	//----- nvinfo : EIATTR_KPARAM_INFO
	.align		4
.L_414:
        /*0018*/ 	.byte	0x04, 0x17
        /*001a*/ 	.short	(.L_416 - .L_415)
.L_415:
        /*001c*/ 	.word	0x00000000
        /*0020*/ 	.short	0x0000
        /*0022*/ 	.short	0x0000
        /*0024*/ 	.byte	0x00, 0xf0, 0x21, 0x00


	//----- nvinfo : EIATTR_SPARSE_MMA_MASK
	.align		4
.L_416:
        /*0028*/ 	.byte	0x03, 0x50
        /*002a*/ 	.short	0x0000


	//----- nvinfo : EIATTR_MAXREG_COUNT
	.align		4
        /*002c*/ 	.byte	0x03, 0x1b
        /*002e*/ 	.short	0x00ff


	//----- nvinfo : EIATTR_MERCURY_ISA_VERSION
	.align		4
        /*0030*/ 	.byte	0x03, 0x5f
        /*0032*/ 	.short	0x0101


	//----- nvinfo : EIATTR_VRC_CTA_INIT_COUNT
	.align		4
        /*0034*/ 	.byte	0x02, 0x4a
	.zero		1
	.zero		1


	//----- nvinfo : EIATTR_EXIT_INSTR_OFFSETS
	.align		4
        /*0038*/ 	.byte	0x04, 0x1c
        /*003a*/ 	.short	(.L_418 - .L_417)


	//   ....[0]....
.L_417:
        /*003c*/ 	.word	0x00000130


	//   ....[1]....
        /*0040*/ 	.word	0x00000230


	//   ....[2]....
        /*0044*/ 	.word	0x00000260


	//----- nvinfo : EIATTR_MAX_THREADS
	.align		4
.L_418:
        /*0048*/ 	.byte	0x04, 0x05
        /*004a*/ 	.short	(.L_420 - .L_419)
.L_419:
        /*004c*/ 	.word	0x00000100
        /*0050*/ 	.word	0x00000001
        /*0054*/ 	.word	0x00000001


	//----- nvinfo : EIATTR_CBANK_PARAM_SIZE
	.align		4
.L_420:
        /*0058*/ 	.byte	0x03, 0x19
        /*005a*/ 	.short	0x0018


	//----- nvinfo : EIATTR_PARAM_CBANK
	.align		4
        /*005c*/ 	.byte	0x04, 0x0a
        /*005e*/ 	.short	(.L_422 - .L_421)
	.align		4
.L_421:
        /*0060*/ 	.word	index@(.nv.constant0._ZN3cub18CUB_300001_SM_10006detail8for_each13static_kernelINS2_12policy_hub_t12policy_500_tEmN6thrust24THRUST_300001_SM_1000_NS8cuda_cub20__uninitialized_fill7functorINS7_10device_ptrIiEEiEEEEvT0_T1_)
        /*0064*/ 	.short	0x0380
        /*0066*/ 	.short	0x0018


	//----- nvinfo : EIATTR_SW_WAR
	.align		4
.L_422:
        /*0068*/ 	.byte	0x04, 0x36
        /*006a*/ 	.short	(.L_424 - .L_423)
.L_423:
        /*006c*/ 	.word	0x00000008
.L_424:


//--------------------- .nv.info._ZN3cub18CUB_300001_SM_10006detail8for_each13static_kernelINS2_12policy_hub_t12policy_500_tEmN6thrust24THRUST_300001_SM_1000_NS8cuda_cub20__uninitialized_fill7functorINS7_10device_ptrIdEEdEEEEvT0_T1_ --------------------------
	.section	.nv.info._ZN3cub18CUB_300001_SM_10006detail8for_each13static_kernelINS2_12policy_hub_t12policy_500_tEmN6thrust24THRUST_300001_SM_1000_NS8cuda_cub20__uninitialized_fill7functorINS7_10device_ptrIdEEdEEEEvT0_T1_,"",@"SHT_CUDA_INFO"
	.sectionflags	@""
	.align	4


	//----- nvinfo : EIATTR_CUDA_API_VERSION
	.align		4
        /*0000*/ 	.byte	0x04, 0x37
        /*0002*/ 	.short	(.L_426 - .L_425)
.L_425:
        /*0004*/ 	.word	0x00000082


	//----- nvinfo : EIATTR_KPARAM_INFO
	.align		4
.L_426:
        /*0008*/ 	.byte	0x04, 0x17
        /*000a*/ 	.short	(.L_428 - .L_427)
.L_427:
        /*000c*/ 	.word	0x00000000
        /*0010*/ 	.short	0x0001
        /*0012*/ 	.short	0x0008
        /*0014*/ 	.byte	0x00, 0xf0, 0x41, 0x00


	//----- nvinfo : EIATTR_KPARAM_INFO
	.align		4
.L_428:
        /*0018*/ 	.byte	0x04, 0x17
        /*001a*/ 	.short	(.L_430 - .L_429)
.L_429:
        /*001c*/ 	.word	0x00000000
        /*0020*/ 	.short	0x0000
        /*0022*/ 	.short	0x0000
        /*0024*/ 	.byte	0x00, 0xf0, 0x21, 0x00


	//----- nvinfo : EIATTR_SPARSE_MMA_MASK
	.align		4
.L_430:
        /*0028*/ 	.byte	0x03, 0x50
        /*002a*/ 	.short	0x0000


	//----- nvinfo : EIATTR_MAXREG_COUNT
	.align		4
        /*002c*/ 	.byte	0x03, 0x1b
        /*002e*/ 	.short	0x00ff


	//----- nvinfo : EIATTR_MERCURY_ISA_VERSION
	.align		4
        /*0030*/ 	.byte	0x03, 0x5f
        /*0032*/ 	.short	0x0101


	//----- nvinfo : EIATTR_VRC_CTA_INIT_COUNT
	.align		4
        /*0034*/ 	.byte	0x02, 0x4a
	.zero		1
	.zero		1


	//----- nvinfo : EIATTR_EXIT_INSTR_OFFSETS
	.align		4
        /*0038*/ 	.byte	0x04, 0x1c
        /*003a*/ 	.short	(.L_432 - .L_431)


	//   ....[0]....
.L_431:
        /*003c*/ 	.word	0x00000130


	//   ....[1]....
        /*0040*/ 	.word	0x00000230


	//   ....[2]....
        /*0044*/ 	.word	0x00000260


	//----- nvinfo : EIATTR_MAX_THREADS
	.align		4
.L_432:
        /*0048*/ 	.byte	0x04, 0x05
        /*004a*/ 	.short	(.L_434 - .L_433)
.L_433:
        /*004c*/ 	.word	0x00000100
        /*0050*/ 	.word	0x00000001
        /*0054*/ 	.word	0x00000001


	//----- nvinfo : EIATTR_CBANK_PARAM_SIZE
	.align		4
.L_434:
        /*0058*/ 	.byte	0x03, 0x19
        /*005a*/ 	.short	0x0018


	//----- nvinfo : EIATTR_PARAM_CBANK
	.align		4
        /*005c*/ 	.byte	0x04, 0x0a
        /*005e*/ 	.short	(.L_436 - .L_435)
	.align		4
.L_435:
        /*0060*/ 	.word	index@(.nv.constant0._ZN3cub18CUB_300001_SM_10006detail8for_each13static_kernelINS2_12policy_hub_t12policy_500_tEmN6thrust24THRUST_300001_SM_1000_NS8cuda_cub20__uninitialized_fill7functorINS7_10device_ptrIdEEdEEEEvT0_T1_)
        /*0064*/ 	.short	0x0380
        /*0066*/ 	.short	0x0018


	//----- nvinfo : EIATTR_SW_WAR
	.align		4
.L_436:
        /*0068*/ 	.byte	0x04, 0x36
        /*006a*/ 	.short	(.L_438 - .L_437)
.L_437:
        /*006c*/ 	.word	0x00000008
.L_438:


//--------------------- .nv.info._ZN3cub18CUB_300001_SM_10006detail11EmptyKernelIvEEvv --------------------------
	.section	.nv.info._ZN3cub18CUB_300001_SM_10006detail11EmptyKernelIvEEvv,"",@"SHT_CUDA_INFO"
	.sectionflags	@""
	.align	4


	//----- nvinfo : EIATTR_CUDA_API_VERSION
	.align		4
        /*0000*/ 	.byte	0x04, 0x37
        /*0002*/ 	.short	(.L_440 - .L_439)
.L_439:
        /*0004*/ 	.word	0x00000082


	//----- nvinfo : EIATTR_SPARSE_MMA_MASK
	.align		4
.L_440:
        /*0008*/ 	.byte	0x03, 0x50
        /*000a*/ 	.short	0x0000


	//----- nvinfo : EIATTR_MAXREG_COUNT
	.align		4
        /*000c*/ 	.byte	0x03, 0x1b
        /*000e*/ 	.short	0x00ff


	//----- nvinfo : EIATTR_MERCURY_ISA_VERSION
	.align		4
        /*0010*/ 	.byte	0x03, 0x5f
        /*0012*/ 	.short	0x0101


	//----- nvinfo : EIATTR_VRC_CTA_INIT_COUNT
	.align		4
        /*0014*/ 	.byte	0x02, 0x4a
	.zero		1
	.zero		1


	//----- nvinfo : EIATTR_EXIT_INSTR_OFFSETS
	.align		4
        /*0018*/ 	.byte	0x04, 0x1c
        /*001a*/ 	.short	(.L_442 - .L_441)


	//   ....[0]....
.L_441:
        /*001c*/ 	.word	0x00000010


	//----- nvinfo : EIATTR_SW_WAR
	.align		4
.L_442:
        /*0020*/ 	.byte	0x04, 0x36
        /*0022*/ 	.short	(.L_444 - .L_443)
.L_443:
        /*0024*/ 	.word	0x00000008
.L_444:


//--------------------- .nv.info._ZN6thrust24THRUST_300001_SM_1000_NS8cuda_cub4core6detail13_kernel_agentINS1_15__reduce_by_key16ReduceByKeyAgentINS0_6detail15normal_iteratorINS0_10device_ptrIiEEEENS0_17constant_iteratorIiNS0_11use_defaultESD_EESB_SB_N4cuda3std3__48equal_toIiEENSH_4plusIiEEPllEEJSB_SE_SB_SB_SM_N3cub18CUB_300001_SM_100024ReduceByKeyScanTileStateIilLb1EEESJ_SL_llEEEvDpT0_ --------------------------
	.section	.nv.info._ZN6thrust24THRUST_300001_SM_1000_NS8cuda_cub4core6detail13_kernel_agentINS1_15__reduce_by_key16ReduceByKeyAgentINS0_6detail15normal_iteratorINS0_10device_ptrIiEEEENS0_17constant_iteratorIiNS0_11use_defaultESD_EESB_SB_N4cuda3std3__48equal_toIiEENSH_4plusIiEEPllEEJSB_SE_SB_SB_SM_N3cub18CUB_300001_SM_100024ReduceByKeyScanTileStateIilLb1EEESJ_SL_llEEEvDpT0_,"",@"SHT_CUDA_INFO"
	.sectionflags	@""
	.align	4


	//----- nvinfo : EIATTR_CUDA_API_VERSION
	.align		4
        /*0000*/ 	.byte	0x04, 0x37
        /*0002*/ 	.short	(.L_446 - .L_445)
.L_445:
        /*0004*/ 	.word	0x00000082


	//----- nvinfo : EIATTR_KPARAM_INFO
	.align		4
.L_446:
        /*0008*/ 	.byte	0x04, 0x17
        /*000a*/ 	.short	(.L_448 - .L_447)
.L_447:
        /*000c*/ 	.word	0x00000000
        /*0010*/ 	.short	0x0009
        /*0012*/ 	.short	0x0048
        /*0014*/ 	.byte	0x00, 0xf0, 0x21, 0x00


	//----- nvinfo : EIATTR_KPARAM_INFO
	.align		4
.L_448:
        /*0018*/ 	.byte	0x04, 0x17
        /*001a*/ 	.short	(.L_450 - .L_449)
.L_449:
        /*001c*/ 	.word	0x00000000
        /*0020*/ 	.short	0x0008
        /*0022*/ 	.short	0x0040
        /*0024*/ 	.byte	0x00, 0xf0, 0x21, 0x00


	//----- nvinfo : EIATTR_KPARAM_INFO
	.align		4
.L_450:
        /*0028*/ 	.byte	0x04, 0x17
        /*002a*/ 	.short	(.L_452 - .L_451)
.L_451:
        /*002c*/ 	.word	0x00000000
        /*0030*/ 	.short	0x0007
        /*0032*/ 	.short	0x0039
        /*0034*/ 	.byte	0x00, 0xf0, 0x05, 0x00


	//----- nvinfo : EIATTR_KPARAM_INFO
	.align		4
.L_452:
        /*0038*/ 	.byte	0x04, 0x17
        /*003a*/ 	.short	(.L_454 - .L_453)
.L_453:
        /*003c*/ 	.word	0x00000000
        /*0040*/ 	.short	0x0006
        /*0042*/ 	.short	0x0038
        /*0044*/ 	.byte	0x00, 0xf0, 0x05, 0x00


	//----- nvinfo : EIATTR_KPARAM_INFO
	.align		4
.L_454:
        /*0048*/ 	.byte	0x04, 0x17
        /*004a*/ 	.short	(.L_456 - .L_455)
.L_455:
        /*004c*/ 	.word	0x00000000
        /*0050*/ 	.short	0x0005
        /*0052*/ 	.short	0x0030
        /*0054*/ 	.byte	0x00, 0xf0, 0x21, 0x00


	//----- nvinfo : EIATTR_KPARAM_INFO
	.align		4
.L_456:
        /*0058*/ 	.byte	0x04, 0x17
        /*005a*/ 	.short	(.L_458 - .L_457)
.L_457:
        /*005c*/ 	.word	0x00000000
        /*0060*/ 	.short	0x0004
        /*0062*/ 	.short	0x0028
        /*0064*/ 	.byte	0x00, 0xf5, 0x21, 0x00


	//----- nvinfo : EIATTR_KPARAM_INFO
	.align		4
.L_458:
        /*0068*/ 	.byte	0x04, 0x17
        /*006a*/ 	.short	(.L_460 - .L_459)
.L_459:
        /*006c*/ 	.word	0x00000000
        /*0070*/ 	.short	0x0003
        /*0072*/ 	.short	0x0020
        /*0074*/ 	.byte	0x00, 0xf0, 0x21, 0x00


	//----- nvinfo : EIATTR_KPARAM_INFO
	.align		4
.L_460:
        /*0078*/ 	.byte	0x04, 0x17
        /*007a*/ 	.short	(.L_462 - .L_461)
.L_461:
        /*007c*/ 	.word	0x00000000
        /*0080*/ 	.short	0x0002
        /*0082*/ 	.short	0x0018
        /*0084*/ 	.byte	0x00, 0xf0, 0x21, 0x00


	//----- nvinfo : EIATTR_KPARAM_INFO
	.align		4
.L_462:
        /*0088*/ 	.byte	0x04, 0x17
        /*008a*/ 	.short	(.L_464 - .L_463)
.L_463:
        /*008c*/ 	.word	0x00000000
        /*0090*/ 	.short	0x0001
        /*0092*/ 	.short	0x0008
        /*0094*/ 	.byte	0x00, 0xf0, 0x41, 0x00


	//----- nvinfo : EIATTR_KPARAM_INFO
	.align		4
.L_464:
        /*0098*/ 	.byte	0x04, 0x17
        /*009a*/ 	.short	(.L_466 - .L_465)
.L_465:
        /*009c*/ 	.word	0x00000000
        /*00a0*/ 	.short	0x0000
        /*00a2*/ 	.short	0x0000
        /*00a4*/ 	.byte	0x00, 0xf0, 0x21, 0x00


	//----- nvinfo : EIATTR_SPARSE_MMA_MASK
	.align		4
.L_466:
        /*00a8*/ 	.byte	0x03, 0x50
        /*00aa*/ 	.short	0x0000


	//----- nvinfo : EIATTR_MAXREG_COUNT
	.align		4
        /*00ac*/ 	.byte	0x03, 0x1b
        /*00ae*/ 	.short	0x00ff


	//----- nvinfo : EIATTR_NUM_BARRIERS
	.align		4
        /*00b0*/ 	.byte	0x02, 0x4c
        /*00b2*/ 	.byte	0x01
	.zero		1


	//----- nvinfo : EIATTR_MERCURY_ISA_VERSION
	.align		4
        /*00b4*/ 	.byte	0x03, 0x5f
        /*00b6*/ 	.short	0x0101


	//----- nvinfo : EIATTR_COOP_GROUP_MASK_REGIDS
	.align		4
        /*00b8*/ 	.byte	0x04, 0x29
        /*00ba*/ 	.short	(.L_468 - .L_467)


	//   ....[0]....
.L_467:
        /*00bc*/ 	.word	0xffffffff


	//   ....[1]....
        /*00c0*/ 	.word	0xffffffff


	//   ....[2]....
        /*00c4*/ 	.word	0xffffffff


	//   ....[3]....
        /*00c8*/ 	.word	0xffffffff


	//   ....[4]....
        /*00cc*/ 	.word	0xffffffff


	//   ....[5]....
        /*00d0*/ 	.word	0xffffffff


	//   ....[6]....
        /*00d4*/ 	.word	0xffffffff


	//   ....[7]....
        /*00d8*/ 	.word	0xffffffff


	//   ....[8]....
        /*00dc*/ 	.word	0xffffffff


	//   ....[9]....
        /*00e0*/ 	.word	0xffffffff


	//   ....[10]....
        /*00e4*/ 	.word	0xffffffff


	//   ....[11]....
        /*00e8*/ 	.word	0xffffffff


	//   ....[12]....
        /*00ec*/ 	.word	0xffffffff


	//   ....[13]....
        /*00f0*/ 	.word	0xffffffff


	//   ....[14]....
        /*00f4*/ 	.word	0xffffffff


	//   ....[15]....
        /*00f8*/ 	.word	0xffffffff


	//   ....[16]....
        /*00fc*/ 	.word	0xffffffff


	//   ....[17]....
        /*0100*/ 	.word	0xffffffff


	//   ....[18]....
        /*0104*/ 	.word	0xffffffff


	//   ....[19]....
        /*0108*/ 	.word	0xffffffff


	//   ....[20]....
        /*010c*/ 	.word	0xffffffff


	//   ....[21]....
        /*0110*/ 	.word	0xffffffff


	//   ....[22]....
        /*0114*/ 	.word	0xffffffff


	//   ....[23]....
        /*0118*/ 	.word	0xffffffff


	//   ....[24]....
        /*011c*/ 	.word	0xffffffff


	//   ....[25]....
        /*0120*/ 	.word	0xffffffff


	//   ....[26]....
        /*0124*/ 	.word	0xffffffff


	//   ....[27]....
        /*0128*/ 	.word	0xffffffff


	//   ....[28]....
        /*012c*/ 	.word	0xffffffff


	//   ....[29]....
        /*0130*/ 	.word	0xffffffff


	//   ....[30]....
        /*0134*/ 	.word	0xffffffff


	//   ....[31]....
        /*0138*/ 	.word	0xffffffff


	//   ....[32]....
        /*013c*/ 	.word	0xffffffff


	//   ....[33]....
        /*0140*/ 	.word	0xffffffff


	//   ....[34]....
        /*0144*/ 	.word	0xffffffff


	//   ....[35]....
        /*0148*/ 	.word	0xffffffff


	//   ....[36]....
        /*014c*/ 	.word	0xffffffff


	//   ....[37]....
        /*0150*/ 	.word	0xffffffff


	//   ....[38]....
        /*0154*/ 	.word	0xffffffff


	//   ....[39]....
        /*0158*/ 	.word	0xffffffff


	//   ....[40]....
        /*015c*/ 	.word	0xffffffff


	//   ....[41]....
        /*0160*/ 	.word	0xffffffff


	//   ....[42]....
        /*0164*/ 	.word	0xffffffff


	//   ....[43]....
        /*0168*/ 	.word	0xffffffff


	//   ....[44]....
        /*016c*/ 	.word	0xffffffff


	//   ....[45]....
        /*0170*/ 	.word	0xffffffff


	//   ....[46]....
        /*0174*/ 	.word	0xffffffff


	//   ....[47]....
        /*0178*/ 	.word	0xffffffff


	//   ....[48]....
        /*017c*/ 	.word	0xffffffff


	//   ....[49]....
        /*0180*/ 	.word	0xffffffff


	//   ....[50]....
        /*0184*/ 	.word	0xffffffff


	//   ....[51]....
        /*0188*/ 	.word	0xffffffff


	//   ....[52]....
        /*018c*/ 	.word	0xffffffff


	//   ....[53]....
        /*0190*/ 	.word	0xffffffff


	//   ....[54]....
        /*0194*/ 	.word	0xffffffff


	//   ....[55]....
        /*0198*/ 	.word	0xffffffff


	//   ....[56]....
        /*019c*/ 	.word	0xffffffff


	//   ....[57]....
        /*01a0*/ 	.word	0xffffffff


	//   ....[58]....
        /*01a4*/ 	.word	0xffffffff


	//   ....[59]....
        /*01a8*/ 	.word	0xffffffff


	//   ....[60]....
        /*01ac*/ 	.word	0xffffffff


	//   ....[61]....
        /*01b0*/ 	.word	0xffffffff


	//   ....[62]....
        /*01b4*/ 	.word	0xffffffff


	//   ....[63]....
        /*01b8*/ 	.word	0xffffffff


	//   ....[64]....
        /*01bc*/ 	.word	0xffffffff


	//   ....[65]....
        /*01c0*/ 	.word	0xffffffff


	//   ....[66]....
        /*01c4*/ 	.word	0xffffffff


	//   ....[67]....
        /*01c8*/ 	.word	0xffffffff


	//   ....[68]....
        /*01cc*/ 	.word	0xffffffff


	//   ....[69]....
        /*01d0*/ 	.word	0xffffffff


	//   ....[70]....
        /*01d4*/ 	.word	0xffffffff


	//   ....[71]....
        /*01d8*/ 	.word	0xffffffff


	//   ....[72]....
        /*01dc*/ 	.word	0xffffffff


	//   ....[73]....
        /*01e0*/ 	.word	0xffffffff


	//   ....[74]....
        /*01e4*/ 	.word	0xffffffff


	//   ....[75]....
        /*01e8*/ 	.word	0xffffffff


	//   ....[76]....
        /*01ec*/ 	.word	0xffffffff


	//   ....[77]....
        /*01f0*/ 	.word	0xffffffff


	//   ....[78]....
        /*01f4*/ 	.word	0xffffffff


	//   ....[79]....
        /*01f8*/ 	.word	0xffffffff


	//   ....[80]....
        /*01fc*/ 	.word	0xffffffff


	//   ....[81]....
        /*0200*/ 	.word	0xffffffff


	//   ....[82]....
        /*0204*/ 	.word	0xffffffff


	//   ....[83]....
        /*0208*/ 	.word	0xffffffff


	//   ....[84]....
        /*020c*/ 	.word	0xffffffff


	//   ....[85]....
        /*0210*/ 	.word	0xffffffff


	//   ....[86]....
        /*0214*/ 	.word	0xffffffff


	//   ....[87]....
        /*0218*/ 	.word	0xffffffff


	//   ....[88]....
        /*021c*/ 	.word	0xffffffff


	//   ....[89]....
        /*0220*/ 	.word	0xffffffff


	//   ....[90]....
        /*0224*/ 	.word	0xffffffff


	//   ....[91]....
        /*0228*/ 	.word	0xffffffff


	//   ....[92]....
        /*022c*/ 	.word	0xffffffff


	//   ....[93]....
        /*0230*/ 	.word	0xffffffff


	//   ....[94]....
        /*0234*/ 	.word	0xffffffff


	//   ....[95]....
        /*0238*/ 	.word	0xffffffff


	//   ....[96]....
        /*023c*/ 	.word	0xffffffff


	//   ....[97]....
        /*0240*/ 	.word	0xffffffff


	//   ....[98]....
        /*0244*/ 	.word	0xffffffff


	//   ....[99]....
        /*0248*/ 	.word	0xffffffff


	//   ....[100]....
        /*024c*/ 	.word	0xffffffff


	//   ....[101]....
        /*0250*/ 	.word	0xffffffff


	//   ....[102]....
        /*0254*/ 	.word	0xffffffff


	//   ....[103]....
        /*0258*/ 	.word	0xffffffff


	//   ....[104]....
        /*025c*/ 	.word	0xffffffff


	//   ....[105]....
        /*0260*/ 	.word	0xffffffff


	//   ....[106]....
        /*0264*/ 	.word	0xffffffff


	//   ....[107]....
        /*0268*/ 	.word	0xffffffff


	//   ....[108]....
        /*026c*/ 	.word	0xffffffff


	//   ....[109]....
        /*0270*/ 	.word	0xffffffff


	//   ....[110]....
        /*0274*/ 	.word	0xffffffff


	//   ....[111]....
        /*0278*/ 	.word	0xffffffff


	//   ....[112]....
        /*027c*/ 	.word	0xffffffff


	//   ....[113]....
        /*0280*/ 	.word	0xffffffff


	//   ....[114]....
        /*0284*/ 	.word	0xffffffff


	//   ....[115]....
        /*0288*/ 	.word	0xffffffff


	//   ....[116]....
        /*028c*/ 	.word	0xffffffff


	//   ....[117]....
        /*0290*/ 	.word	0xffffffff


	//   ....[118]....
        /*0294*/ 	.word	0xffffffff


	//   ....[119]....
        /*0298*/ 	.word	0xffffffff


	//   ....[120]....
        /*029c*/ 	.word	0xffffffff


	//   ....[121]....
        /*02a0*/ 	.word	0xffffffff


	//   ....[122]....
        /*02a4*/ 	.word	0xffffffff


	//   ....[123]....
        /*02a8*/ 	.word	0xffffffff


	//   ....[124]....
        /*02ac*/ 	.word	0xffffffff


	//   ....[125]....
        /*02b0*/ 	.word	0xffffffff


	//   ....[126]....
        /*02b4*/ 	.word	0xffffffff


	//   ....[127]....
        /*02b8*/ 	.word	0xffffffff


	//   ....[128]....
        /*02bc*/ 	.word	0xffffffff


	//   ....[129]....
        /*02c0*/ 	.word	0xffffffff


	//   ....[130]....
        /*02c4*/ 	.word	0xffffffff


	//   ....[131]....
        /*02c8*/ 	.word	0xffffffff


	//   ....[132]....
        /*02cc*/ 	.word	0xffffffff


	//   ....[133]....
        /*02d0*/ 	.word	0xffffffff


	//   ....[134]....
        /*02d4*/ 	.word	0xffffffff


	//   ....[135]....
        /*02d8*/ 	.word	0xffffffff


	//   ....[136]....
        /*02dc*/ 	.word	0xffffffff


	//   ....[137]....
        /*02e0*/ 	.word	0xffffffff


	//   ....[138]....
        /*02e4*/ 	.word	0xffffffff


	//   ....[139]....
        /*02e8*/ 	.word	0xffffffff


	//   ....[140]....
        /*02ec*/ 	.word	0xffffffff


	//   ....[141]....
        /*02f0*/ 	.word	0xffffffff


	//   ....[142]....
        /*02f4*/ 	.word	0xffffffff


	//   ....[143]....
        /*02f8*/ 	.word	0xffffffff


	//   ....[144]....
        /*02fc*/ 	.word	0xffffffff


	//   ....[145]....
        /*0300*/ 	.word	0xffffffff


	//   ....[146]....
        /*0304*/ 	.word	0xffffffff


	//   ....[147]....
        /*0308*/ 	.word	0xffffffff


	//   ....[148]....
        /*030c*/ 	.word	0xffffffff


	//   ....[149]....
        /*0310*/ 	.word	0xffffffff


	//   ....[150]....
        /*0314*/ 	.word	0xffffffff


	//   ....[151]....
        /*0318*/ 	.word	0xffffffff


	//   ....[152]....
        /*031c*/ 	.word	0x05000022


	//   ....[153]....
        /*0320*/ 	.word	0x05000022


	//   ....[154]....
        /*0324*/ 	.word	0x05000022


	//   ....[155]....
        /*0328*/ 	.word	0x05000022


	//   ....[156]....
        /*032c*/ 	.word	0x05000022


	//   ....[157]....
        /*0330*/ 	.word	0x05000022


	//   ....[158]....
        /*0334*/ 	.word	0x05000022


	//   ....[159]....
        /*0338*/ 	.word	0x05000022


	//   ....[160]....
        /*033c*/ 	.word	0x05000022


	//   ....[161]....
        /*0340*/ 	.word	0x05000022


	//   ....[162]....
        /*0344*/ 	.word	0x05000022


	//   ....[163]....
        /*0348*/ 	.word	0x05000022


	//   ....[164]....
        /*034c*/ 	.word	0x05000022


	//   ....[165]....
        /*0350*/ 	.word	0x05000022


	//   ....[166]....
        /*0354*/ 	.word	0x05000022


	//   ....[167]....
        /*0358*/ 	.word	0x05000022


	//   ....[168]....
        /*035c*/ 	.word	0x05000022


	//   ....[169]....
        /*0360*/ 	.word	0x05000022


	//   ....[170]....
        /*0364*/ 	.word	0x05000022


	//   ....[171]....
        /*0368*/ 	.word	0x05000022


	//   ....[172]....
        /*036c*/ 	.word	0x05000022


	//   ....[173]....
        /*0370*/ 	.word	0x05000022


	//   ....[174]....
        /*0374*/ 	.word	0x05000022


	//   ....[175]....
        /*0378*/ 	.word	0x05000022


	//   ....[176]....
        /*037c*/ 	.word	0x05000022


	//   ....[177]....
        /*0380*/ 	.word	0x05000022


	//   ....[178]....
        /*0384*/ 	.word	0x05000022


	//   ....[179]....
        /*0388*/ 	.word	0x05000022


	//   ....[180]....
        /*038c*/ 	.word	0x05000022


	//   ....[181]....
        /*0390*/ 	.word	0x05000022


	//   ....[182]....
        /*0394*/ 	.word	0x05000022


	//   ....[183]....
        /*0398*/ 	.word	0x05000022


	//   ....[184]....
        /*039c*/ 	.word	0x05000022


	//   ....[185]....
        /*03a0*/ 	.word	0x05000022


	//   ....[186]....
        /*03a4*/ 	.word	0x05000022


	//   ....[187]....
        /*03a8*/ 	.word	0x05000022


	//   ....[188]....
        /*03ac*/ 	.word	0x05000022


	//   ....[189]....
        /*03b0*/ 	.word	0x05000022


	//   ....[190]....
        /*03b4*/ 	.word	0x05000022


	//   ....[191]....
        /*03b8*/ 	.word	0x05000022


	//   ....[192]....
        /*03bc*/ 	.word	0x05000022


	//   ....[193]....
        /*03c0*/ 	.word	0x05000022


	//   ....[194]....
        /*03c4*/ 	.word	0x05000022


	//   ....[195]....
        /*03c8*/ 	.word	0x05000022


	//   ....[196]....
        /*03cc*/ 	.word	0x05000022


	//   ....[197]....
        /*03d0*/ 	.word	0x05000022


	//   ....[198]....
        /*03d4*/ 	.word	0x05000022


	//   ....[199]....
        /*03d8*/ 	.word	0x05000022


	//   ....[200]....
        /*03dc*/ 	.word	0x05000022


	//   ....[201]....
        /*03e0*/ 	.word	0x05000022


	//   ....[202]....
        /*03e4*/ 	.word	0x05000022


	//   ....[203]....
        /*03e8*/ 	.word	0x05000022


	//   ....[204]....
        /*03ec*/ 	.word	0x05000022


	//   ....[205]....
        /*03f0*/ 	.word	0x05000022


	//   ....[206]....
        /*03f4*/ 	.word	0x05000022


	//   ....[207]....
        /*03f8*/ 	.word	0x05000022


	//   ....[208]....
        /*03fc*/ 	.word	0x05000022


	//   ....[209]....
        /*0400*/ 	.word	0x05000022


	//   ....[210]....
        /*0404*/ 	.word	0x05000022


	//   ....[211]....
        /*0408*/ 	.word	0x05000022


	//   ....[212]....
        /*040c*/ 	.word	0x05000022


	//   ....[213]....
        /*0410*/ 	.word	0x05000022


	//   ....[214]....
        /*0414*/ 	.word	0x05000022


	//   ....[215]....
        /*0418*/ 	.word	0x05000022


	//   ....[216]....
        /*041c*/ 	.word	0x05000022


	//   ....[217]....
        /*0420*/ 	.word	0x05000022


	//   ....[218]....
        /*0424*/ 	.word	0x05000022


	//   ....[219]....
        /*0428*/ 	.word	0x05000022


	//   ....[220]....
        /*042c*/ 	.word	0x05000022


	//   ....[221]....
        /*0430*/ 	.word	0x05000022


	//   ....[222]....
        /*0434*/ 	.word	0x05000022


	//   ....[223]....
        /*0438*/ 	.word	0x05000022


	//   ....[224]....
        /*043c*/ 	.word	0x05000022


	//   ....[225]....
        /*0440*/ 	.word	0x05000022


	//   ....[226]....
        /*0444*/ 	.word	0x05000022


	//   ....[227]....
        /*0448*/ 	.word	0x05000022


	//   ....[228]....
        /*044c*/ 	.word	0x05000022


	//   ....[229]....
        /*0450*/ 	.word	0x05000022


	//   ....[230]....
        /*0454*/ 	.word	0x05000022


	//   ....[231]....
        /*0458*/ 	.word	0x05000022


	//   ....[232]....
        /*045c*/ 	.word	0x05000022


	//   ....[233]....
        /*0460*/ 	.word	0x05000022


	//   ....[234]....
        /*0464*/ 	.word	0x05000022


	//   ....[235]....
        /*0468*/ 	.word	0x05000022


	//   ....[236]....
        /*046c*/ 	.word	0x05000022


	//   ....[237]....
        /*0470*/ 	.word	0x05000022


	//   ....[238]....
        /*0474*/ 	.word	0x05000022


	//   ....[239]....
        /*0478*/ 	.word	0x05000022


	//   ....[240]....
        /*047c*/ 	.word	0x05000022


	//   ....[241]....
        /*0480*/ 	.word	0x05000022


	//   ....[242]....
        /*0484*/ 	.word	0x05000022


	//   ....[243]....
        /*0488*/ 	.word	0x05000022


	//----- nvinfo : EIATTR_COOP_GROUP_INSTR_OFFSETS
	.align		4
.L_468:
        /*048c*/ 	.byte	0x04, 0x28
        /*048e*/ 	.short	(.L_470 - .L_469)


	//   ....[0]....
.L_469:
        /*0490*/ 	.word	0x00000340


	//   ....[1]....
        /*0494*/ 	.word	0x000004f0


	//   ....[2]....
        /*0498*/ 	.word	0x000008c0


	//   ....[3]....
        /*049c*/ 	.word	0x000008e0


	//   ....[4]....
        /*04a0*/ 	.word	0x00000900


	//   ....[5]....
        /*04a4*/ 	.word	0x00000950


	//   ....[6]....
        /*04a8*/ 	.word	0x000009b0


	//   ....[7]....
        /*04ac*/ 	.word	0x000009d0


	//   ....[8]....
        /*04b0*/ 	.word	0x00000a40


	//   ....[9]....
        /*04b4*/ 	.word	0x00000a80


	//   ....[10]....
        /*04b8*/ 	.word	0x00000aa0


	//   ....[11]....
        /*04bc*/ 	.word	0x00000b10


	//   ....[12]....
        /*04c0*/ 	.word	0x00000b50


	//   ....[13]....
        /*04c4*/ 	.word	0x00000b70


	//   ....[14]....
        /*04c8*/ 	.word	0x00000be0


	//   ....[15]....
        /*04cc*/ 	.word	0x00000c20


	//   ....[16]....
        /*04d0*/ 	.word	0x00000c40


	//   ....[17]....
        /*04d4*/ 	.word	0x00000d10


	//   ....[18]....
        /*04d8*/ 	.word	0x00000d20


	//   ....[19]....
        /*04dc*/ 	.word	0x00001280


	//   ....[20]....
        /*04e0*/ 	.word	0x00002770


	//   ....[21]....
        /*04e4*/ 	.word	0x00002900


	//   ....[22]....
        /*04e8*/ 	.word	0x00002c70


	//   ....[23]....
        /*04ec*/ 	.word	0x00002cd0


	//   ....[24]....
        /*04f0*/ 	.word	0x00002d00


	//   ....[25]....
        /*04f4*/ 	.word	0x00002d70


	//   ....[26]....
        /*04f8*/ 	.word	0x00002db0


	//   ....[27]....
        /*04fc*/ 	.word	0x00002dd0


	//   ....[28]....
        /*0500*/ 	.word	0x00002e50


	//   ....[29]....
        /*0504*/ 	.word	0x00002e80


	//   ....[30]....
        /*0508*/ 	.word	0x00002ea0


	//   ....[31]....
        /*050c*/ 	.word	0x00002f20


	//   ....[32]....
        /*0510*/ 	.word	0x00002f50


	//   ....[33]....
        /*0514*/ 	.word	0x00002f70


	//   ....[34]....
        /*0518*/ 	.word	0x00003000


	//   ....[35]....
        /*051c*/ 	.word	0x00003030


	//   ....[36]....
        /*0520*/ 	.word	0x00003050


	//   ....[37]....
        /*0524*/ 	.word	0x000034e0


	//   ....[38]....
        /*0528*/ 	.word	0x00003520


	//   ....[39]....
        /*052c*/ 	.word	0x00003570


	//   ....[40]....
        /*0530*/ 	.word	0x00003880


	//   ....[41]....
        /*0534*/ 	.word	0x00003910


	//   ....[42]....
        /*0538*/ 	.word	0x00003960


	//   ....[43]....
        /*053c*/ 	.word	0x00003970


	//   ....[44]....
        /*0540*/ 	.word	0x00003980


	//   ....[45]....
        /*0544*/ 	.word	0x00003a60


	//   ....[46]....
        /*0548*/ 	.word	0x00003a70


	//   ....[47]....
        /*054c*/ 	.word	0x00003a80


	//   ....[48]....
        /*0550*/ 	.word	0x00003b70


	//   ....[49]....
        /*0554*/ 	.word	0x00003b80


	//   ....[50]....
        /*0558*/ 	.word	0x00003b90


	//   ....[51]....
        /*055c*/ 	.word	0x00003c80


	//   ....[52]....
        /*0560*/ 	.word	0x00003c90


	//   ....[53]....
        /*0564*/ 	.word	0x00003ca0


	//   ....[54]....
        /*0568*/ 	.word	0x00003d90


	//   ....[55]....
        /*056c*/ 	.word	0x00003da0


	//   ....[56]....
        /*0570*/ 	.word	0x00003db0


	//   ....[57]....
        /*0574*/ 	.word	0x00003ef0


	//   ....[58]....
        /*0578*/ 	.word	0x00003f70


	//   ....[59]....
        /*057c*/ 	.word	0x00003ff0


	//   ....[60]....
        /*0580*/ 	.word	0x00004040


	//   ....[61]....
        /*0584*/ 	.word	0x00004050


	//   ....[62]....
        /*0588*/ 	.word	0x00004060


	//   ....[63]....
        /*058c*/ 	.word	0x00004140


	//   ....[64]....
        /*0590*/ 	.word	0x00004150


	//   ....[65]....
        /*0594*/ 	.word	0x00004160


	//   ....[66]....
        /*0598*/ 	.word	0x00004240


	//   ....[67]....
        /*059c*/ 	.word	0x00004250


	//   ....[68]....
        /*05a0*/ 	.word	0x00004260


	//   ....[69]....
        /*05a4*/ 	.word	0x00004340


	//   ....[70]....
        /*05a8*/ 	.word	0x00004350


	//   ....[71]....
        /*05ac*/ 	.word	0x00004360


	//   ....[72]....
        /*05b0*/ 	.word	0x00004440


	//   ....[73]....
        /*05b4*/ 	.word	0x00004450


	//   ....[74]....
        /*05b8*/ 	.word	0x00004460


	//   ....[75]....
        /*05bc*/ 	.word	0x000045c0


	//   ....[76]....
        /*05c0*/ 	.word	0x00006180


	//   ....[77]....
        /*05c4*/ 	.word	0x000062d0


	//   ....[78]....
        /*05c8*/ 	.word	0x00006890


	//   ....[79]....
        /*05cc*/ 	.word	0x00006940


	//   ....[80]....
        /*05d0*/ 	.word	0x00006950


	//   ....[81]....
        /*05d4*/ 	.word	0x00006990


	//   ....[82]....
        /*05d8*/ 	.word	0x00006a00


	//   ....[83]....
        /*05dc*/ 	.word	0x00006a20


	//   ....[84]....
        /*05e0*/ 	.word	0x00006a90


	//   ....[85]....
        /*05e4*/ 	.word	0x00006ad0


	//   ....[86]....
        /*05e8*/ 	.word	0x00006af0


	//   ....[87]....
        /*05ec*/ 	.word	0x00006b60


	//   ....[88]....
        /*05f0*/ 	.word	0x00006ba0


	//   ....[89]....
        /*05f4*/ 	.word	0x00006bc0


	//   ....[90]....
        /*05f8*/ 	.word	0x00006c30


	//   ....[91]....
        /*05fc*/ 	.word	0x00006c70


	//   ....[92]....
        /*0600*/ 	.word	0x00006ca0


	//   ....[93]....
        /*0604*/ 	.word	0x00007130


	//   ....[94]....
        /*0608*/ 	.word	0x000071c0


	//   ....[95]....
        /*060c*/ 	.word	0x000072b0


	//   ....[96]....
        /*0610*/ 	.word	0x00008be0


	//   ....[97]....
        /*0614*/ 	.word	0x00008d30


	//   ....[98]....
        /*0618*/ 	.word	0x000092e0


	//   ....[99]....
        /*061c*/ 	.word	0x00009300


	//   ....[100]....
        /*0620*/ 	.word	0x00009320


	//   ....[101]....
        /*0624*/ 	.word	0x00009380


	//   ....[102]....
        /*0628*/ 	.word	0x000093c0


	//   ....[103]....
        /*062c*/ 	.word	0x000093e0


	//   ....[104]....
        /*0630*/ 	.word	0x00009460


	//   ....[105]....
        /*0634*/ 	.word	0x00009490


	//   ....[106]....
        /*0638*/ 	.word	0x000094b0


	//   ....[107]....
        /*063c*/ 	.word	0x00009540


	//   ....[108]....
        /*0640*/ 	.word	0x00009560


	//   ....[109]....
        /*0644*/ 	.word	0x00009570


	//   ....[110]....
        /*0648*/ 	.word	0x00009610


	//   ....[111]....
        /*064c*/ 	.word	0x00009630


	//   ....[112]....
        /*0650*/ 	.word	0x00009640


	//   ....[113]....
        /*0654*/ 	.word	0x00009c60


	//   ....[114]....
        /*0658*/ 	.word	0x00009c70


	//   ....[115]....
        /*065c*/ 	.word	0x00009c90


	//   ....[116]....
        /*0660*/ 	.word	0x00009f10


	//   ....[117]....
        /*0664*/ 	.word	0x00009fa0


	//   ....[118]....
        /*0668*/ 	.word	0x00009ff0


	//   ....[119]....
        /*066c*/ 	.word	0x0000a000


	//   ....[120]....
        /*0670*/ 	.word	0x0000a010


	//   ....[121]....
        /*0674*/ 	.word	0x0000a0f0


	//   ....[122]....
        /*0678*/ 	.word	0x0000a100


	//   ....[123]....
        /*067c*/ 	.word	0x0000a110


	//   ....[124]....
        /*0680*/ 	.word	0x0000a200


	//   ....[125]....
        /*0684*/ 	.word	0x0000a210


	//   ....[126]....
        /*0688*/ 	.word	0x0000a220


	//   ....[127]....
        /*068c*/ 	.word	0x0000a310


	//   ....[128]....
        /*0690*/ 	.word	0x0000a320


	//   ....[129]....
        /*0694*/ 	.word	0x0000a330


	//   ....[130]....
        /*0698*/ 	.word	0x0000a420


	//   ....[131]....
        /*069c*/ 	.word	0x0000a430


	//   ....[132]....
        /*06a0*/ 	.word	0x0000a440


	//   ....[133]....
        /*06a4*/ 	.word	0x0000a590


	//   ....[134]....
        /*06a8*/ 	.word	0x0000a610


	//   ....[135]....
        /*06ac*/ 	.word	0x0000a690


	//   ....[136]....
        /*06b0*/ 	.word	0x0000a6e0


	//   ....[137]....
        /*06b4*/ 	.word	0x0000a6f0


	//   ....[138]....
        /*06b8*/ 	.word	0x0000a700


	//   ....[139]....
        /*06bc*/ 	.word	0x0000a7e0


	//   ....[140]....
        /*06c0*/ 	.word	0x0000a7f0


	//   ....[141]....
        /*06c4*/ 	.word	0x0000a800


	//   ....[142]....
        /*06c8*/ 	.word	0x0000a8e0


	//   ....[143]....
        /*06cc*/ 	.word	0x0000a8f0


	//   ....[144]....
        /*06d0*/ 	.word	0x0000a900


	//   ....[145]....
        /*06d4*/ 	.word	0x0000a9e0


	//   ....[146]....
        /*06d8*/ 	.word	0x0000a9f0


	//   ....[147]....
        /*06dc*/ 	.word	0x0000aa00


	//   ....[148]....
        /*06e0*/ 	.word	0x0000aae0


	//   ....[149]....
        /*06e4*/ 	.word	0x0000ab00


	//   ....[150]....
        /*06e8*/ 	.word	0x0000ab10


	//   ....[151]....
        /*06ec*/ 	.word	0x0000ac70


	//   ....[152]....
        /*06f0*/ 	.word	0x0000c5d0


	//   ....[153]....
        /*06f4*/ 	.word	0x0000c670


	//   ....[154]....
        /*06f8*/ 	.word	0x0000c720


	//   ....[155]....
        /*06fc*/ 	.word	0x0000c770


	//   ....[156]....
        /*0700*/ 	.word	0x0000c7c0


	//   ....[157]....
        /*0704*/ 	.word	0x0000c830


	//   ....[158]....
        /*0708*/ 	.word	0x0000c8c0


	//   ....[159]....
        /*070c*/ 	.word	0x0000c940


	//   ....[160]....
        /*0710*/ 	.word	0x0000c990


	//   ....[161]....
        /*0714*/ 	.word	0x0000ca00


	//   ....[162]....
        /*0718*/ 	.word	0x0000ca90


	//   ....[163]....
        /*071c*/ 	.word	0x0000cb10


	//   ....[164]....
        /*0720*/ 	.word	0x0000cb60


	//   ....[165]....
        /*0724*/ 	.word	0x0000cbd0


	//   ....[166]....
        /*0728*/ 	.word	0x0000cc60


	//   ....[167]....
        /*072c*/ 	.word	0x0000cce0


	//   ....[168]....
        /*0730*/ 	.word	0x0000cd30


	//   ....[169]....
        /*0734*/ 	.word	0x0000cda0


	//   ....[170]....
        /*0738*/ 	.word	0x0000ce30


	//   ....[171]....
        /*073c*/ 	.word	0x0000ceb0


	//   ....[172]....
        /*0740*/ 	.word	0x0000cf00


	//   ....[173]....
        /*0744*/ 	.word	0x0000cf70


	//   ....[174]....
        /*0748*/ 	.word	0x0000cff0


	//   ....[175]....
        /*074c*/ 	.word	0x0000d080


	//   ....[176]....
        /*0750*/ 	.word	0x0000d110


	//   ....[177]....
        /*0754*/ 	.word	0x0000d1c0


	//   ....[178]....
        /*0758*/ 	.word	0x0000d210


	//   ....[179]....
        /*075c*/ 	.word	0x0000d260


	//   ....[180]....
        /*0760*/ 	.word	0x0000d2e0


	//   ....[181]....
        /*0764*/ 	.word	0x0000d370


	//   ....[182]....
        /*0768*/ 	.word	0x0000d3f0


	//   ....[183]....
        /*076c*/ 	.word	0x0000d440


	//   ....[184]....
        /*0770*/ 	.word	0x0000d4c0


	//   ....[185]....
        /*0774*/ 	.word	0x0000d550


	//   ....[186]....
        /*0778*/ 	.word	0x0000d5d0


	//   ....[187]....
        /*077c*/ 	.word	0x0000d620


	//   ....[188]....
        /*0780*/ 	.word	0x0000d6a0


	//   ....[189]....
        /*0784*/ 	.word	0x0000d730


	//   ....[190]....
        /*0788*/ 	.word	0x0000d7b0


	//   ....[191]....
        /*078c*/ 	.word	0x0000d800


	//   ....[192]....
        /*0790*/ 	.word	0x0000d880


	//   ....[193]....
        /*0794*/ 	.word	0x0000d910


	//   ....[194]....
        /*0798*/ 	.word	0x0000d990


	//   ....[195]....
        /*079c*/ 	.word	0x0000d9e0


	//   ....[196]....
        /*07a0*/ 	.word	0x0000da50


	//   ....[197]....
        /*07a4*/ 	.word	0x0000dad0


	//   ....[198]....
        /*07a8*/ 	.word	0x0000db60


	//   ....[199]....
        /*07ac*/ 	.word	0x0000dbf0


	//   ....[200]....
        /*07b0*/ 	.word	0x0000dca0


	//   ....[201]....
        /*07b4*/ 	.word	0x0000dcf0


	//   ....[202]....
        /*07b8*/ 	.word	0x0000dd40


	//   ....[203]....
        /*07bc*/ 	.word	0x0000ddb0


	//   ....[204]....
        /*07c0*/ 	.word	0x0000de40


	//   ....[205]....
        /*07c4*/ 	.word	0x0000dec0


	//   ....[206]....
        /*07c8*/ 	.word	0x0000df10


	//   ....[207]....
        /*07cc*/ 	.word	0x0000df80


	//   ....[208]....
        /*07d0*/ 	.word	0x0000e010


	//   ....[209]....
        /*07d4*/ 	.word	0x0000e090


	//   ....[210]....
        /*07d8*/ 	.word	0x0000e0e0


	//   ....[211]....
        /*07dc*/ 	.word	0x0000e150


	//   ....[212]....
        /*07e0*/ 	.word	0x0000e1e0


	//   ....[213]....
        /*07e4*/ 	.word	0x0000e260


	//   ....[214]....
        /*07e8*/ 	.word	0x0000e2b0


	//   ....[215]....
        /*07ec*/ 	.word	0x0000e320


	//   ....[216]....
        /*07f0*/ 	.word	0x0000e3b0


	//   ....[217]....
        /*07f4*/ 	.word	0x0000e430


	//   ....[218]....
        /*07f8*/ 	.word	0x0000e480


	//   ....[219]....
        /*07fc*/ 	.word	0x0000e4f0


	//   ....[220]....
        /*0800*/ 	.word	0x0000e560


	//   ....[221]....
        /*0804*/ 	.word	0x0000e5e0


	//   ....[222]....
        /*0808*/ 	.word	0x0000e660


	//   ....[223]....
        /*080c*/ 	.word	0x0000e710


	//   ....[224]....
        /*0810*/ 	.word	0x0000e760


	//   ....[225]....
        /*0814*/ 	.word	0x0000e7b0


	//   ....[226]....
        /*0818*/ 	.word	0x0000e820


	//   ....[227]....
        /*081c*/ 	.word	0x0000e8b0


	//   ....[228]....
        /*0820*/ 	.word	0x0000e930


	//   ....[229]....
        /*0824*/ 	.word	0x0000e980


	//   ....[230]....
        /*0828*/ 	.word	0x0000e9f0


	//   ....[231]....
        /*082c*/ 	.word	0x0000ea80


	//   ....[232]....
        /*0830*/ 	.word	0x0000eb00


	//   ....[233]....
        /*0834*/ 	.word	0x0000eb50


	//   ....[234]....
        /*0838*/ 	.word	0x0000ebc0


	//   ....[235]....
        /*083c*/ 	.word	0x0000ec50


	//   ....[236]....
        /*0840*/ 	.word	0x0000ecd0


	//   ....[237]....
        /*0844*/ 	.word	0x0000ed20


	//   ....[238]....
        /*0848*/ 	.word	0x0000ed90


	//   ....[239]....
        /*084c*/ 	.word	0x0000ee20


	//   ....[240]....
        /*0850*/ 	.word	0x0000eeb0


	//   ....[241]....
        /*0854*/ 	.word	0x0000ef00


	//   ....[242]....
        /*0858*/ 	.word	0x0000ef70


	//   ....[243]....
        /*085c*/ 	.word	0x0000efe0


	//----- nvinfo : EIATTR_VRC_CTA_INIT_COUNT
	.align		4
.L_470:
        /*0860*/ 	.byte	0x02, 0x4a
	.zero		1
	.zero		1


	//----- nvinfo : EIATTR_EXIT_INSTR_OFFSETS
	.align		4
        /*0864*/ 	.byte	0x04, 0x1c
        /*0866*/ 	.short	(.L_472 - .L_471)


	//   ....[0]....
.L_471:
        /*0868*/ 	.word	0x000017f0


	//   ....[1]....
        /*086c*/ 	.word	0x00001b00


	//   ....[2]....
        /*0870*/ 	.word	0x00001cf0


	//   ....[3]....
        /*0874*/ 	.word	0x00002400


	//   ....[4]....
        /*0878*/ 	.word	0x000024b0


	//   ....[5]....
        /*087c*/ 	.word	0x00005020


	//   ....[6]....
        /*0880*/ 	.word	0x00005350


	//   ....[7]....
        /*0884*/ 	.word	0x00005560


	//   ....[8]....
        /*0888*/ 	.word	0x00005c80


	//   ....[9]....
        /*088c*/ 	.word	0x00005d30


	//   ....[10]....
        /*0890*/ 	.word	0x00005d60


	//   ....[11]....
        /*0894*/ 	.word	0x00008680


	//   ....[12]....
        /*0898*/ 	.word	0x000087b0


	//   ....[13]....
        /*089c*/ 	.word	0x0000c460


	//   ....[14]....
        /*08a0*/ 	.word	0x0000c580


	//----- nvinfo : EIATTR_MAX_THREADS
	.align		4
.L_472:
        /*08a4*/ 	.byte	0x04, 0x05
        /*08a6*/ 	.short	(.L_474 - .L_473)
.L_473:
        /*08a8*/ 	.word	0x00000100
        /*08ac*/ 	.word	0x00000001
        /*08b0*/ 	.word	0x00000001


	//----- nvinfo : EIATTR_CRS_STACK_SIZE
	.align		4
.L_474:
        /*08b4*/ 	.byte	0x04, 0x1e
        /*08b6*/ 	.short	(.L_476 - .L_475)
.L_475:
        /*08b8*/ 	.word	0x00000000


	//----- nvinfo : EIATTR_CBANK_PARAM_SIZE
	.align		4
.L_476:
        /*08bc*/ 	.byte	0x03, 0x19
        /*08be*/ 	.short	0x0050


	//----- nvinfo : EIATTR_PARAM_CBANK
	.align		4
        /*08c0*/ 	.byte	0x04, 0x0a
        /*08c2*/ 	.short	(.L_478 - .L_477)
	.align		4
.L_477:
        /*08c4*/ 	.word	index@(.nv.constant0._ZN6thrust24THRUST_300001_SM_1000_NS8cuda_cub4core6detail13_kernel_agentINS1_15__reduce_by_key16ReduceByKeyAgentINS0_6detail15normal_iteratorINS0_10device_ptrIiEEEENS0_17constant_iteratorIiNS0_11use_defaultESD_EESB_SB_N4cuda3std3__48equal_toIiEENSH_4plusIiEEPllEEJSB_SE_SB_SB_SM_N3cub18CUB_300001_SM_100024ReduceByKeyScanTileStateIilLb1EEESJ_SL_llEEEvDpT0_)
        /*08c8*/ 	.short	0x0380
        /*08ca*/ 	.short	0x0050


	//----- nvinfo : EIATTR_SW_WAR
	.align		4
.L_478:
        /*08cc*/ 	.byte	0x04, 0x36
        /*08ce*/ 	.short	(.L_480 - .L_479)
.L_479:
        /*08d0*/ 	.word	0x00000008
.L_480:


//--------------------- .nv.info._ZN6thrust24THRUST_300001_SM_1000_NS8cuda_cub4core6detail13_kernel_agentINS1_15__reduce_by_key9InitAgentIN3cub18CUB_300001_SM_100024ReduceByKeyScanTileStateIilLb1EEElPlEEJSA_lSB_EEEvDpT0_ --------------------------
	.section	.nv.info._ZN6thrust24THRUST_300001_SM_1000_NS8cuda_cub4core6detail13_kernel_agentINS1_15__reduce_by_key9InitAgentIN3cub18CUB_300001_SM_100024ReduceByKeyScanTileStateIilLb1EEElPlEEJSA_lSB_EEEvDpT0_,"",@"SHT_CUDA_INFO"
	.sectionflags	@""
	.align	4


	//----- nvinfo : EIATTR_CUDA_API_VERSION
	.align		4
        /*0000*/ 	.byte	0x04, 0x37
        /*0002*/ 	.short	(.L_482 - .L_481)
.L_481:
        /*0004*/ 	.word	0x00000082


	//----- nvinfo : EIATTR_KPARAM_INFO
	.align		4
.L_482:
        /*0008*/ 	.byte	0x04, 0x17
        /*000a*/ 	.short	(.L_484 - .L_483)
.L_483:
        /*000c*/ 	.word	0x00000000
        /*0010*/ 	.short	0x0002
        /*0012*/ 	.short	0x0010
        /*0014*/ 	.byte	0x00, 0xf5, 0x21, 0x00


	//----- nvinfo : EIATTR_KPARAM_INFO
	.align		4
.L_484:
        /*0018*/ 	.byte	0x04, 0x17
        /*001a*/ 	.short	(.L_486 - .L_485)
.L_485:
        /*001c*/ 	.word	0x00000000
        /*0020*/ 	.short	0x0001
        /*0022*/ 	.short	0x0008
        /*0024*/ 	.byte	0x00, 0xf0, 0x21, 0x00


	//----- nvinfo : EIATTR_KPARAM_INFO
	.align		4
.L_486:
        /*0028*/ 	.byte	0x04, 0x17
        /*002a*/ 	.short	(.L_488 - .L_487)
.L_487:
        /*002c*/ 	.word	0x00000000
        /*0030*/ 	.short	0x0000
        /*0032*/ 	.short	0x0000
        /*0034*/ 	.byte	0x00, 0xf0, 0x21, 0x00


	//----- nvinfo : EIATTR_SPARSE_MMA_MASK
	.align		4
.L_488:
        /*0038*/ 	.byte	0x03, 0x50
        /*003a*/ 	.short	0x0000


	//----- nvinfo : EIATTR_MAXREG_COUNT
	.align		4
        /*003c*/ 	.byte	0x03, 0x1b
        /*003e*/ 	.short	0x00ff


	//----- nvinfo : EIATTR_MERCURY_ISA_VERSION
	.align		4
        /*0040*/ 	.byte	0x03, 0x5f
        /*0042*/ 	.short	0x0101


	//----- nvinfo : EIATTR_VRC_CTA_INIT_COUNT
	.align		4
        /*0044*/ 	.byte	0x02, 0x4a
	.zero		1
	.zero		1


	//----- nvinfo : EIATTR_EXIT_INSTR_OFFSETS
	.align		4
        /*0048*/ 	.byte	0x04, 0x1c
        /*004a*/ 	.short	(.L_490 - .L_489)


	//   ....[0]....
.L_489:
        /*004c*/ 	.word	0x00000140


	//   ....[1]....
        /*0050*/ 	.word	0x00000170


	//----- nvinfo : EIATTR_MAX_THREADS
	.align		4
.L_490:
        /*0054*/ 	.byte	0x04, 0x05
        /*0056*/ 	.short	(.L_492 - .L_491)
.L_491:
        /*0058*/ 	.word	0x00000080
        /*005c*/ 	.word	0x00000001
        /*0060*/ 	.word	0x00000001


	//----- nvinfo : EIATTR_CBANK_PARAM_SIZE
	.align		4
.L_492:
        /*0064*/ 	.byte	0x03, 0x19
        /*0066*/ 	.short	0x0018


	//----- nvinfo : EIATTR_PARAM_CBANK
	.align		4
        /*0068*/ 	.byte	0x04, 0x0a
        /*006a*/ 	.short	(.L_494 - .L_493)
	.align		4
.L_493:
        /*006c*/ 	.word	index@(.nv.constant0._ZN6thrust24THRUST_300001_SM_1000_NS8cuda_cub4core6detail13_kernel_agentINS1_15__reduce_by_key9InitAgentIN3cub18CUB_300001_SM_100024ReduceByKeyScanTileStateIilLb1EEElPlEEJSA_lSB_EEEvDpT0_)
        /*0070*/ 	.short	0x0380
        /*0072*/ 	.short	0x0018


	//----- nvinfo : EIATTR_SW_WAR
	.align		4
.L_494:
        /*0074*/ 	.byte	0x04, 0x36
        /*0076*/ 	.short	(.L_496 - .L_495)
.L_495:
        /*0078*/ 	.word	0x00000008
.L_496:


//--------------------- .nv.info._ZN6thrust24THRUST_300001_SM_1000_NS8cuda_cub4core6detail13_kernel_agentINS1_15__reduce_by_key16ReduceByKeyAgentINS0_6detail15normal_iteratorINS0_10device_ptrIiEEEENS0_17constant_iteratorIiNS0_11use_defaultESD_EESB_SB_N4cuda3std3__48equal_toIiEENSH_4plusIiEEPiiEEJSB_SE_SB_SB_SM_N3cub18CUB_300001_SM_100024ReduceByKeyScanTileStateIiiLb1EEESJ_SL_iiEEEvDpT0_ --------------------------
	.section	.nv.info._ZN6thrust24THRUST_300001_SM_1000_NS8cuda_cub4core6detail13_kernel_agentINS1_15__reduce_by_key16ReduceByKeyAgentINS0_6detail15normal_iteratorINS0_10device_ptrIiEEEENS0_17constant_iteratorIiNS0_11use_defaultESD_EESB_SB_N4cuda3std3__48equal_toIiEENSH_4plusIiEEPiiEEJSB_SE_SB_SB_SM_N3cub18CUB_300001_SM_100024ReduceByKeyScanTileStateIiiLb1EEESJ_SL_iiEEEvDpT0_,"",@"SHT_CUDA_INFO"
	.sectionflags	@""
	.align	4


	//----- nvinfo : EIATTR_CUDA_API_VERSION
	.align		4
        /*0000*/ 	.byte	0x04, 0x37
        /*0002*/ 	.short	(.L_498 - .L_497)
.L_497:
        /*0004*/ 	.word	0x00000082


	//----- nvinfo : EIATTR_KPARAM_INFO
	.align		4
.L_498:
        /*0008*/ 	.byte	0x04, 0x17
        /*000a*/ 	.short	(.L_500 - .L_499)
.L_499:
        /*000c*/ 	.word	0x00000000
        /*0010*/ 	.short	0x0009
        /*0012*/ 	.short	0x0040
        /*0014*/ 	.byte	0x00, 0xf0, 0x11, 0x00


	//----- nvinfo : EIATTR_KPARAM_INFO
	.align		4
.L_500:
        /*0018*/ 	.byte	0x04, 0x17
        /*001a*/ 	.short	(.L_502 - .L_501)
.L_501:
        /*001c*/ 	.word	0x00000000
        /*0020*/ 	.short	0x0008
        /*0022*/ 	.short	0x003c
        /*0024*/ 	.byte	0x00, 0xf0, 0x11, 0x00


	//----- nvinfo : EIATTR_KPARAM_INFO
	.align		4
.L_502:
        /*0028*/ 	.byte	0x04, 0x17
        /*002a*/ 	.short	(.L_504 - .L_503)
.L_503:
        /*002c*/ 	.word	0x00000000
        /*0030*/ 	.short	0x0007
        /*0032*/ 	.short	0x0039
        /*0034*/ 	.byte	0x00, 0xf0, 0x05, 0x00


	//----- nvinfo : EIATTR_KPARAM_INFO
	.align		4
.L_504:
        /*0038*/ 	.byte	0x04, 0x17
        /*003a*/ 	.short	(.L_506 - .L_505)
.L_505:
        /*003c*/ 	.word	0x00000000
        /*0040*/ 	.short	0x0006
        /*0042*/ 	.short	0x0038
        /*0044*/ 	.byte	0x00, 0xf0, 0x05, 0x00


	//----- nvinfo : EIATTR_KPARAM_INFO
	.align		4
.L_506:
        /*0048*/ 	.byte	0x04, 0x17
        /*004a*/ 	.short	(.L_508 - .L_507)
.L_507:
        /*004c*/ 	.word	0x00000000
        /*0050*/ 	.short	0x0005
        /*0052*/ 	.short	0x0030
        /*0054*/ 	.byte	0x00, 0xf0, 0x21, 0x00


	//----- nvinfo : EIATTR_KPARAM_INFO
	.align		4
.L_508:
        /*0058*/ 	.byte	0x04, 0x17
        /*005a*/ 	.short	(.L_510 - .L_509)
.L_509:
        /*005c*/ 	.word	0x00000000
        /*0060*/ 	.short	0x0004
        /*0062*/ 	.short	0x0028
        /*0064*/ 	.byte	0x00, 0xf5, 0x21, 0x00


	//----- nvinfo : EIATTR_KPARAM_INFO
	.align		4
.L_510:
        /*0068*/ 	.byte	0x04, 0x17
        /*006a*/ 	.short	(.L_512 - .L_511)
.L_511:
        /*006c*/ 	.word	0x00000000
        /*0070*/ 	.short	0x0003
        /*0072*/ 	.short	0x0020
        /*0074*/ 	.byte	0x00, 0xf0, 0x21, 0x00


	//----- nvinfo : EIATTR_KPARAM_INFO
	.align		4
.L_512:
        /*0078*/ 	.byte	0x04, 0x17
        /*007a*/ 	.short	(.L_514 - .L_513)
.L_513:
        /*007c*/ 	.word	0x00000000
        /*0080*/ 	.short	0x0002
        /*0082*/ 	.short	0x0018
        /*0084*/ 	.byte	0x00, 0xf0, 0x21, 0x00


	//----- nvinfo : EIATTR_KPARAM_INFO
	.align		4
.L_514:
        /*0088*/ 	.byte	0x04, 0x17
        /*008a*/ 	.short	(.L_516 - .L_515)
.L_515:
        /*008c*/ 	.word	0x00000000
        /*0090*/ 	.short	0x0001
        /*0092*/ 	.short	0x0008
        /*0094*/ 	.byte	0x00, 0xf0, 0x41, 0x00


	//----- nvinfo : EIATTR_KPARAM_INFO
	.align		4
.L_516:
        /*0098*/ 	.byte	0x04, 0x17
        /*009a*/ 	.short	(.L_518 - .L_517)
.L_517:
        /*009c*/ 	.word	0x00000000
        /*00a0*/ 	.short	0x0000
        /*00a2*/ 	.short	0x0000
        /*00a4*/ 	.byte	0x00, 0xf0, 0x21, 0x00


	//----- nvinfo : EIATTR_SPARSE_MMA_MASK
	.align		4
.L_518:
        /*00a8*/ 	.byte	0x03, 0x50
        /*00aa*/ 	.short	0x0000


	//----- nvinfo : EIATTR_MAXREG_COUNT
	.align		4
        /*00ac*/ 	.byte	0x03, 0x1b
        /*00ae*/ 	.short	0x00ff


	//----- nvinfo : EIATTR_NUM_BARRIERS
	.align		4
        /*00b0*/ 	.byte	0x02, 0x4c
        /*00b2*/ 	.byte	0x01
	.zero		1


	//----- nvinfo : EIATTR_MERCURY_ISA_VERSION
	.align		4
        /*00b4*/ 	.byte	0x03, 0x5f
        /*00b6*/ 	.short	0x0101


	//----- nvinfo : EIATTR_COOP_GROUP_MASK_REGIDS
	.align		4
        /*00b8*/ 	.byte	0x04, 0x29
        /*00ba*/ 	.short	(.L_520 - .L_519)


	//   ....[0]....
.L_519:
        /*00bc*/ 	.word	0xffffffff


	//   ....[1]....
        /*00c0*/ 	.word	0xffffffff


	//   ....[2]....
        /*00c4*/ 	.word	0xffffffff


	//   ....[3]....
        /*00c8*/ 	.word	0xffffffff


	//   ....[4]....
        /*00cc*/ 	.word	0xffffffff


	//   ....[5]....
        /*00d0*/ 	.word	0xffffffff


	//   ....[6]....
        /*00d4*/ 	.word	0xffffffff


	//   ....[7]....
        /*00d8*/ 	.word	0xffffffff


	//   ....[8]....
        /*00dc*/ 	.word	0xffffffff


	//   ....[9]....
        /*00e0*/ 	.word	0xffffffff


	//   ....[10]....
        /*00e4*/ 	.word	0xffffffff


	//   ....[11]....
        /*00e8*/ 	.word	0xffffffff


	//   ....[12]....
        /*00ec*/ 	.word	0xffffffff


	//   ....[13]....
        /*00f0*/ 	.word	0xffffffff


	//   ....[14]....
        /*00f4*/ 	.word	0xffffffff


	//   ....[15]....
        /*00f8*/ 	.word	0xffffffff


	//   ....[16]....
        /*00fc*/ 	.word	0xffffffff


	//   ....[17]....
        /*0100*/ 	.word	0xffffffff


	//   ....[18]....
        /*0104*/ 	.word	0xffffffff


	//   ....[19]....
        /*0108*/ 	.word	0xffffffff


	//   ....[20]....
        /*010c*/ 	.word	0xffffffff


	//   ....[21]....
        /*0110*/ 	.word	0xffffffff


	//   ....[22]....
        /*0114*/ 	.word	0xffffffff


	//   ....[23]....
        /*0118*/ 	.word	0xffffffff


	//   ....[24]....
        /*011c*/ 	.word	0xffffffff


	//   ....[25]....
        /*0120*/ 	.word	0xffffffff


	//   ....[26]....
        /*0124*/ 	.word	0xffffffff


	//   ....[27]....
        /*0128*/ 	.word	0xffffffff


	//   ....[28]....
        /*012c*/ 	.word	0xffffffff


	//   ....[29]....
        /*0130*/ 	.word	0xffffffff


	//   ....[30]....
        /*0134*/ 	.word	0xffffffff


	//   ....[31]....
        /*0138*/ 	.word	0xffffffff


	//   ....[32]....
        /*013c*/ 	.word	0xffffffff


	//   ....[33]....
        /*0140*/ 	.word	0xffffffff


	//   ....[34]....
        /*0144*/ 	.word	0xffffffff


	//   ....[35]....
        /*0148*/ 	.word	0xffffffff


	//   ....[36]....
        /*014c*/ 	.word	0xffffffff


	//   ....[37]....
        /*0150*/ 	.word	0xffffffff


	//   ....[38]....
        /*0154*/ 	.word	0xffffffff


	//   ....[39]....
        /*0158*/ 	.word	0xffffffff


	//   ....[40]....
        /*015c*/ 	.word	0xffffffff


	//   ....[41]....
        /*0160*/ 	.word	0xffffffff


	//   ....[42]....
        /*0164*/ 	.word	0xffffffff


	//   ....[43]....
        /*0168*/ 	.word	0xffffffff


	//   ....[44]....
        /*016c*/ 	.word	0xffffffff


	//   ....[45]....
        /*0170*/ 	.word	0xffffffff


	//   ....[46]....
        /*0174*/ 	.word	0xffffffff


	//   ....[47]....
        /*0178*/ 	.word	0xffffffff


	//   ....[48]....
        /*017c*/ 	.word	0xffffffff


	//   ....[49]....
        /*0180*/ 	.word	0xffffffff


	//   ....[50]....
        /*0184*/ 	.word	0xffffffff


	//   ....[51]....
        /*0188*/ 	.word	0xffffffff


	//   ....[52]....
        /*018c*/ 	.word	0xffffffff


	//   ....[53]....
        /*0190*/ 	.word	0xffffffff


	//   ....[54]....
        /*0194*/ 	.word	0xffffffff


	//   ....[55]....
        /*0198*/ 	.word	0xffffffff


	//   ....[56]....
        /*019c*/ 	.word	0xffffffff


	//   ....[57]....
        /*01a0*/ 	.word	0xffffffff


	//   ....[58]....
        /*01a4*/ 	.word	0xffffffff


	//   ....[59]....
        /*01a8*/ 	.word	0xffffffff


	//   ....[60]....
        /*01ac*/ 	.word	0xffffffff


	//   ....[61]....
        /*01b0*/ 	.word	0xffffffff


	//   ....[62]....
        /*01b4*/ 	.word	0xffffffff


	//   ....[63]....
        /*01b8*/ 	.word	0xffffffff


	//   ....[64]....
        /*01bc*/ 	.word	0xffffffff


	//   ....[65]....
        /*01c0*/ 	.word	0xffffffff


	//   ....[66]....
        /*01c4*/ 	.word	0xffffffff


	//   ....[67]....
        /*01c8*/ 	.word	0xffffffff


	//   ....[68]....
        /*01cc*/ 	.word	0xffffffff


	//   ....[69]....
        /*01d0*/ 	.word	0xffffffff


	//   ....[70]....
        /*01d4*/ 	.word	0xffffffff


	//   ....[71]....
        /*01d8*/ 	.word	0xffffffff


	//   ....[72]....
        /*01dc*/ 	.word	0xffffffff


	//   ....[73]....
        /*01e0*/ 	.word	0xffffffff


	//   ....[74]....
        /*01e4*/ 	.word	0xffffffff


	//   ....[75]....
        /*01e8*/ 	.word	0xffffffff


	//   ....[76]....
        /*01ec*/ 	.word	0xffffffff


	//   ....[77]....
        /*01f0*/ 	.word	0xffffffff


	//   ....[78]....
        /*01f4*/ 	.word	0xffffffff


	//   ....[79]....
        /*01f8*/ 	.word	0xffffffff


	//   ....[80]....
        /*01fc*/ 	.word	0xffffffff


	//   ....[81]....
        /*0200*/ 	.word	0xffffffff


	//   ....[82]....
        /*0204*/ 	.word	0xffffffff


	//   ....[83]....
        /*0208*/ 	.word	0xffffffff


	//   ....[84]....
        /*020c*/ 	.word	0xffffffff


	//   ....[85]....
        /*0210*/ 	.word	0xffffffff


	//   ....[86]....
        /*0214*/ 	.word	0xffffffff


	//   ....[87]....
        /*0218*/ 	.word	0xffffffff


	//   ....[88]....
        /*021c*/ 	.word	0xffffffff


	//   ....[89]....
        /*0220*/ 	.word	0xffffffff


	//   ....[90]....
        /*0224*/ 	.word	0xffffffff


	//   ....[91]....
        /*0228*/ 	.word	0xffffffff


	//   ....[92]....
        /*022c*/ 	.word	0xffffffff


	//   ....[93]....
        /*0230*/ 	.word	0xffffffff


	//   ....[94]....
        /*0234*/ 	.word	0xffffffff


	//   ....[95]....
        /*0238*/ 	.word	0xffffffff


	//   ....[96]....
        /*023c*/ 	.word	0xffffffff


	//   ....[97]....
        /*0240*/ 	.word	0xffffffff


	//   ....[98]....
        /*0244*/ 	.word	0xffffffff


	//   ....[99]....
        /*0248*/ 	.word	0xffffffff


	//   ....[100]....
        /*024c*/ 	.word	0xffffffff


	//   ....[101]....
        /*0250*/ 	.word	0xffffffff


	//   ....[102]....
        /*0254*/ 	.word	0xffffffff


	//   ....[103]....
        /*0258*/ 	.word	0xffffffff


	//   ....[104]....
        /*025c*/ 	.word	0xffffffff


	//   ....[105]....
        /*0260*/ 	.word	0xffffffff


	//   ....[106]....
        /*0264*/ 	.word	0xffffffff


	//   ....[107]....
        /*0268*/ 	.word	0xffffffff


	//   ....[108]....
        /*026c*/ 	.word	0x05000015


	//   ....[109]....
        /*0270*/ 	.word	0x05000015


	//   ....[110]....
        /*0274*/ 	.word	0x05000015


	//   ....[111]....
        /*0278*/ 	.word	0x05000015


	//   ....[112]....
        /*027c*/ 	.word	0x05000015


	//   ....[113]....
        /*0280*/ 	.word	0x05000015


	//   ....[114]....
        /*0284*/ 	.word	0x05000015


	//   ....[115]....
        /*0288*/ 	.word	0x05000015


	//   ....[116]....
        /*028c*/ 	.word	0x05000015


	//   ....[117]....
        /*0290*/ 	.word	0x05000015


	//   ....[118]....
        /*0294*/ 	.word	0x05000015


	//   ....[119]....
        /*0298*/ 	.word	0x05000015


	//   ....[120]....
        /*029c*/ 	.word	0x05000015


	//   ....[121]....
        /*02a0*/ 	.word	0x05000015


	//   ....[122]....
        /*02a4*/ 	.word	0x05000015


	//   ....[123]....
        /*02a8*/ 	.word	0x05000015


	//   ....[124]....
        /*02ac*/ 	.word	0x05000015


	//   ....[125]....
        /*02b0*/ 	.word	0x05000015


	//   ....[126]....
        /*02b4*/ 	.word	0x05000015


	//   ....[127]....
        /*02b8*/ 	.word	0x05000015


	//   ....[128]....
        /*02bc*/ 	.word	0x05000015


	//   ....[129]....
        /*02c0*/ 	.word	0x05000015


	//   ....[130]....
        /*02c4*/ 	.word	0x05000015


	//   ....[131]....
        /*02c8*/ 	.word	0x05000015


	//   ....[132]....
        /*02cc*/ 	.word	0x05000015


	//   ....[133]....
        /*02d0*/ 	.word	0x05000015


	//   ....[134]....
        /*02d4*/ 	.word	0x05000015


	//   ....[135]....
        /*02d8*/ 	.word	0x05000015


	//   ....[136]....
        /*02dc*/ 	.word	0x05000015


	//   ....[137]....
        /*02e0*/ 	.word	0x05000015


	//   ....[138]....
        /*02e4*/ 	.word	0x05000015


	//   ....[139]....
        /*02e8*/ 	.word	0x05000015


	//   ....[140]....
        /*02ec*/ 	.word	0x05000015


	//   ....[141]....
        /*02f0*/ 	.word	0x05000015


	//   ....[142]....
        /*02f4*/ 	.word	0x05000015


	//   ....[143]....
        /*02f8*/ 	.word	0x05000015


	//   ....[144]....
        /*02fc*/ 	.word	0x05000015


	//   ....[145]....
        /*0300*/ 	.word	0x05000015


	//   ....[146]....
        /*0304*/ 	.word	0x05000015


	//   ....[147]....
        /*0308*/ 	.word	0x05000015


	//   ....[148]....
        /*030c*/ 	.word	0x05000015


	//   ....[149]....
        /*0310*/ 	.word	0x05000015


	//   ....[150]....
        /*0314*/ 	.word	0x05000015


	//   ....[151]....
        /*0318*/ 	.word	0x05000015


	//   ....[152]....
        /*031c*/ 	.word	0x05000015


	//   ....[153]....
        /*0320*/ 	.word	0x05000015


	//   ....[154]....
        /*0324*/ 	.word	0x05000015


	//   ....[155]....
        /*0328*/ 	.word	0x05000015


	//   ....[156]....
        /*032c*/ 	.word	0x05000015


	//   ....[157]....
        /*0330*/ 	.word	0x05000015


	//   ....[158]....
        /*0334*/ 	.word	0x05000015


	//   ....[159]....
        /*0338*/ 	.word	0x05000015


	//----- nvinfo : EIATTR_COOP_GROUP_INSTR_OFFSETS
	.align		4
.L_520:
        /*033c*/ 	.byte	0x04, 0x28
        /*033e*/ 	.short	(.L_522 - .L_521)


	//   ....[0]....
.L_521:
        /*0340*/ 	.word	0x000002f0


	//   ....[1]....
        /*0344*/ 	.word	0x00000490


	//   ....[2]....
        /*0348*/ 	.word	0x00000800


	//   ....[3]....
        /*034c*/ 	.word	0x00000820


	//   ....[4]....
        /*0350*/ 	.word	0x00000860


	//   ....[5]....
        /*0354*/ 	.word	0x00000890


	//   ....[6]....
        /*0358*/ 	.word	0x00000900


	//   ....[7]....
        /*035c*/ 	.word	0x00000940


	//   ....[8]....
        /*0360*/ 	.word	0x00000980


	//   ....[9]....
        /*0364*/ 	.word	0x000009d0


	//   ....[10]....
        /*0368*/ 	.word	0x00000a20


	//   ....[11]....
        /*036c*/ 	.word	0x00000a40


	//   ....[12]....
        /*0370*/ 	.word	0x00000b00


	//   ....[13]....
        /*0374*/ 	.word	0x00000e00


	//   ....[14]....
        /*0378*/ 	.word	0x00002510


	//   ....[15]....
        /*037c*/ 	.word	0x00002680


	//   ....[16]....
        /*0380*/ 	.word	0x000029f0


	//   ....[17]....
        /*0384*/ 	.word	0x00002a40


	//   ....[18]....
        /*0388*/ 	.word	0x00002ab0


	//   ....[19]....
        /*038c*/ 	.word	0x00002ad0


	//   ....[20]....
        /*0390*/ 	.word	0x00002b50


	//   ....[21]....
        /*0394*/ 	.word	0x00002b70


	//   ....[22]....
        /*0398*/ 	.word	0x00002be0


	//   ....[23]....
        /*039c*/ 	.word	0x00002c00


	//   ....[24]....
        /*03a0*/ 	.word	0x00002c70


	//   ....[25]....
        /*03a4*/ 	.word	0x00002c90


	//   ....[26]....
        /*03a8*/ 	.word	0x00002d10


	//   ....[27]....
        /*03ac*/ 	.word	0x00002eb0


	//   ....[28]....
        /*03b0*/ 	.word	0x000032a0


	//   ....[29]....
        /*03b4*/ 	.word	0x00003310


	//   ....[30]....
        /*03b8*/ 	.word	0x00003370


	//   ....[31]....
        /*03bc*/ 	.word	0x000033c0


	//   ....[32]....
        /*03c0*/ 	.word	0x000033e0


	//   ....[33]....
        /*03c4*/ 	.word	0x00003440


	//   ....[34]....
        /*03c8*/ 	.word	0x00003460


	//   ....[35]....
        /*03cc*/ 	.word	0x000034e0


	//   ....[36]....
        /*03d0*/ 	.word	0x00003510


	//   ....[37]....
        /*03d4*/ 	.word	0x00003590


	//   ....[38]....
        /*03d8*/ 	.word	0x000035b0


	//   ....[39]....
        /*03dc*/ 	.word	0x00003630


	//   ....[40]....
        /*03e0*/ 	.word	0x00003650


	//   ....[41]....
        /*03e4*/ 	.word	0x00003770


	//   ....[42]....
        /*03e8*/ 	.word	0x000037d0


	//   ....[43]....
        /*03ec*/ 	.word	0x00003870


	//   ....[44]....
        /*03f0*/ 	.word	0x00003890


	//   ....[45]....
        /*03f4*/ 	.word	0x000038b0


	//   ....[46]....
        /*03f8*/ 	.word	0x00003930


	//   ....[47]....
        /*03fc*/ 	.word	0x00003950


	//   ....[48]....
        /*0400*/ 	.word	0x000039c0


	//   ....[49]....
        /*0404*/ 	.word	0x000039e0


	//   ....[50]....
        /*0408*/ 	.word	0x00003a50


	//   ....[51]....
        /*040c*/ 	.word	0x00003a70


	//   ....[52]....
        /*0410*/ 	.word	0x00003af0


	//   ....[53]....
        /*0414*/ 	.word	0x00003b10


	//   ....[54]....
        /*0418*/ 	.word	0x00005650


	//   ....[55]....
        /*041c*/ 	.word	0x000057a0


	//   ....[56]....
        /*0420*/ 	.word	0x00005c50


	//   ....[57]....
        /*0424*/ 	.word	0x00005ce0


	//   ....[58]....
        /*0428*/ 	.word	0x00005d20


	//   ....[59]....
        /*042c*/ 	.word	0x00005d50


	//   ....[60]....
        /*0430*/ 	.word	0x00005dc0


	//   ....[61]....
        /*0434*/ 	.word	0x00005e00


	//   ....[62]....
        /*0438*/ 	.word	0x00005e40


	//   ....[63]....
        /*043c*/ 	.word	0x00005e90


	//   ....[64]....
        /*0440*/ 	.word	0x00005ed0


	//   ....[65]....
        /*0444*/ 	.word	0x00005f00


	//   ....[66]....
        /*0448*/ 	.word	0x000061e0


	//   ....[67]....
        /*044c*/ 	.word	0x000062b0


	//   ....[68]....
        /*0450*/ 	.word	0x00007c70


	//   ....[69]....
        /*0454*/ 	.word	0x00007db0


	//   ....[70]....
        /*0458*/ 	.word	0x00008200


	//   ....[71]....
        /*045c*/ 	.word	0x00008270


	//   ....[72]....
        /*0460*/ 	.word	0x000082d0


	//   ....[73]....
        /*0464*/ 	.word	0x00008300


	//   ....[74]....
        /*0468*/ 	.word	0x00008360


	//   ....[75]....
        /*046c*/ 	.word	0x00008390


	//   ....[76]....
        /*0470*/ 	.word	0x00008400


	//   ....[77]....
        /*0474*/ 	.word	0x00008420


	//   ....[78]....
        /*0478*/ 	.word	0x000084a0


	//   ....[79]....
        /*047c*/ 	.word	0x000084b0


	//   ....[80]....
        /*0480*/ 	.word	0x00008720


	//   ....[81]....
        /*0484*/ 	.word	0x000087d0


	//   ....[82]....
        /*0488*/ 	.word	0x00008b10


	//   ....[83]....
        /*048c*/ 	.word	0x00008b80


	//   ....[84]....
        /*0490*/ 	.word	0x00008bf0


	//   ....[85]....
        /*0494*/ 	.word	0x00008c10


	//   ....[86]....
        /*0498*/ 	.word	0x00008c80


	//   ....[87]....
        /*049c*/ 	.word	0x00008ca0


	//   ....[88]....
        /*04a0*/ 	.word	0x00008d20


	//   ....[89]....
        /*04a4*/ 	.word	0x00008d40


	//   ....[90]....
        /*04a8*/ 	.word	0x00008dc0


	//   ....[91]....
        /*04ac*/ 	.word	0x00008de0


	//   ....[92]....
        /*04b0*/ 	.word	0x00008e90


	//   ....[93]....
        /*04b4*/ 	.word	0x00008eb0


	//   ....[94]....
        /*04b8*/ 	.word	0x00008ec0


	//   ....[95]....
        /*04bc*/ 	.word	0x00008fe0


	//   ....[96]....
        /*04c0*/ 	.word	0x00009040


	//   ....[97]....
        /*04c4*/ 	.word	0x000090c0


	//   ....[98]....
        /*04c8*/ 	.word	0x000090e0


	//   ....[99]....
        /*04cc*/ 	.word	0x00009160


	//   ....[100]....
        /*04d0*/ 	.word	0x00009180


	//   ....[101]....
        /*04d4*/ 	.word	0x000091f0


	//   ....[102]....
        /*04d8*/ 	.word	0x00009210


	//   ....[103]....
        /*04dc*/ 	.word	0x00009280


	//   ....[104]....
        /*04e0*/ 	.word	0x000092a0


	//   ....[105]....
        /*04e4*/ 	.word	0x00009350


	//   ....[106]....
        /*04e8*/ 	.word	0x00009370


	//   ....[107]....
        /*04ec*/ 	.word	0x00009380


	//   ....[108]....
        /*04f0*/ 	.word	0x0000ac10


	//   ....[109]....
        /*04f4*/ 	.word	0x0000aca0


	//   ....[110]....
        /*04f8*/ 	.word	0x0000ad90


	//   ....[111]....
        /*04fc*/ 	.word	0x0000ade0


	//   ....[112]....
        /*0500*/ 	.word	0x0000aeb0


	//   ....[113]....
        /*0504*/ 	.word	0x0000af00


	//   ....[114]....
        /*0508*/ 	.word	0x0000aff0


	//   ....[115]....
        /*050c*/ 	.word	0x0000b040


	//   ....[116]....
        /*0510*/ 	.word	0x0000b100


	//   ....[117]....
        /*0514*/ 	.word	0x0000b150


	//   ....[118]....
        /*0518*/ 	.word	0x0000b220


	//   ....[119]....
        /*051c*/ 	.word	0x0000b270


	//   ....[120]....
        /*0520*/ 	.word	0x0000b2a0


	//   ....[121]....
        /*0524*/ 	.word	0x0000b3c0


	//   ....[122]....
        /*0528*/ 	.word	0x0000b460


	//   ....[123]....
        /*052c*/ 	.word	0x0000b540


	//   ....[124]....
        /*0530*/ 	.word	0x0000b590


	//   ....[125]....
        /*0534*/ 	.word	0x0000b660


	//   ....[126]....
        /*0538*/ 	.word	0x0000b6b0


	//   ....[127]....
        /*053c*/ 	.word	0x0000b780


	//   ....[128]....
        /*0540*/ 	.word	0x0000b7f0


	//   ....[129]....
        /*0544*/ 	.word	0x0000b860


	//   ....[130]....
        /*0548*/ 	.word	0x0000b910


	//   ....[131]....
        /*054c*/ 	.word	0x0000b980


	//   ....[132]....
        /*0550*/ 	.word	0x0000ba10


	//   ....[133]....
        /*0554*/ 	.word	0x0000ba40


	//   ....[134]....
        /*0558*/ 	.word	0x0000bb50


	//   ....[135]....
        /*055c*/ 	.word	0x0000bc00


	//   ....[136]....
        /*0560*/ 	.word	0x0000bcd0


	//   ....[137]....
        /*0564*/ 	.word	0x0000bd20


	//   ....[138]....
        /*0568*/ 	.word	0x0000bde0


	//   ....[139]....
        /*056c*/ 	.word	0x0000be40


	//   ....[140]....
        /*0570*/ 	.word	0x0000bf00


	//   ....[141]....
        /*0574*/ 	.word	0x0000bf80


	//   ....[142]....
        /*0578*/ 	.word	0x0000c010


	//   ....[143]....
        /*057c*/ 	.word	0x0000c0b0


	//   ....[144]....
        /*0580*/ 	.word	0x0000c130


	//   ....[145]....
        /*0584*/ 	.word	0x0000c200


	//   ....[146]....
        /*0588*/ 	.word	0x0000c230


	//   ....[147]....
        /*058c*/ 	.word	0x0000c320


	//   ....[148]....
        /*0590*/ 	.word	0x0000c3c0


	//   ....[149]....
        /*0594*/ 	.word	0x0000c4a0


	//   ....[150]....
        /*0598*/ 	.word	0x0000c4f0


	//   ....[151]....
        /*059c*/ 	.word	0x0000c5c0


	//   ....[152]....
        /*05a0*/ 	.word	0x0000c610


	//   ....[153]....
        /*05a4*/ 	.word	0x0000c6e0


	//   ....[154]....
        /*05a8*/ 	.word	0x0000c730


	//   ....[155]....
        /*05ac*/ 	.word	0x0000c810


	//   ....[156]....
        /*05b0*/ 	.word	0x0000c860


	//   ....[157]....
        /*05b4*/ 	.word	0x0000c920


	//   ....[158]....
        /*05b8*/ 	.word	0x0000c970


	//   ....[159]....
        /*05bc*/ 	.word	0x0000c9a0


	//----- nvinfo : EIATTR_VRC_CTA_INIT_COUNT
	.align		4
.L_522:
        /*05c0*/ 	.byte	0x02, 0x4a
	.zero		1
	.zero		1


	//----- nvinfo : EIATTR_EXIT_INSTR_OFFSETS
	.align		4
        /*05c4*/ 	.byte	0x04, 0x1c
        /*05c6*/ 	.short	(.L_524 - .L_523)


	//   ....[0]....
.L_523:
        /*05c8*/ 	.word	0x00001370


	//   ....[1]....
        /*05cc*/ 	.word	0x00001610


	//   ....[2]....
        /*05d0*/ 	.word	0x00001da0


	//   ....[3]....
        /*05d4*/ 	.word	0x00001e70


	//   ....[4]....
        /*05d8*/ 	.word	0x00002200


	//   ....[5]....
        /*05dc*/ 	.word	0x00002270


	//   ....[6]....
        /*05e0*/ 	.word	0x00004340


	//   ....[7]....
        /*05e4*/ 	.word	0x00004510


	//   ....[8]....
        /*05e8*/ 	.word	0x00004ce0


	//   ....[9]....
        /*05ec*/ 	.word	0x00004dd0


	//   ....[10]....
        /*05f0*/ 	.word	0x00005170


	//   ....[11]....
        /*05f4*/ 	.word	0x000051e0


	//   ....[12]....
        /*05f8*/ 	.word	0x00005210


	//   ....[13]....
        /*05fc*/ 	.word	0x00007710


	//   ....[14]....
        /*0600*/ 	.word	0x000077d0


	//   ....[15]....
        /*0604*/ 	.word	0x0000ab00


	//   ....[16]....
        /*0608*/ 	.word	0x0000abc0


	//----- nvinfo : EIATTR_MAX_THREADS
	.align		4
.L_524:
        /*060c*/ 	.byte	0x04, 0x05
        /*060e*/ 	.short	(.L_526 - .L_525)
.L_525:
        /*0610*/ 	.word	0x00000100
        /*0614*/ 	.word	0x00000001
        /*0618*/ 	.word	0x00000001


	//----- nvinfo : EIATTR_CRS_STACK_SIZE
	.align		4
.L_526:
        /*061c*/ 	.byte	0x04, 0x1e
        /*061e*/ 	.short	(.L_528 - .L_527)
.L_527:
        /*0620*/ 	.word	0x00000000


	//----- nvinfo : EIATTR_CBANK_PARAM_SIZE
	.align		4
.L_528:
        /*0624*/ 	.byte	0x03, 0x19
        /*0626*/ 	.short	0x0044


	//----- nvinfo : EIATTR_PARAM_CBANK
	.align		4
        /*0628*/ 	.byte	0x04, 0x0a
        /*062a*/ 	.short	(.L_530 - .L_529)
	.align		4
.L_529:
        /*062c*/ 	.word	index@(.nv.constant0._ZN6thrust24THRUST_300001_SM_1000_NS8cuda_cub4core6detail13_kernel_agentINS1_15__reduce_by_key16ReduceByKeyAgentINS0_6detail15normal_iteratorINS0_10device_ptrIiEEEENS0_17constant_iteratorIiNS0_11use_defaultESD_EESB_SB_N4cuda3std3__48equal_toIiEENSH_4plusIiEEPiiEEJSB_SE_SB_SB_SM_N3cub18CUB_300001_SM_100024ReduceByKeyScanTileStateIiiLb1EEESJ_SL_iiEEEvDpT0_)
        /*0630*/ 	.short	0x0380
        /*0632*/ 	.short	0x0044


	//----- nvinfo : EIATTR_SW_WAR
	.align		4
.L_530:
        /*0634*/ 	.byte	0x04, 0x36
        /*0636*/ 	.short	(.L_532 - .L_531)
.L_531:
        /*0638*/ 	.word	0x00000008
.L_532:


//--------------------- .nv.info._ZN6thrust24THRUST_300001_SM_1000_NS8cuda_cub4core6detail13_kernel_agentINS1_15__reduce_by_key9InitAgentIN3cub18CUB_300001_SM_100024ReduceByKeyScanTileStateIiiLb1EEEiPiEEJSA_iSB_EEEvDpT0_ --------------------------
	.section	.nv.info._ZN6thrust24THRUST_300001_SM_1000_NS8cuda_cub4core6detail13_kernel_agentINS1_15__reduce_by_key9InitAgentIN3cub18CUB_300001_SM_100024ReduceByKeyScanTileStateIiiLb1EEEiPiEEJSA_iSB_EEEvDpT0_,"",@"SHT_CUDA_INFO"
	.sectionflags	@""
	.align	4


	//----- nvinfo : EIATTR_CUDA_API_VERSION
	.align		4
        /*0000*/ 	.byte	0x04, 0x37
        /*0002*/ 	.short	(.L_534 - .L_533)
.L_533:
        /*0004*/ 	.word	0x00000082


	//----- nvinfo : EIATTR_KPARAM_INFO
	.align		4
.L_534:
        /*0008*/ 	.byte	0x04, 0x17
        /*000a*/ 	.short	(.L_536 - .L_535)
.L_535:
        /*000c*/ 	.word	0x00000000
        /*0010*/ 	.short	0x0002
        /*0012*/ 	.short	0x0010
        /*0014*/ 	.byte	0x00, 0xf5, 0x21, 0x00


	//----- nvinfo : EIATTR_KPARAM_INFO
	.align		4
.L_536:
        /*0018*/ 	.byte	0x04, 0x17
        /*001a*/ 	.short	(.L_538 - .L_537)
.L_537:
        /*001c*/ 	.word	0x00000000
        /*0020*/ 	.short	0x0001
        /*0022*/ 	.short	0x0008
        /*0024*/ 	.byte	0x00, 0xf0, 0x11, 0x00


	//----- nvinfo : EIATTR_KPARAM_INFO
	.align		4
.L_538:
        /*0028*/ 	.byte	0x04, 0x17
        /*002a*/ 	.short	(.L_540 - .L_539)
.L_539:
        /*002c*/ 	.word	0x00000000
        /*0030*/ 	.short	0x0000
        /*0032*/ 	.short	0x0000
        /*0034*/ 	.byte	0x00, 0xf0, 0x21, 0x00


	//----- nvinfo : EIATTR_SPARSE_MMA_MASK
	.align		4
.L_540:
        /*0038*/ 	.byte	0x03, 0x50
        /*003a*/ 	.short	0x0000


	//----- nvinfo : EIATTR_MAXREG_COUNT
	.align		4
        /*003c*/ 	.byte	0x03, 0x1b
        /*003e*/ 	.short	0x00ff


	//----- nvinfo : EIATTR_MERCURY_ISA_VERSION
	.align		4
        /*0040*/ 	.byte	0x03, 0x5f
        /*0042*/ 	.short	0x0101


	//----- nvinfo : EIATTR_VRC_CTA_INIT_COUNT
	.align		4
        /*0044*/ 	.byte	0x02, 0x4a
	.zero		1
	.zero		1


	//----- nvinfo : EIATTR_EXIT_INSTR_OFFSETS
	.align		4
        /*0048*/ 	.byte	0x04, 0x1c
        /*004a*/ 	.short	(.L_542 - .L_541)


	//   ....[0]....
.L_541:
        /*004c*/ 	.word	0x00000140


	//   ....[1]....
        /*0050*/ 	.word	0x00000170


	//----- nvinfo : EIATTR_MAX_THREADS
	.align		4
.L_542:
        /*0054*/ 	.byte	0x04, 0x05
        /*0056*/ 	.short	(.L_544 - .L_543)
.L_543:
        /*0058*/ 	.word	0x00000080
        /*005c*/ 	.word	0x00000001
        /*0060*/ 	.word	0x00000001


	//----- nvinfo : EIATTR_CBANK_PARAM_SIZE
	.align		4
.L_544:
        /*0064*/ 	.byte	0x03, 0x19
        /*0066*/ 	.short	0x0018


	//----- nvinfo : EIATTR_PARAM_CBANK
	.align		4
        /*0068*/ 	.byte	0x04, 0x0a
        /*006a*/ 	.short	(.L_546 - .L_545)
	.align		4
.L_545:
        /*006c*/ 	.word	index@(.nv.constant0._ZN6thrust24THRUST_300001_SM_1000_NS8cuda_cub4core6detail13_kernel_agentINS1_15__reduce_by_key9InitAgentIN3cub18CUB_300001_SM_100024ReduceByKeyScanTileStateIiiLb1EEEiPiEEJSA_iSB_EEEvDpT0_)
        /*0070*/ 	.short	0x0380
        /*0072*/ 	.short	0x0018


	//----- nvinfo : EIATTR_SW_WAR
	.align		4
.L_546:
        /*0074*/ 	.byte	0x04, 0x36
        /*0076*/ 	.short	(.L_548 - .L_547)
.L_547:
        /*0078*/ 	.word	0x00000008
.L_548:


//--------------------- .nv.info._Z23scatter_sampling_kernelPKiPKdiiPd --------------------------
	.section	.nv.info._Z23scatter_sampling_kernelPKiPKdiiPd,"",@"SHT_CUDA_INFO"
	.sectionflags	@""
	.align	4


	//----- nvinfo : EIATTR_CUDA_API_VERSION
	.align		4
        /*0000*/ 	.byte	0x04, 0x37
        /*0002*/ 	.short	(.L_550 - .L_549)
.L_549:
        /*0004*/ 	.word	0x00000082


	//----- nvinfo : EIATTR_KPARAM_INFO
	.align		4
.L_550:
        /*0008*/ 	.byte	0x04, 0x17
        /*000a*/ 	.short	(.L_552 - .L_551)
.L_551:
        /*000c*/ 	.word	0x00000000
        /*0010*/ 	.short	0x0004
        /*0012*/ 	.short	0x0018
        /*0014*/ 	.byte	0x00, 0xf5, 0x21, 0x00


	//----- nvinfo : EIATTR_KPARAM_INFO
	.align		4
.L_552:
        /*0018*/ 	.byte	0x04, 0x17
        /*001a*/ 	.short	(.L_554 - .L_553)
.L_553:
        /*001c*/ 	.word	0x00000000
        /*0020*/ 	.short	0x0003
        /*0022*/ 	.short	0x0014
        /*0024*/ 	.byte	0x00, 0xf0, 0x11, 0x00


	//----- nvinfo : EIATTR_KPARAM_INFO
	.align		4
.L_554:
        /*0028*/ 	.byte	0x04, 0x17
        /*002a*/ 	.short	(.L_556 - .L_555)
.L_555:
        /*002c*/ 	.word	0x00000000
        /*0030*/ 	.short	0x0002
        /*0032*/ 	.short	0x0010
        /*0034*/ 	.byte	0x00, 0xf0, 0x11, 0x00


	//----- nvinfo : EIATTR_KPARAM_INFO
	.align		4
.L_556:
        /*0038*/ 	.byte	0x04, 0x17
        /*003a*/ 	.short	(.L_558 - .L_557)
.L_557:
        /*003c*/ 	.word	0x00000000
        /*0040*/ 	.short	0x0001
        /*0042*/ 	.short	0x0008
        /*0044*/ 	.byte	0x00, 0xf5, 0x21, 0x00


	//----- nvinfo : EIATTR_KPARAM_INFO
	.align		4
.L_558:
        /*0048*/ 	.byte	0x04, 0x17
        /*004a*/ 	.short	(.L_560 - .L_559)
.L_559:
        /*004c*/ 	.word	0x00000000
        /*0050*/ 	.short	0x0000
        /*0052*/ 	.short	0x0000
        /*0054*/ 	.byte	0x00, 0xf5, 0x21, 0x00


	//----- nvinfo : EIATTR_SPARSE_MMA_MASK
	.align		4
.L_560:
        /*0058*/ 	.byte	0x03, 0x50
        /*005a*/ 	.short	0x0000


	//----- nvinfo : EIATTR_MAXREG_COUNT
	.align		4
        /*005c*/ 	.byte	0x03, 0x1b
        /*005e*/ 	.short	0x00ff


	//----- nvinfo : EIATTR_MERCURY_ISA_VERSION
	.align		4
        /*0060*/ 	.byte	0x03, 0x5f
        /*0062*/ 	.short	0x0101


	//----- nvinfo : EIATTR_VRC_CTA_INIT_COUNT
	.align		4
        /*0064*/ 	.byte	0x02, 0x4a
	.zero		1
	.zero		1


	//----- nvinfo : EIATTR_EXIT_INSTR_OFFSETS
	.align		4
        /*0068*/ 	.byte	0x04, 0x1c
        /*006a*/ 	.short	(.L_562 - .L_561)


	//   ....[0]....
.L_561:
        /*006c*/ 	.word	0x00000070


	//   ....[1]....
        /*0070*/ 	.word	0x000000e0


	//   ....[2]....
        /*0074*/ 	.word	0x00000150


	//----- nvinfo : EIATTR_CBANK_PARAM_SIZE
	.align		4
.L_562:
        /*0078*/ 	.byte	0x03, 0x19
        /*007a*/ 	.short	0x0020


	//----- nvinfo : EIATTR_PARAM_CBANK
	.align		4
        /*007c*/ 	.byte	0x04, 0x0a
        /*007e*/ 	.short	(.L_564 - .L_563)
	.align		4
.L_563:
        /*0080*/ 	.word	index@(.nv.constant0._Z23scatter_sampling_kernelPKiPKdiiPd)
        /*0084*/ 	.short	0x0380
        /*0086*/ 	.short	0x0020


	//----- nvinfo : EIATTR_SW_WAR
	.align		4
.L_564:
        /*0088*/ 	.byte	0x04, 0x36
        /*008a*/ 	.short	(.L_566 - .L_565)
.L_565:
        /*008c*/ 	.word	0x00000008
.L_566:


//--------------------- .nv.info._Z32compute_sampling_fraction_kernelPKdPKiidddddddPd --------------------------
	.section	.nv.info._Z32compute_sampling_fraction_kernelPKdPKiidddddddPd,"",@"SHT_CUDA_INFO"
	.sectionflags	@""
	.align	4


	//----- nvinfo : EIATTR_CUDA_API_VERSION
	.align		4
        /*0000*/ 	.byte	0x04, 0x37
        /*0002*/ 	.short	(.L_568 - .L_567)
.L_567:
        /*0004*/ 	.word	0x00000082


	//----- nvinfo : EIATTR_KPARAM_INFO
	.align		4
.L_568:
        /*0008*/ 	.byte	0x04, 0x17
        /*000a*/ 	.short	(.L_570 - .L_569)
.L_569:
        /*000c*/ 	.word	0x00000000
        /*0010*/ 	.short	0x000a
        /*0012*/ 	.short	0x0050
        /*0014*/ 	.byte	0x00, 0xf5, 0x21, 0x00


	//----- nvinfo : EIATTR_KPARAM_INFO
	.align		4
.L_570:
        /*0018*/ 	.byte	0x04, 0x17
        /*001a*/ 	.short	(.L_572 - .L_571)
.L_571:
        /*001c*/ 	.word	0x00000000
        /*0020*/ 	.short	0x0009
        /*0022*/ 	.short	0x0048
        /*0024*/ 	.byte	0x00, 0xf0, 0x21, 0x00


	//----- nvinfo : EIATTR_KPARAM_INFO
	.align		4
.L_572:
        /*0028*/ 	.byte	0x04, 0x17
        /*002a*/ 	.short	(.L_574 - .L_573)
.L_573:
        /*002c*/ 	.word	0x00000000
        /*0030*/ 	.short	0x0008
        /*0032*/ 	.short	0x0040
        /*0034*/ 	.byte	0x00, 0xf0, 0x21, 0x00


	//----- nvinfo : EIATTR_KPARAM_INFO
	.align		4
.L_574:
        /*0038*/ 	.byte	0x04, 0x17
        /*003a*/ 	.short	(.L_576 - .L_575)
.L_575:
        /*003c*/ 	.word	0x00000000
        /*0040*/ 	.short	0x0007
        /*0042*/ 	.short	0x0038
        /*0044*/ 	.byte	0x00, 0xf0, 0x21, 0x00


	//----- nvinfo : EIATTR_KPARAM_INFO
	.align		4
.L_576:
        /*0048*/ 	.byte	0x04, 0x17
        /*004a*/ 	.short	(.L_578 - .L_577)
.L_577:
        /*004c*/ 	.word	0x00000000
        /*0050*/ 	.short	0x0006
        /*0052*/ 	.short	0x0030
        /*0054*/ 	.byte	0x00, 0xf0, 0x21, 0x00


	//----- nvinfo : EIATTR_KPARAM_INFO
	.align		4
.L_578:
        /*0058*/ 	.byte	0x04, 0x17
        /*005a*/ 	.short	(.L_580 - .L_579)
.L_579:
        /*005c*/ 	.word	0x00000000
        /*0060*/ 	.short	0x0005
        /*0062*/ 	.short	0x0028
        /*0064*/ 	.byte	0x00, 0xf0, 0x21, 0x00


	//----- nvinfo : EIATTR_KPARAM_INFO
	.align		4
.L_580:
        /*0068*/ 	.byte	0x04, 0x17
        /*006a*/ 	.short	(.L_582 - .L_581)
.L_581:
        /*006c*/ 	.word	0x00000000
        /*0070*/ 	.short	0x0004
        /*0072*/ 	.short	0x0020
        /*0074*/ 	.byte	0x00, 0xf0, 0x21, 0x00


	//----- nvinfo : EIATTR_KPARAM_INFO
	.align		4
.L_582:
        /*0078*/ 	.byte	0x04, 0x17
        /*007a*/ 	.short	(.L_584 - .L_583)
.L_583:
        /*007c*/ 	.word	0x00000000
        /*0080*/ 	.short	0x0003
        /*0082*/ 	.short	0x0018
        /*0084*/ 	.byte	0x00, 0xf0, 0x21, 0x00


	//----- nvinfo : EIATTR_KPARAM_INFO
	.align		4
.L_584:
        /*0088*/ 	.byte	0x04, 0x17
        /*008a*/ 	.short	(.L_586 - .L_585)
.L_585:
        /*008c*/ 	.word	0x00000000
        /*0090*/ 	.short	0x0002
        /*0092*/ 	.short	0x0010
        /*0094*/ 	.byte	0x00, 0xf0, 0x11, 0x00


	//----- nvinfo : EIATTR_KPARAM_INFO
	.align		4
.L_586:
        /*0098*/ 	.byte	0x04, 0x17
        /*009a*/ 	.short	(.L_588 - .L_587)
.L_587:
        /*009c*/ 	.word	0x00000000
        /*00a0*/ 	.short	0x0001
        /*00a2*/ 	.short	0x0008
        /*00a4*/ 	.byte	0x00, 0xf5, 0x21, 0x00


	//----- nvinfo : EIATTR_KPARAM_INFO
	.align		4
.L_588:
        /*00a8*/ 	.byte	0x04, 0x17
        /*00aa*/ 	.short	(.L_590 - .L_589)
.L_589:
        /*00ac*/ 	.word	0x00000000
        /*00b0*/ 	.short	0x0000
        /*00b2*/ 	.short	0x0000
        /*00b4*/ 	.byte	0x00, 0xf5, 0x21, 0x00


	//----- nvinfo : EIATTR_SPARSE_MMA_MASK
	.align		4
.L_590:
        /*00b8*/ 	.byte	0x03, 0x50
        /*00ba*/ 	.short	0x0000


	//----- nvinfo : EIATTR_MAXREG_COUNT
	.align		4
        /*00bc*/ 	.byte	0x03, 0x1b
        /*00be*/ 	.short	0x00ff


	//----- nvinfo : EIATTR_MERCURY_ISA_VERSION
	.align		4
        /*00c0*/ 	.byte	0x03, 0x5f
        /*00c2*/ 	.short	0x0101


	//----- nvinfo : EIATTR_VRC_CTA_INIT_COUNT
	.align		4
        /*00c4*/ 	.byte	0x02, 0x4a
	.zero		1
	.zero		1


	//----- nvinfo : EIATTR_EXIT_INSTR_OFFSETS
	.align		4
        /*00c8*/ 	.byte	0x04, 0x1c
        /*00ca*/ 	.short	(.L_592 - .L_591)


	//   ....[0]....
.L_591:
        /*00cc*/ 	.word	0x00000070


	//   ....[1]....
        /*00d0*/ 	.word	0x00000920


	//----- nvinfo : EIATTR_CRS_STACK_SIZE
	.align		4
.L_592:
        /*00d4*/ 	.byte	0x04, 0x1e
        /*00d6*/ 	.short	(.L_594 - .L_593)
.L_593:
        /*00d8*/ 	.word	0x00000000


	//----- nvinfo : EIATTR_CBANK_PARAM_SIZE
	.align		4
.L_594:
        /*00dc*/ 	.byte	0x03, 0x19
        /*00de*/ 	.short	0x0058


	//----- nvinfo : EIATTR_PARAM_CBANK
	.align		4
        /*00e0*/ 	.byte	0x04, 0x0a
        /*00e2*/ 	.short	(.L_596 - .L_595)
	.align		4
.L_595:
        /*00e4*/ 	.word	index@(.nv.constant0._Z32compute_sampling_fraction_kernelPKdPKiidddddddPd)
        /*00e8*/ 	.short	0x0380
        /*00ea*/ 	.short	0x0058


	//----- nvinfo : EIATTR_SW_WAR
	.align		4
.L_596:
        /*00ec*/ 	.byte	0x04, 0x36
        /*00ee*/ 	.short	(.L_598 - .L_597)
.L_597:
        /*00f0*/ 	.word	0x00000008
.L_598:


//--------------------- .nv.info._Z15per_cell_kernelPKdPKiS2_S2_iddddidPdPi --------------------------
	.section	.nv.info._Z15per_cell_kernelPKdPKiS2_S2_iddddidPdPi,"",@"SHT_CUDA_INFO"
	.sectionflags	@""
	.align	4


	//----- nvinfo : EIATTR_CUDA_API_VERSION
	.align		4
        /*0000*/ 	.byte	0x04, 0x37
        /*0002*/ 	.short	(.L_600 - .L_599)
.L_599:
        /*0004*/ 	.word	0x00000082


	//----- nvinfo : EIATTR_KPARAM_INFO
	.align		4
.L_600:
        /*0008*/ 	.byte	0x04, 0x17
        /*000a*/ 	.short	(.L_602 - .L_601)
.L_601:
        /*000c*/ 	.word	0x00000000
        /*0010*/ 	.short	0x000c
        /*0012*/ 	.short	0x0060
        /*0014*/ 	.byte	0x00, 0xf5, 0x21, 0x00


	//----- nvinfo : EIATTR_KPARAM_INFO
	.align		4
.L_602:
        /*0018*/ 	.byte	0x04, 0x17
        /*001a*/ 	.short	(.L_604 - .L_603)
.L_603:
        /*001c*/ 	.word	0x00000000
        /*0020*/ 	.short	0x000b
        /*0022*/ 	.short	0x0058
        /*0024*/ 	.byte	0x00, 0xf5, 0x21, 0x00


	//----- nvinfo : EIATTR_KPARAM_INFO
	.align		4
.L_604:
        /*0028*/ 	.byte	0x04, 0x17
        /*002a*/ 	.short	(.L_606 - .L_605)
.L_605:
        /*002c*/ 	.word	0x00000000
        /*0030*/ 	.short	0x000a
        /*0032*/ 	.short	0x0050
        /*0034*/ 	.byte	0x00, 0xf0, 0x21, 0x00


	//----- nvinfo : EIATTR_KPARAM_INFO
	.align		4
.L_606:
        /*0038*/ 	.byte	0x04, 0x17
        /*003a*/ 	.short	(.L_608 - .L_607)
.L_607:
        /*003c*/ 	.word	0x00000000
        /*0040*/ 	.short	0x0009
        /*0042*/ 	.short	0x0048
        /*0044*/ 	.byte	0x00, 0xf0, 0x11, 0x00


	//----- nvinfo : EIATTR_KPARAM_INFO
	.align		4
.L_608:
        /*0048*/ 	.byte	0x04, 0x17
        /*004a*/ 	.short	(.L_610 - .L_609)
.L_609:
        /*004c*/ 	.word	0x00000000
        /*0050*/ 	.short	0x0008
        /*0052*/ 	.short	0x0040
        /*0054*/ 	.byte	0x00, 0xf0, 0x21, 0x00


	//----- nvinfo : EIATTR_KPARAM_INFO
	.align		4
.L_610:
        /*0058*/ 	.byte	0x04, 0x17
        /*005a*/ 	.short	(.L_612 - .L_611)
.L_611:
        /*005c*/ 	.word	0x00000000
        /*0060*/ 	.short	0x0007
        /*0062*/ 	.short	0x0038
        /*0064*/ 	.byte	0x00, 0xf0, 0x21, 0x00


	//----- nvinfo : EIATTR_KPARAM_INFO
	.align		4
.L_612:
        /*0068*/ 	.byte	0x04, 0x17
        /*006a*/ 	.short	(.L_614 - .L_613)
.L_613:
        /*006c*/ 	.word	0x00000000
        /*0070*/ 	.short	0x0006
        /*0072*/ 	.short	0x0030
        /*0074*/ 	.byte	0x00, 0xf0, 0x21, 0x00


	//----- nvinfo : EIATTR_KPARAM_INFO
	.align		4
.L_614:
        /*0078*/ 	.byte	0x04, 0x17
        /*007a*/ 	.short	(.L_616 - .L_615)
.L_615:
        /*007c*/ 	.word	0x00000000
        /*0080*/ 	.short	0x0005
        /*0082*/ 	.short	0x0028
        /*0084*/ 	.byte	0x00, 0xf0, 0x21, 0x00


	//----- nvinfo : EIATTR_KPARAM_INFO
	.align		4
.L_616:
        /*0088*/ 	.byte	0x04, 0x17
        /*008a*/ 	.short	(.L_618 - .L_617)
.L_617:
        /*008c*/ 	.word	0x00000000
        /*0090*/ 	.short	0x0004
        /*0092*/ 	.short	0x0020
        /*0094*/ 	.byte	0x00, 0xf0, 0x11, 0x00


	//----- nvinfo : EIATTR_KPARAM_INFO
	.align		4
.L_618:
        /*0098*/ 	.byte	0x04, 0x17
        /*009a*/ 	.short	(.L_620 - .L_619)
.L_619:
        /*009c*/ 	.word	0x00000000
        /*00a0*/ 	.short	0x0003
        /*00a2*/ 	.short	0x0018
        /*00a4*/ 	.byte	0x00, 0xf5, 0x21, 0x00


	//----- nvinfo : EIATTR_KPARAM_INFO
	.align		4
.L_620:
        /*00a8*/ 	.byte	0x04, 0x17
        /*00aa*/ 	.short	(.L_622 - .L_621)
.L_621:
        /*00ac*/ 	.word	0x00000000
        /*00b0*/ 	.short	0x0002
        /*00b2*/ 	.short	0x0010
        /*00b4*/ 	.byte	0x00, 0xf5, 0x21, 0x00


	//----- nvinfo : EIATTR_KPARAM_INFO
	.align		4
.L_622:
        /*00b8*/ 	.byte	0x04, 0x17
        /*00ba*/ 	.short	(.L_624 - .L_623)
.L_623:
        /*00bc*/ 	.word	0x00000000
        /*00c0*/ 	.short	0x0001
        /*00c2*/ 	.short	0x0008
        /*00c4*/ 	.byte	0x00, 0xf5, 0x21, 0x00


	//----- nvinfo : EIATTR_KPARAM_INFO
	.align		4
.L_624:
        /*00c8*/ 	.byte	0x04, 0x17
        /*00ca*/ 	.short	(.L_626 - .L_625)
.L_625:
        /*00cc*/ 	.word	0x00000000
        /*00d0*/ 	.short	0x0000
        /*00d2*/ 	.short	0x0000
        /*00d4*/ 	.byte	0x00, 0xf5, 0x21, 0x00


	//----- nvinfo : EIATTR_SPARSE_MMA_MASK
	.align		4
.L_626:
        /*00d8*/ 	.byte	0x03, 0x50
        /*00da*/ 	.short	0x0000


	//----- nvinfo : EIATTR_MAXREG_COUNT
	.align		4
        /*00dc*/ 	.byte	0x03, 0x1b
        /*00de*/ 	.short	0x00ff


	//----- nvinfo : EIATTR_MERCURY_ISA_VERSION
	.align		4
        /*00e0*/ 	.byte	0x03, 0x5f
        /*00e2*/ 	.short	0x0101


	//----- nvinfo : EIATTR_VRC_CTA_INIT_COUNT
	.align		4
        /*00e4*/ 	.byte	0x02, 0x4a
	.zero		1
	.zero		1


	//----- nvinfo : EIATTR_EXIT_INSTR_OFFSETS
	.align		4
        /*00e8*/ 	.byte	0x04, 0x1c
        /*00ea*/ 	.short	(.L_628 - .L_627)


	//   ....[0]....
.L_627:
        /*00ec*/ 	.word	0x00000080


	//   ....[1]....
        /*00f0*/ 	.word	0x0001ac60


	//----- nvinfo : EIATTR_CRS_STACK_SIZE
	.align		4
.L_628:
        /*00f4*/ 	.byte	0x04, 0x1e
        /*00f6*/ 	.short	(.L_630 - .L_629)
.L_629:
        /*00f8*/ 	.word	0x00000000


	//----- nvinfo : EIATTR_CBANK_PARAM_SIZE
	.align		4
.L_630:
        /*00fc*/ 	.byte	0x03, 0x19
        /*00fe*/ 	.short	0x0068


	//----- nvinfo : EIATTR_PARAM_CBANK
	.align		4
        /*0100*/ 	.byte	0x04, 0x0a
        /*0102*/ 	.short	(.L_632 - .L_631)
	.align		4
.L_631:
        /*0104*/ 	.word	index@(.nv.constant0._Z15per_cell_kernelPKdPKiS2_S2_iddddidPdPi)
        /*0108*/ 	.short	0x0380
        /*010a*/ 	.short	0x0068


	//----- nvinfo : EIATTR_SW_WAR
	.align		4
.L_632:
        /*010c*/ 	.byte	0x04, 0x36
        /*010e*/ 	.short	(.L_634 - .L_633)
.L_633:
        /*0110*/ 	.word	0x00000008
.L_634:


//--------------------- .nv.info._Z20gather_points_kernelPKdPKiS2_iPd --------------------------
	.section	.nv.info._Z20gather_points_kernelPKdPKiS2_iPd,"",@"SHT_CUDA_INFO"
	.sectionflags	@""
	.align	4


	//----- nvinfo : EIATTR_CUDA_API_VERSION
	.align		4
        /*0000*/ 	.byte	0x04, 0x37
        /*0002*/ 	.short	(.L_636 - .L_635)
.L_635:
        /*0004*/ 	.word	0x00000082


	//----- nvinfo : EIATTR_KPARAM_INFO
	.align		4
.L_636:
        /*0008*/ 	.byte	0x04, 0x17
        /*000a*/ 	.short	(.L_638 - .L_637)
.L_637:
        /*000c*/ 	.word	0x00000000
        /*0010*/ 	.short	0x0004
        /*0012*/ 	.short	0x0020
        /*0014*/ 	.byte	0x00, 0xf5, 0x21, 0x00


	//----- nvinfo : EIATTR_KPARAM_INFO
	.align		4
.L_638:
        /*0018*/ 	.byte	0x04, 0x17
        /*001a*/ 	.short	(.L_640 - .L_639)
.L_639:
        /*001c*/ 	.word	0x00000000
        /*0020*/ 	.short	0x0003
        /*0022*/ 	.short	0x0018
        /*0024*/ 	.byte	0x00, 0xf0, 0x11, 0x00


	//----- nvinfo : EIATTR_KPARAM_INFO
	.align		4
.L_640:
        /*0028*/ 	.byte	0x04, 0x17
        /*002a*/ 	.short	(.L_642 - .L_641)
.L_641:
        /*002c*/ 	.word	0x00000000
        /*0030*/ 	.short	0x0002
        /*0032*/ 	.short	0x0010
        /*0034*/ 	.byte	0x00, 0xf5, 0x21, 0x00


	//----- nvinfo : EIATTR_KPARAM_INFO
	.align		4
.L_642:
        /*0038*/ 	.byte	0x04, 0x17
        /*003a*/ 	.short	(.L_644 - .L_643)
.L_643:
        /*003c*/ 	.word	0x00000000
        /*0040*/ 	.short	0x0001
        /*0042*/ 	.short	0x0008
        /*0044*/ 	.byte	0x00, 0xf5, 0x21, 0x00


	//----- nvinfo : EIATTR_KPARAM_INFO
	.align		4
.L_644:
        /*0048*/ 	.byte	0x04, 0x17
        /*004a*/ 	.short	(.L_646 - .L_645)
.L_645:
        /*004c*/ 	.word	0x00000000
        /*0050*/ 	.short	0x0000
        /*0052*/ 	.short	0x0000
        /*0054*/ 	.byte	0x00, 0xf5, 0x21, 0x00


	//----- nvinfo : EIATTR_SPARSE_MMA_MASK
	.align		4
.L_646:
        /*0058*/ 	.byte	0x03, 0x50
        /*005a*/ 	.short	0x0000


	//----- nvinfo : EIATTR_MAXREG_COUNT
	.align		4
        /*005c*/ 	.byte	0x03, 0x1b
        /*005e*/ 	.short	0x00ff


	//----- nvinfo : EIATTR_MERCURY_ISA_VERSION
	.align		4
        /*0060*/ 	.byte	0x03, 0x5f
        /*0062*/ 	.short	0x0101


	//----- nvinfo : EIATTR_VRC_CTA_INIT_COUNT
	.align		4
        /*0064*/ 	.byte	0x02, 0x4a
	.zero		1
	.zero		1


	//----- nvinfo : EIATTR_EXIT_INSTR_OFFSETS
	.align		4
        /*0068*/ 	.byte	0x04, 0x1c
        /*006a*/ 	.short	(.L_648 - .L_647)


	//   ....[0]....
.L_647:
        /*006c*/ 	.word	0x00000070


	//   ....[1]....
        /*0070*/ 	.word	0x000000d0


	//   ....[2]....
        /*0074*/ 	.word	0x000001d0


	//----- nvinfo : EIATTR_CBANK_PARAM_SIZE
	.align		4
.L_648:
        /*0078*/ 	.byte	0x03, 0x19
        /*007a*/ 	.short	0x0028


	//----- nvinfo : EIATTR_PARAM_CBANK
	.align		4
        /*007c*/ 	.byte	0x04, 0x0a
        /*007e*/ 	.short	(.L_650 - .L_649)
	.align		4
.L_649:
        /*0080*/ 	.word	index@(.nv.constant0._Z20gather_points_kernelPKdPKiS2_iPd)
        /*0084*/ 	.short	0x0380
        /*0086*/ 	.short	0x0028


	//----- nvinfo : EIATTR_SW_WAR
	.align		4
.L_650:
        /*0088*/ 	.byte	0x04, 0x36
        /*008a*/ 	.short	(.L_652 - .L_651)
.L_651:
        /*008c*/ 	.word	0x00000008
.L_652:


//--------------------- .nv.info._Z18decide_keep_kernelPKiiPKdPi --------------------------
	.section	.nv.info._Z18decide_keep_kernelPKiiPKdPi,"",@"SHT_CUDA_INFO"
	.sectionflags	@""
	.align	4


	//----- nvinfo : EIATTR_CUDA_API_VERSION
	.align		4
        /*0000*/ 	.byte	0x04, 0x37
        /*0002*/ 	.short	(.L_654 - .L_653)
.L_653:
        /*0004*/ 	.word	0x00000082


	//----- nvinfo : EIATTR_KPARAM_INFO
	.align		4
.L_654:
        /*0008*/ 	.byte	0x04, 0x17
        /*000a*/ 	.short	(.L_656 - .L_655)
.L_655:
        /*000c*/ 	.word	0x00000000
        /*0010*/ 	.short	0x0003
        /*0012*/ 	.short	0x0018
        /*0014*/ 	.byte	0x00, 0xf5, 0x21, 0x00


	//----- nvinfo : EIATTR_KPARAM_INFO
	.align		4
.L_656:
        /*0018*/ 	.byte	0x04, 0x17
        /*001a*/ 	.short	(.L_658 - .L_657)
.L_657:
        /*001c*/ 	.word	0x00000000
        /*0020*/ 	.short	0x0002
        /*0022*/ 	.short	0x0010
        /*0024*/ 	.byte	0x00, 0xf5, 0x21, 0x00


	//----- nvinfo : EIATTR_KPARAM_INFO
	.align		4
.L_658:
        /*0028*/ 	.byte	0x04, 0x17
        /*002a*/ 	.short	(.L_660 - .L_659)
.L_659:
        /*002c*/ 	.word	0x00000000
        /*0030*/ 	.short	0x0001
        /*0032*/ 	.short	0x0008
        /*0034*/ 	.byte	0x00, 0xf0, 0x11, 0x00


	//----- nvinfo : EIATTR_KPARAM_INFO
	.align		4
.L_660:
        /*0038*/ 	.byte	0x04, 0x17
        /*003a*/ 	.short	(.L_662 - .L_661)
.L_661:
        /*003c*/ 	.word	0x00000000
        /*0040*/ 	.short	0x0000
        /*0042*/ 	.short	0x0000
        /*0044*/ 	.byte	0x00, 0xf5, 0x21, 0x00


	//----- nvinfo : EIATTR_SPARSE_MMA_MASK
	.align		4
.L_662:
        /*0048*/ 	.byte	0x03, 0x50
        /*004a*/ 	.short	0x0000


	//----- nvinfo : EIATTR_MAXREG_COUNT
	.align		4
        /*004c*/ 	.byte	0x03, 0x1b
        /*004e*/ 	.short	0x00ff


	//----- nvinfo : EIATTR_MERCURY_ISA_VERSION
	.align		4
        /*0050*/ 	.byte	0x03, 0x5f
        /*0052*/ 	.short	0x0101


	//----- nvinfo : EIATTR_VRC_CTA_INIT_COUNT
	.align		4
        /*0054*/ 	.byte	0x02, 0x4a
	.zero		1
	.zero		1


	//----- nvinfo : EIATTR_EXIT_INSTR_OFFSETS
	.align		4
        /*0058*/ 	.byte	0x04, 0x1c
        /*005a*/ 	.short	(.L_664 - .L_663)


	//   ....[0]....
.L_663:
        /*005c*/ 	.word	0x00000080


	//   ....[1]....
        /*0060*/ 	.word	0x00000530


	//----- nvinfo : EIATTR_CRS_STACK_SIZE
	.align		4
.L_664:
        /*0064*/ 	.byte	0x04, 0x1e
        /*0066*/ 	.short	(.L_666 - .L_665)
.L_665:
        /*0068*/ 	.word	0x00000000


	//----- nvinfo : EIATTR_CBANK_PARAM_SIZE
	.align		4
.L_666:
        /*006c*/ 	.byte	0x03, 0x19
        /*006e*/ 	.short	0x0020


	//----- nvinfo : EIATTR_PARAM_CBANK
	.align		4
        /*0070*/ 	.byte	0x04, 0x0a
        /*0072*/ 	.short	(.L_668 - .L_667)
	.align		4
.L_667:
        /*0074*/ 	.word	index@(.nv.constant0._Z18decide_keep_kernelPKiiPKdPi)
        /*0078*/ 	.short	0x0380
        /*007a*/ 	.short	0x0020


	//----- nvinfo : EIATTR_SW_WAR
	.align		4
.L_668:
        /*007c*/ 	.byte	0x04, 0x36
        /*007e*/ 	.short	(.L_670 - .L_669)
.L_669:
        /*0080*/ 	.word	0x00000008
.L_670:


//--------------------- .nv.info._Z23compute_cell_ids_kernelPKdiddddiPi --------------------------
	.section	.nv.info._Z23compute_cell_ids_kernelPKdiddddiPi,"",@"SHT_CUDA_INFO"
	.sectionflags	@""
	.align	4


	//----- nvinfo : EIATTR_CUDA_API_VERSION
	.align		4
        /*0000*/ 	.byte	0x04, 0x37
        /*0002*/ 	.short	(.L_672 - .L_671)
.L_671:
        /*0004*/ 	.word	0x00000082


	//----- nvinfo : EIATTR_KPARAM_INFO
	.align		4
.L_672:
        /*0008*/ 	.byte	0x04, 0x17
        /*000a*/ 	.short	(.L_674 - .L_673)
.L_673:
        /*000c*/ 	.word	0x00000000
        /*0010*/ 	.short	0x0007
        /*0012*/ 	.short	0x0038
        /*0014*/ 	.byte	0x00, 0xf5, 0x21, 0x00


	//----- nvinfo : EIATTR_KPARAM_INFO
	.align		4
.L_674:
        /*0018*/ 	.byte	0x04, 0x17
        /*001a*/ 	.short	(.L_676 - .L_675)
.L_675:
        /*001c*/ 	.word	0x00000000
        /*0020*/ 	.short	0x0006
        /*0022*/ 	.short	0x0030
        /*0024*/ 	.byte	0x00, 0xf0, 0x11, 0x00


	//----- nvinfo : EIATTR_KPARAM_INFO
	.align		4
.L_676:
        /*0028*/ 	.byte	0x04, 0x17
        /*002a*/ 	.short	(.L_678 - .L_677)
.L_677:
        /*002c*/ 	.word	0x00000000
        /*0030*/ 	.short	0x0005
        /*0032*/ 	.short	0x0028
        /*0034*/ 	.byte	0x00, 0xf0, 0x21, 0x00


	//----- nvinfo : EIATTR_KPARAM_INFO
	.align		4
.L_678:
        /*0038*/ 	.byte	0x04, 0x17
        /*003a*/ 	.short	(.L_680 - .L_679)
.L_679:
        /*003c*/ 	.word	0x00000000
        /*0040*/ 	.short	0x0004
        /*0042*/ 	.short	0x0020
        /*0044*/ 	.byte	0x00, 0xf0, 0x21, 0x00


	//----- nvinfo : EIATTR_KPARAM_INFO
	.align		4
.L_680:
        /*0048*/ 	.byte	0x04, 0x17
        /*004a*/ 	.short	(.L_682 - .L_681)
.L_681:
        /*004c*/ 	.word	0x00000000
        /*0050*/ 	.short	0x0003
        /*0052*/ 	.short	0x0018
        /*0054*/ 	.byte	0x00, 0xf0, 0x21, 0x00


	//----- nvinfo : EIATTR_KPARAM_INFO
	.align		4
.L_682:
        /*0058*/ 	.byte	0x04, 0x17
        /*005a*/ 	.short	(.L_684 - .L_683)
.L_683:
        /*005c*/ 	.word	0x00000000
        /*0060*/ 	.short	0x0002
        /*0062*/ 	.short	0x0010
        /*0064*/ 	.byte	0x00, 0xf0, 0x21, 0x00


	//----- nvinfo : EIATTR_KPARAM_INFO
	.align		4
.L_684:
        /*0068*/ 	.byte	0x04, 0x17
        /*006a*/ 	.short	(.L_686 - .L_685)
.L_685:
        /*006c*/ 	.word	0x00000000
        /*0070*/ 	.short	0x0001
        /*0072*/ 	.short	0x0008
        /*0074*/ 	.byte	0x00, 0xf0, 0x11, 0x00


	//----- nvinfo : EIATTR_KPARAM_INFO
	.align		4
.L_686:
        /*0078*/ 	.byte	0x04, 0x17
        /*007a*/ 	.short	(.L_688 - .L_687)
.L_687:
        /*007c*/ 	.word	0x00000000
        /*0080*/ 	.short	0x0000
        /*0082*/ 	.short	0x0000
        /*0084*/ 	.byte	0x00, 0xf5, 0x21, 0x00


	//----- nvinfo : EIATTR_SPARSE_MMA_MASK
	.align		4
.L_688:
        /*0088*/ 	.byte	0x03, 0x50
        /*008a*/ 	.short	0x0000


	//----- nvinfo : EIATTR_MAXREG_COUNT
	.align		4
        /*008c*/ 	.byte	0x03, 0x1b
        /*008e*/ 	.short	0x00ff


	//----- nvinfo : EIATTR_MERCURY_ISA_VERSION
	.align		4
        /*0090*/ 	.byte	0x03, 0x5f
        /*0092*/ 	.short	0x0101


	//----- nvinfo : EIATTR_VRC_CTA_INIT_COUNT
	.align		4
        /*0094*/ 	.byte	0x02, 0x4a
	.zero		1
	.zero		1


	//----- nvinfo : EIATTR_EXIT_INSTR_OFFSETS
	.align		4
        /*0098*/ 	.byte	0x04, 0x1c
        /*009a*/ 	.short	(.L_690 - .L_689)


	//   ....[0]....
.L_689:
        /*009c*/ 	.word	0x00000070


	//   ....[1]....
        /*00a0*/ 	.word	0x00000520


	//----- nvinfo : EIATTR_CRS_STACK_SIZE
	.align		4
.L_690:
        /*00a4*/ 	.byte	0x04, 0x1e
        /*00a6*/ 	.short	(.L_692 - .L_691)
.L_691:
        /*00a8*/ 	.word	0x00000000


	//----- nvinfo : EIATTR_CBANK_PARAM_SIZE
	.align		4
.L_692:
        /*00ac*/ 	.byte	0x03, 0x19
        /*00ae*/ 	.short	0x0040


	//----- nvinfo : EIATTR_PARAM_CBANK
	.align		4
        /*00b0*/ 	.byte	0x04, 0x0a
        /*00b2*/ 	.short	(.L_694 - .L_693)
	.align		4
.L_693:
        /*00b4*/ 	.word	index@(.nv.constant0._Z23compute_cell_ids_kernelPKdiddddiPi)
        /*00b8*/ 	.short	0x0380
        /*00ba*/ 	.short	0x0040


	//----- nvinfo : EIATTR_SW_WAR
	.align		4
.L_694:
        /*00bc*/ 	.byte	0x04, 0x36
        /*00be*/ 	.short	(.L_696 - .L_695)
.L_695:
        /*00c0*/ 	.word	0x00000008
.L_696:


//--------------------- .nv.info._Z14reorder_kernelPKdPKiPdi --------------------------
	.section	.nv.info._Z14reorder_kernelPKdPKiPdi,"",@"SHT_CUDA_INFO"
	.sectionflags	@""
	.align	4


	//----- nvinfo : EIATTR_CUDA_API_VERSION
	.align		4
        /*0000*/ 	.byte	0x04, 0x37
        /*0002*/ 	.short	(.L_698 - .L_697)
.L_697:
        /*0004*/ 	.word	0x00000082


	//----- nvinfo : EIATTR_KPARAM_INFO
	.align		4
.L_698:
        /*0008*/ 	.byte	0x04, 0x17
        /*000a*/ 	.short	(.L_700 - .L_699)
.L_699:
        /*000c*/ 	.word	0x00000000
        /*0010*/ 	.short	0x0003
        /*0012*/ 	.short	0x0018
        /*0014*/ 	.byte	0x00, 0xf0, 0x11, 0x00


	//----- nvinfo : EIATTR_KPARAM_INFO
	.align		4
.L_700:
        /*0018*/ 	.byte	0x04, 0x17
        /*001a*/ 	.short	(.L_702 - .L_701)
.L_701:
        /*001c*/ 	.word	0x00000000
        /*0020*/ 	.short	0x0002
        /*0022*/ 	.short	0x0010
        /*0024*/ 	.byte	0x00, 0xf5, 0x21, 0x00


	//----- nvinfo : EIATTR_KPARAM_INFO
	.align		4
.L_702:
        /*0028*/ 	.byte	0x04, 0x17
        /*002a*/ 	.short	(.L_704 - .L_703)
.L_703:
        /*002c*/ 	.word	0x00000000
        /*0030*/ 	.short	0x0001
        /*0032*/ 	.short	0x0008
        /*0034*/ 	.byte	0x00, 0xf5, 0x21, 0x00


	//----- nvinfo : EIATTR_KPARAM_INFO
	.align		4
.L_704:
        /*0038*/ 	.byte	0x04, 0x17
        /*003a*/ 	.short	(.L_706 - .L_705)
.L_705:
        /*003c*/ 	.word	0x00000000
        /*0040*/ 	.short	0x0000
        /*0042*/ 	.short	0x0000
        /*0044*/ 	.byte	0x00, 0xf5, 0x21, 0x00


	//----- nvinfo : EIATTR_SPARSE_MMA_MASK
	.align		4
.L_706:
        /*0048*/ 	.byte	0x03, 0x50
        /*004a*/ 	.short	0x0000


	//----- nvinfo : EIATTR_MAXREG_COUNT
	.align		4
        /*004c*/ 	.byte	0x03, 0x1b
        /*004e*/ 	.short	0x00ff


	//----- nvinfo : EIATTR_MERCURY_ISA_VERSION
	.align		4
        /*0050*/ 	.byte	0x03, 0x5f
        /*0052*/ 	.short	0x0101


	//----- nvinfo : EIATTR_VRC_CTA_INIT_COUNT
	.align		4
        /*0054*/ 	.byte	0x02, 0x4a
	.zero		1
	.zero		1


	//----- nvinfo : EIATTR_EXIT_INSTR_OFFSETS
	.align		4
        /*0058*/ 	.byte	0x04, 0x1c
        /*005a*/ 	.short	(.L_708 - .L_707)


	//   ....[0]....
.L_707:
        /*005c*/ 	.word	0x00000070


	//   ....[1]....
        /*0060*/ 	.word	0x00000180


	//----- nvinfo : EIATTR_CBANK_PARAM_SIZE
	.align		4
.L_708:
        /*0064*/ 	.byte	0x03, 0x19
        /*0066*/ 	.short	0x001c


	//----- nvinfo : EIATTR_PARAM_CBANK
	.align		4
        /*0068*/ 	.byte	0x04, 0x0a
        /*006a*/ 	.short	(.L_710 - .L_709)
	.align		4
.L_709:
        /*006c*/ 	.word	index@(.nv.constant0._Z14reorder_kernelPKdPKiPdi)
        /*0070*/ 	.short	0x0380
        /*0072*/ 	.short	0x001c


	//----- nvinfo : EIATTR_SW_WAR
	.align		4
.L_710:
        /*0074*/ 	.byte	0x04, 0x36
        /*0076*/ 	.short	(.L_712 - .L_711)
.L_711:
        /*0078*/ 	.word	0x00000008
.L_712:


//--------------------- .nv.callgraph             --------------------------
	.section	.nv.callgraph,"",@"SHT_CUDA_CALLGRAPH"
	.align	4
	.sectionentsize	8
	.align		4
        /*0000*/ 	.word	0x00000000
	.align		4
        /*0004*/ 	.word	0xffffffff
	.align		4
        /*0008*/ 	.word	0x00000000
	.align		4
        /*000c*/ 	.word	0xfffffffe
	.align		4
        /*0010*/ 	.word	0x00000000
	.align		4
        /*0014*/ 	.word	0xfffffffd
	.align		4
        /*0018*/ 	.word	0x00000000
	.align		4
        /*001c*/ 	.word	0xfffffffc


//--------------------- .nv.constant4             --------------------------
	.section	.nv.constant4,"a",@progbits
	.align	8
	.align		8
.nv.constant4:
        /*0000*/ 	.dword	_ZN34_INTERNAL_e1fb9149_4_k_cu_e2eea0dc4cuda3std3__45__cpo5beginE
	.align		8
        /*0008*/ 	.dword	_ZN34_INTERNAL_e1fb9149_4_k_cu_e2eea0dc4cuda3std3__45__cpo3endE
	.align		8
        /*0010*/ 	.dword	_ZN34_INTERNAL_e1fb9149_4_k_cu_e2eea0dc4cuda3std3__45__cpo6cbeginE
	.align		8
        /*0018*/ 	.dword	_ZN34_INTERNAL_e1fb9149_4_k_cu_e2eea0dc4cuda3std3__45__cpo4cendE
	.align		8
        /*0020*/ 	.dword	_ZN34_INTERNAL_e1fb9149_4_k_cu_e2eea0dc4cuda3std3__45__cpo6rbeginE
	.align		8
        /*0028*/ 	.dword	_ZN34_INTERNAL_e1fb9149_4_k_cu_e2eea0dc4cuda3std3__45__cpo4rendE
	.align		8
        /*0030*/ 	.dword	_ZN34_INTERNAL_e1fb9149_4_k_cu_e2eea0dc4cuda3std3__45__cpo7crbeginE
	.align		8
        /*0038*/ 	.dword	_ZN34_INTERNAL_e1fb9149_4_k_cu_e2eea0dc4cuda3std3__45__cpo5crendE
	.align		8
        /*0040*/ 	.dword	_ZN34_INTERNAL_e1fb9149_4_k_cu_e2eea0dc4cuda3std3__436_GLOBAL__N__e1fb9149_4_k_cu_e2eea0dc6ignoreE
	.align		8
        /*0048*/ 	.dword	_ZN34_INTERNAL_e1fb9149_4_k_cu_e2eea0dc4cuda3std3__419piecewise_constructE
	.align		8
        /*0050*/ 	.dword	_ZN34_INTERNAL_e1fb9149_4_k_cu_e2eea0dc4cuda3std3__48in_placeE
	.align		8
        /*0058*/ 	.dword	_ZN34_INTERNAL_e1fb9149_4_k_cu_e2eea0dc4cuda3std3__420unreachable_sentinelE
	.align		8
        /*0060*/ 	.dword	_ZN34_INTERNAL_e1fb9149_4_k_cu_e2eea0dc4cuda3std3__47nulloptE
	.align		8
        /*0068*/ 	.dword	_ZN34_INTERNAL_e1fb9149_4_k_cu_e2eea0dc4cuda3std3__48unexpectE
	.align		8
        /*0070*/ 	.dword	_ZN34_INTERNAL_e1fb9149_4_k_cu_e2eea0dc4cuda3std6ranges3__45__cpo4swapE
	.align		8
        /*0078*/ 	.dword	_ZN34_INTERNAL_e1fb9149_4_k_cu_e2eea0dc4cuda3std6ranges3__45__cpo9iter_moveE
	.align		8
        /*0080*/ 	.dword	_ZN34_INTERNAL_e1fb9149_4_k_cu_e2eea0dc4cuda3std6ranges3__45__cpo5beginE
	.align		8
        /*0088*/ 	.dword	_ZN34_INTERNAL_e1fb9149_4_k_cu_e2eea0dc4cuda3std6ranges3__45__cpo3endE
	.align		8
        /*0090*/ 	.dword	_ZN34_INTERNAL_e1fb9149_4_k_cu_e2eea0dc4cuda3std6ranges3__45__cpo6cbeginE
	.align		8
        /*0098*/ 	.dword	_ZN34_INTERNAL_e1fb9149_4_k_cu_e2eea0dc4cuda3std6ranges3__45__cpo4cendE
	.align		8
        /*00a0*/ 	.dword	_ZN34_INTERNAL_e1fb9149_4_k_cu_e2eea0dc4cuda3std6ranges3__45__cpo7advanceE
	.align		8
        /*00a8*/ 	.dword	_ZN34_INTERNAL_e1fb9149_4_k_cu_e2eea0dc4cuda3std6ranges3__45__cpo9iter_swapE
	.align		8
        /*00b0*/ 	.dword	_ZN34_INTERNAL_e1fb9149_4_k_cu_e2eea0dc4cuda3std6ranges3__45__cpo4nextE
	.align		8
        /*00b8*/ 	.dword	_ZN34_INTERNAL_e1fb9149_4_k_cu_e2eea0dc4cuda3std6ranges3__45__cpo4prevE
	.align		8
        /*00c0*/ 	.dword	_ZN34_INTERNAL_e1fb9149_4_k_cu_e2eea0dc4cuda3std6ranges3__45__cpo4dataE
	.align		8
        /*00c8*/ 	.dword	_ZN34_INTERNAL_e1fb9149_4_k_cu_e2eea0dc4cuda3std6ranges3__45__cpo5cdataE
	.align		8
        /*00d0*/ 	.dword	_ZN34_INTERNAL_e1fb9149_4_k_cu_e2eea0dc4cuda3std6ranges3__45__cpo4sizeE
	.align		8
        /*00d8*/ 	.dword	_ZN34_INTERNAL_e1fb9149_4_k_cu_e2eea0dc4cuda3std6ranges3__45__cpo5ssizeE
	.align		8
        /*00e0*/ 	.dword	_ZN34_INTERNAL_e1fb9149_4_k_cu_e2eea0dc4cuda3std6ranges3__45__cpo8distanceE
	.align		8
        /*00e8*/ 	.dword	_ZN34_INTERNAL_e1fb9149_4_k_cu_e2eea0dc6thrust24THRUST_300001_SM_1000_NS8cuda_cub3parE
	.align		8
        /*00f0*/ 	.dword	_ZN34_INTERNAL_e1fb9149_4_k_cu_e2eea0dc6thrust24THRUST_300001_SM_1000_NS8cuda_cub10par_nosyncE
	.align		8
        /*00f8*/ 	.dword	_ZN34_INTERNAL_e1fb9149_4_k_cu_e2eea0dc6thrust24THRUST_300001_SM_1000_NS6system6detail10sequential3seqE
	.align		8
        /*0100*/ 	.dword	_ZN34_INTERNAL_e1fb9149_4_k_cu_e2eea0dc6thrust24THRUST_300001_SM_1000_NS6system3cpp3parE
	.align		8
        /*0108*/ 	.dword	_ZN34_INTERNAL_e1fb9149_4_k_cu_e2eea0dc6thrust24THRUST_300001_SM_1000_NS12placeholders2_1E
	.align		8
        /*0110*/ 	.dword	_ZN34_INTERNAL_e1fb9149_4_k_cu_e2eea0dc6thrust24THRUST_300001_SM_1000_NS12placeholders2_2E
	.align		8
        /*0118*/ 	.dword	_ZN34_INTERNAL_e1fb9149_4_k_cu_e2eea0dc6thrust24THRUST_300001_SM_1000_NS12placeholders2_3E
	.align		8
        /*0120*/ 	.dword	_ZN34_INTERNAL_e1fb9149_4_k_cu_e2eea0dc6thrust24THRUST_300001_SM_1000_NS12placeholders2_4E
	.align		8
        /*0128*/ 	.dword	_ZN34_INTERNAL_e1fb9149_4_k_cu_e2eea0dc6thrust24THRUST_300001_SM_1000_NS12placeholders2_5E
	.align		8
        /*0130*/ 	.dword	_ZN34_INTERNAL_e1fb9149_4_k_cu_e2eea0dc6thrust24THRUST_300001_SM_1000_NS12placeholders2_6E
	.align		8
        /*0138*/ 	.dword	_ZN34_INTERNAL_e1fb9149_4_k_cu_e2eea0dc6thrust24THRUST_300001_SM_1000_NS12placeholders2_7E
	.align		8
        /*0140*/ 	.dword	_ZN34_INTERNAL_e1fb9149_4_k_cu_e2eea0dc6thrust24THRUST_300001_SM_1000_NS12placeholders2_8E
	.align		8
        /*0148*/ 	.dword	_ZN34_INTERNAL_e1fb9149_4_k_cu_e2eea0dc6thrust24THRUST_300001_SM_1000_NS12placeholders2_9E
	.align		8
        /*0150*/ 	.dword	_ZN34_INTERNAL_e1fb9149_4_k_cu_e2eea0dc6thrust24THRUST_300001_SM_1000_NS12placeholders3_10E
	.align		8
        /*0158*/ 	.dword	_ZN34_INTERNAL_e1fb9149_4_k_cu_e2eea0dc6thrust24THRUST_300001_SM_1000_NS3seqE
	.align		8
        /*0160*/ 	.dword	_ZN34_INTERNAL_e1fb9149_4_k_cu_e2eea0dc6thrust24THRUST_300001_SM_1000_NS6deviceE
	.align		8
        /*0168*/ 	.dword	__cudart_i2opi_d
	.align		8
        /*0170*/ 	.dword	__cudart_sin_cos_coeffs


//--------------------- .text._ZN3cub18CUB_300001_SM_10006detail10radix_sort29DeviceRadixSortOnesweepKernelINS1_5radix10policy_hubIiiyE10Policy1000ELNS0_9SortOrderE0EiiyiiNS1_21identity_decomposer_tEEEvPT5_SB_PT3_PKSC_PT1_PKSG_PT2_PKSK_T4_iiT6_ --------------------------
	.section	.text._ZN3cub18CUB_300001_SM_10006detail10radix_sort29DeviceRadixSortOnesweepKernelINS1_5radix10policy_hubIiiyE10Policy1000ELNS0_9SortOrderE0EiiyiiNS1_21identity_decomposer_tEEEvPT5_SB_PT3_PKSC_PT1_PKSG_PT2_PKSK_T4_iiT6_,"ax",@progbits
	.align	128
        .global         _ZN3cub18CUB_300001_SM_10006detail10radix_sort29DeviceRadixSortOnesweepKernelINS1_5radix10policy_hubIiiyE10Policy1000ELNS0_9SortOrderE0EiiyiiNS1_21identity_decomposer_tEEEvPT5_SB_PT3_PKSC_PT1_PKSG_PT2_PKSK_T4_iiT6_
        .type           _ZN3cub18CUB_300001_SM_10006detail10radix_sort29DeviceRadixSortOnesweepKernelINS1_5radix10policy_hubIiiyE10Policy1000ELNS0_9SortOrderE0EiiyiiNS1_21identity_decomposer_tEEEvPT5_SB_PT3_PKSC_PT1_PKSG_PT2_PKSK_T4_iiT6_,@function
        .size           _ZN3cub18CUB_300001_SM_10006detail10radix_sort29DeviceRadixSortOnesweepKernelINS1_5radix10policy_hubIiiyE10Policy1000ELNS0_9SortOrderE0EiiyiiNS1_21identity_decomposer_tEEEvPT5_SB_PT3_PKSC_PT1_PKSG_PT2_PKSK_T4_iiT6_,(.L_x_1377 - _ZN3cub18CUB_300001_SM_10006detail10radix_sort29DeviceRadixSortOnesweepKernelINS1_5radix10policy_hubIiiyE10Policy1000ELNS0_9SortOrderE0EiiyiiNS1_21identity_decomposer_tEEEvPT5_SB_PT3_PKSC_PT1_PKSG_PT2_PKSK_T4_iiT6_)
        .other          _ZN3cub18CUB_300001_SM_10006detail10radix_sort29DeviceRadixSortOnesweepKernelINS1_5radix10policy_hubIiiyE10Policy1000ELNS0_9SortOrderE0EiiyiiNS1_21identity_decomposer_tEEEvPT5_SB_PT3_PKSC_PT1_PKSG_PT2_PKSK_T4_iiT6_,@"STO_CUDA_ENTRY STV_DEFAULT"
_ZN3cub18CUB_300001_SM_10006detail10radix_sort29DeviceRadixSortOnesweepKernelINS1_5radix10policy_hubIiiyE10Policy1000ELNS0_9SortOrderE0EiiyiiNS1_21identity_decomposer_tEEEvPT5_SB_PT3_PKSC_PT1_PKSG_PT2_PKSK_T4_iiT6_:
.text._ZN3cub18CUB_300001_SM_10006detail10radix_sort29DeviceRadixSortOnesweepKernelINS1_5radix10policy_hubIiiyE10Policy1000ELNS0_9SortOrderE0EiiyiiNS1_21identity_decomposer_tEEEvPT5_SB_PT3_PKSC_PT1_PKSG_PT2_PKSK_T4_iiT6_:
[----:B------:R-:W-:Y:S01]  /*0000*/  LDC R1, c[0x0][0x37c] ;  /* 0x0000df00ff017b82 */ /* 0x000fe20000000800 */
[----:B------:R-:W0:Y:S01]  /*0010*/  S2R R3, SR_TID.X ;  /* 0x0000000000037919 */ /* 0x000e220000002100 */
[----:B------:R-:W-:Y:S01]  /*0020*/  MOV R7, 0x400 ;  /* 0x0000040000077802 */ /* 0x000fe20000000f00 */
[----:B------:R-:W1:Y:S01]  /*0030*/  LDCU.64 UR6, c[0x0][0x358] ;  /* 0x00006b00ff0677ac */ /* 0x000e620008000a00 */
[----:B------:R-:W-:Y:S01]  /*0040*/  BSSY.RECONVERGENT B0, `(.L_x_0) ;  /* 0x000000c000007945 */ /* 0x000fe20003800200 */
[----:B------:R-:W2:Y:S01]  /*0050*/  S2R R0, SR_CgaCtaId ;  /* 0x0000000000007919 */ /* 0x000ea20000008800 */
[----:B0-----:R-:W-:Y:S02]  /*0060*/  ISETP.NE.AND P0, PT, R3, RZ, PT ;  /* 0x000000ff0300720c */ /* 0x001fe40003f05270 */
[----:B--2---:R-:W-:-:S11]  /*0070*/  LEA R7, R0, R7, 0x18 ;  /* 0x0000000700077211 */ /* 0x004fd600078ec0ff */
[----:B-1----:R-:W-:Y:S05]  /*0080*/  @P0 BRA `(.L_x_1) ;  /* 0x00000000001c0947 */ /* 0x002fea0003800000 */
[----:B------:R-:W0:Y:S01]  /*0090*/  LDC.64 R4, c[0x0][0x388] ;  /* 0x0000e200ff047b82 */ /* 0x000e220000000a00 */
[----:B------:R-:W-:-:S05]  /*00a0*/  IMAD.MOV.U32 R9, RZ, RZ, 0x1 ;  /* 0x00000001ff097424 */ /* 0x000fca00078e00ff */
[----:B0-----:R-:W2:Y:S02]  /*00b0*/  ATOMG.E.ADD.STRONG.GPU PT, R4, desc[UR6][R4.64], R9 ;  /* 0x80000009040479a8 */ /* 0x001ea400081ef106 */
[----:B------:R-:W0:Y:S01]  /*00c0*/  S2UR UR5, SR_CgaCtaId ;  /* 0x00000000000579c3 */ /* 0x000e220000008800 */
[----:B------:R-:W-:Y:S02]  /*00d0*/  UMOV UR4, 0x400 ;  /* 0x0000040000047882 */ /* 0x000fe40000000000 */
[----:B0-----:R-:W-:-:S09]  /*00e0*/  ULEA UR4, UR5, UR4, 0x18 ;  /* 0x0000000405047291 */ /* 0x001fd2000f8ec0ff */
[----:B--2---:R0:W-:Y:S03]  /*00f0*/  STS [UR4+0x6600], R4 ;  /* 0x00660004ff007988 */ /* 0x0041e60008000804 */
.L_x_1:
[----:B------:R-:W-:Y:S05]  /*0100*/  BSYNC.RECONVERGENT B0 ;  /* 0x0000000000007941 */ /* 0x000fea0003800200 */
.L_x_0:
[----:B------:R-:W-:Y:S06]  /*0110*/  BAR.SYNC.DEFER_BLOCKING 0x0 ;  /* 0x0000000000007b1d */ /* 0x000fec0000010000 */
[----:B------:R-:W1:Y:S01]  /*0120*/  LDCU UR4, c[0x0][0x3c0] ;  /* 0x00007800ff0477ac */ /* 0x000e620008000800 */
[----:B------:R-:W2:Y:S01]  /*0130*/  S2R R24, SR_LANEID ;  /* 0x0000000000187919 */ /* 0x000ea20000000000 */
[----:B------:R-:W3:Y:S02]  /*0140*/  LDS R42, [R7+0x6600] ;  /* 0x00660000072a7984 */ /* 0x000ee40000000800 */
[----:B---3--:R-:W-:-:S04]  /*0150*/  IMAD R0, R42, 0x1980, RZ ;  /* 0x000019802a007824 */ /* 0x008fc800078e02ff */
[----:B------:R-:W-:Y:S01]  /*0160*/  VIADD R47, R0, 0x1980 ;  /* 0x00001980002f7836 */ /* 0x000fe20000000000 */
[----:B------:R-:W-:-:S04]  /*0170*/  SHF.R.S32.HI R9, RZ, 0x1f, R0 ;  /* 0x0000001fff097819 */ /* 0x000fc80000011400 */
[----:B-1----:R-:W-:-:S13]  /*0180*/  ISETP.GT.AND P0, PT, R47, UR4, PT ;  /* 0x000000042f007c0c */ /* 0x002fda000bf04270 */
[----:B--2---:R-:W-:Y:S05]  /*0190*/  @P0 BRA `(.L_x_2) ;  /* 0x0000000000680947 */ /* 0x004fea0003800000 */
[----:B------:R-:W1:Y:S01]  /*01a0*/  LDCU.64 UR4, c[0x0][0x3a8] ;  /* 0x00007500ff0477ac */ /* 0x000e620008000a00 */
[C---:B0-----:R-:W-:Y:S02]  /*01b0*/  LOP3.LUT R4, R3.reuse, 0x1f, RZ, 0xc0, !PT ;  /* 0x0000001f03047812 */ /* 0x041fe400078ec0ff */
[----:B------:R-:W-:-:S05]  /*01c0*/  LOP3.LUT R41, R3, 0x3e0, RZ, 0xc0, !PT ;  /* 0x000003e003297812 */ /* 0x000fca00078ec0ff */
[----:B------:R-:W-:-:S05]  /*01d0*/  IMAD R5, R41, 0x11, R4 ;  /* 0x0000001129057824 */ /* 0x000fca00078e0204 */
[----:B------:R-:W-:-:S05]  /*01e0*/  IADD3 R5, P0, PT, R0, R5, RZ ;  /* 0x0000000500057210 */ /* 0x000fca0007f1e0ff */
[----:B------:R-:W-:Y:S01]  /*01f0*/  IMAD.X R0, RZ, RZ, R9, P0 ;  /* 0x000000ffff007224 */ /* 0x000fe200000e0609 */
[----:B-1----:R-:W-:-:S04]  /*0200*/  LEA R8, P0, R5, UR4, 0x2 ;  /* 0x0000000405087c11 */ /* 0x002fc8000f8010ff */
[----:B------:R-:W-:-:S05]  /*0210*/  LEA.HI.X R9, R5, UR5, R0, 0x2, P0 ;  /* 0x0000000505097c11 */ /* 0x000fca00080f1400 */
[----:B------:R0:W5:Y:S04]  /*0220*/  LDG.E R28, desc[UR6][R8.64] ;  /* 0x00000006081c7981 */ /* 0x000168000c1e1900 */
        /* <DEDUP_REMOVED lines=15> */
[----:B------:R0:W5:Y:S01]  /*0320*/  LDG.E R46, desc[UR6][R8.64+0x800] ;  /* 0x00080006082e7981 */ /* 0x000162000c1e1900 */
[----:B------:R-:W-:Y:S05]  /*0330*/  BRA `(.L_x_3) ;  /* 0x0000000400307947 */ /* 0x000fea0003800000 */
.L_x_2:
[----:B------:R-:W1:Y:S01]  /*0340*/  LDCU.64 UR8, c[0x0][0x3a8] ;  /* 0x00007500ff0877ac */ /* 0x000e620008000a00 */
[C---:B0-----:R-:W-:Y:S01]  /*0350*/  LOP3.LUT R4, R3.reuse, 0x1f, RZ, 0xc0, !PT ;  /* 0x0000001f03047812 */ /* 0x041fe200078ec0ff */
[----:B------:R-:W-:Y:S01]  /*0360*/  IMAD.MOV.U32 R28, RZ, RZ, 0x7fffffff ;  /* 0x7fffffffff1c7424 */ /* 0x000fe200078e00ff */
[----:B------:R-:W-:Y:S02]  /*0370*/  LOP3.LUT R41, R3, 0x3e0, RZ, 0xc0, !PT ;  /* 0x000003e003297812 */ /* 0x000fe400078ec0ff */
[----:B------:R-:W-:-:S03]  /*0380*/  IADD3 R5, PT, PT, -R0, UR4, RZ ;  /* 0x0000000400057c10 */ /* 0x000fc6000fffe1ff */
[----:B------:R-:W-:-:S04]  /*0390*/  IMAD R10, R41, 0x11, R4 ;  /* 0x00000011290a7824 */ /* 0x000fc800078e0204 */
[----:B------:R-:W-:Y:S01]  /*03a0*/  VIADD R8, R10, 0x40 ;  /* 0x000000400a087836 */ /* 0x000fe20000000000 */
[----:B------:R-:W-:Y:S01]  /*03b0*/  IADD3 R11, P0, PT, R0, R10, RZ ;  /* 0x0000000a000b7210 */ /* 0x000fe20007f1e0ff */
[C---:B------:R-:W-:Y:S01]  /*03c0*/  VIADD R0, R10.reuse, 0x60 ;  /* 0x000000600a007836 */ /* 0x040fe20000000000 */
[CC--:B------:R-:W-:Y:S01]  /*03d0*/  ISETP.GE.AND P2, PT, R10.reuse, R5.reuse, PT ;  /* 0x000000050a00720c */ /* 0x0c0fe20003f46270 */
[----:B------:R-:W-:Y:S01]  /*03e0*/  VIADD R6, R10, 0x20 ;  /* 0x000000200a067836 */ /* 0x000fe20000000000 */
[-C--:B------:R-:W-:Y:S01]  /*03f0*/  ISETP.GE.AND P4, PT, R8, R5.reuse, PT ;  /* 0x000000050800720c */ /* 0x080fe20003f86270 */
[----:B------:R-:W-:Y:S01]  /*0400*/  IMAD.X R12, RZ, RZ, R9, P0 ;  /* 0x000000ffff0c7224 */ /* 0x000fe200000e0609 */
[-C--:B------:R-:W-:Y:S01]  /*0410*/  ISETP.GE.AND P5, PT, R0, R5.reuse, PT ;  /* 0x000000050000720c */ /* 0x080fe20003fa6270 */
[----:B------:R-:W-:Y:S01]  /*0420*/  VIADD R0, R10, 0xa0 ;  /* 0x000000a00a007836 */ /* 0x000fe20000000000 */
[C---:B-1----:R-:W-:Y:S02]  /*0430*/  LEA R8, P0, R11.reuse, UR8, 0x2 ;  /* 0x000000080b087c11 */ /* 0x042fe4000f8010ff */
[----:B------:R-:W-:Y:S01]  /*0440*/  ISETP.GE.AND P3, PT, R6, R5, PT ;  /* 0x000000050600720c */ /* 0x000fe20003f66270 */
[----:B------:R-:W-:Y:S01]  /*0450*/  VIADD R6, R10, 0x80 ;  /* 0x000000800a067836 */ /* 0x000fe20000000000 */
[----:B------:R-:W-:-:S02]  /*0460*/  LEA.HI.X R9, R11, UR9, R12, 0x2, P0 ;  /* 0x000000090b097c11 */ /* 0x000fc400080f140c */
[-C--:B------:R-:W-:Y:S01]  /*0470*/  ISETP.GE.AND P0, PT, R0, R5.reuse, PT ;  /* 0x000000050000720c */ /* 0x080fe20003f06270 */
[----:B------:R-:W-:Y:S01]  /*0480*/  VIADD R0, R10, 0xe0 ;  /* 0x000000e00a007836 */ /* 0x000fe20000000000 */
[-C--:B------:R-:W-:Y:S01]  /*0490*/  ISETP.GE.AND P6, PT, R6, R5.reuse, PT ;  /* 0x000000050600720c */ /* 0x080fe20003fc6270 */
[----:B------:R1:W5:Y:S01]  /*04a0*/  @!P2 LDG.E R28, desc[UR6][R8.64] ;  /* 0x00000006081ca981 */ /* 0x000362000c1e1900 */
[----:B------:R-:W-:Y:S02]  /*04b0*/  IMAD.MOV.U32 R29, RZ, RZ, 0x7fffffff ;  /* 0x7fffffffff1d7424 */ /* 0x000fe400078e00ff */
[-C--:B------:R-:W-:Y:S01]  /*04c0*/  ISETP.GE.AND P2, PT, R0, R5.reuse, PT ;  /* 0x000000050000720c */ /* 0x080fe20003f46270 */
[C---:B------:R-:W-:Y:S02]  /*04d0*/  VIADD R0, R10.reuse, 0x100 ;  /* 0x000001000a007836 */ /* 0x040fe40000000000 */
[----:B------:R-:W-:Y:S01]  /*04e0*/  VIADD R6, R10, 0xc0 ;  /* 0x000000c00a067836 */ /* 0x000fe20000000000 */
[----:B------:R1:W5:Y:S01]  /*04f0*/  @!P3 LDG.E R29, desc[UR6][R8.64+0x80] ;  /* 0x00008006081db981 */ /* 0x000362000c1e1900 */
[----:B------:R-:W-:Y:S01]  /*0500*/  IMAD.MOV.U32 R31, RZ, RZ, 0x7fffffff ;  /* 0x7fffffffff1f7424 */ /* 0x000fe200078e00ff */
[-C--:B------:R-:W-:Y:S01]  /*0510*/  ISETP.GE.AND P3, PT, R0, R5.reuse, PT ;  /* 0x000000050000720c */ /* 0x080fe20003f66270 */
[----:B------:R-:W-:Y:S01]  /*0520*/  VIADD R0, R10, 0x140 ;  /* 0x000001400a007836 */ /* 0x000fe20000000000 */
[----:B------:R-:W-:Y:S01]  /*0530*/  ISETP.GE.AND P1, PT, R6, R5, PT ;  /* 0x000000050600720c */ /* 0x000fe20003f26270 */
[----:B------:R-:W-:-:S02]  /*0540*/  IMAD.MOV.U32 R32, RZ, RZ, 0x7fffffff ;  /* 0x7fffffffff207424 */ /* 0x000fc400078e00ff */
[----:B------:R1:W5:Y:S01]  /*0550*/  @!P5 LDG.E R31, desc[UR6][R8.64+0x180] ;  /* 0x00018006081fd981 */ /* 0x000362000c1e1900 */
[-C--:B------:R-:W-:Y:S01]  /*0560*/  ISETP.GE.AND P5, PT, R0, R5.reuse, PT ;  /* 0x000000050000720c */ /* 0x080fe20003fa6270 */
[C---:B------:R-:W-:Y:S02]  /*0570*/  VIADD R0, R10.reuse, 0x160 ;  /* 0x000001600a007836 */ /* 0x040fe40000000000 */
[----:B------:R-:W-:Y:S01]  /*0580*/  IMAD.MOV.U32 R30, RZ, RZ, 0x7fffffff ;  /* 0x7fffffffff1e7424 */ /* 0x000fe200078e00ff */
[----:B------:R1:W5:Y:S01]  /*0590*/  @!P6 LDG.E R32, desc[UR6][R8.64+0x200] ;  /* 0x000200060820e981 */ /* 0x000362000c1e1900 */
[----:B------:R-:W-:Y:S01]  /*05a0*/  VIADD R6, R10, 0x120 ;  /* 0x000001200a067836 */ /* 0x000fe20000000000 */
[-C--:B------:R-:W-:Y:S01]  /*05b0*/  ISETP.GE.AND P6, PT, R0, R5.reuse, PT ;  /* 0x000000050000720c */ /* 0x080fe20003fc6270 */
[----:B------:R-:W-:Y:S02]  /*05c0*/  IMAD.MOV.U32 R34, RZ, RZ, 0x7fffffff ;  /* 0x7fffffffff227424 */ /* 0x000fe400078e00ff */
[----:B------:R-:W-:Y:S01]  /*05d0*/  VIADD R0, R10, 0x1a0 ;  /* 0x000001a00a007836 */ /* 0x000fe20000000000 */
[----:B------:R1:W5:Y:S01]  /*05e0*/  @!P4 LDG.E R30, desc[UR6][R8.64+0x100] ;  /* 0x00010006081ec981 */ /* 0x000362000c1e1900 */
[----:B------:R-:W-:Y:S01]  /*05f0*/  ISETP.GE.AND P4, PT, R6, R5, PT ;  /* 0x000000050600720c */ /* 0x000fe20003f86270 */
[----:B------:R-:W-:-:S02]  /*0600*/  IMAD.MOV.U32 R33, RZ, RZ, 0x7fffffff ;  /* 0x7fffffffff217424 */ /* 0x000fc400078e00ff */
[----:B------:R1:W5:Y:S01]  /*0610*/  @!P1 LDG.E R34, desc[UR6][R8.64+0x300] ;  /* 0x0003000608229981 */ /* 0x000362000c1e1900 */
[----:B------:R-:W-:Y:S01]  /*0620*/  IMAD.MOV.U32 R35, RZ, RZ, 0x7fffffff ;  /* 0x7fffffffff237424 */ /* 0x000fe200078e00ff */
[-C--:B------:R-:W-:Y:S01]  /*0630*/  ISETP.GE.AND P1, PT, R0, R5.reuse, PT ;  /* 0x000000050000720c */ /* 0x080fe20003f26270 */
[C---:B------:R-:W-:Y:S01]  /*0640*/  VIADD R6, R10.reuse, 0x180 ;  /* 0x000001800a067836 */ /* 0x040fe20000000000 */
[----:B------:R1:W5:Y:S01]  /*0650*/  @!P0 LDG.E R33, desc[UR6][R8.64+0x280] ;  /* 0x0002800608218981 */ /* 0x000362000c1e1900 */
[----:B------:R-:W-:Y:S02]  /*0660*/  VIADD R0, R10, 0x1c0 ;  /* 0x000001c00a007836 */ /* 0x000fe40000000000 */
[----:B------:R-:W-:Y:S01]  /*0670*/  IMAD.MOV.U32 R36, RZ, RZ, 0x7fffffff ;  /* 0x7fffffffff247424 */ /* 0x000fe200078e00ff */
[----:B------:R1:W5:Y:S01]  /*0680*/  @!P2 LDG.E R35, desc[UR6][R8.64+0x380] ;  /* 0x000380060823a981 */ /* 0x000362000c1e1900 */
[----:B------:R-:W-:Y:S01]  /*0690*/  IMAD.MOV.U32 R37, RZ, RZ, 0x7fffffff ;  /* 0x7fffffffff257424 */ /* 0x000fe200078e00ff */
[-C--:B------:R-:W-:Y:S01]  /*06a0*/  ISETP.GE.AND P0, PT, R6, R5.reuse, PT ;  /* 0x000000050600720c */ /* 0x080fe20003f06270 */
[----:B------:R-:W-:Y:S01]  /*06b0*/  VIADD R6, R10, 0x1e0 ;  /* 0x000001e00a067836 */ /* 0x000fe20000000000 */
[-C--:B------:R-:W-:Y:S01]  /*06c0*/  ISETP.GE.AND P2, PT, R0, R5.reuse, PT ;  /* 0x000000050000720c */ /* 0x080fe20003f46270 */
[----:B------:R-:W-:Y:S01]  /*06d0*/  VIADD R0, R10, 0x200 ;  /* 0x000002000a007836 */ /* 0x000fe20000000000 */
[----:B------:R1:W5:Y:S02]  /*06e0*/  @!P3 LDG.E R36, desc[UR6][R8.64+0x400] ;  /* 0x000400060824b981 */ /* 0x000364000c1e1900 */
[----:B------:R-:W-:-:S02]  /*06f0*/  ISETP.GE.AND P3, PT, R6, R5, PT ;  /* 0x000000050600720c */ /* 0x000fc40003f66270 */
[----:B------:R1:W5:Y:S01]  /*0700*/  @!P4 LDG.E R37, desc[UR6][R8.64+0x480] ;  /* 0x000480060825c981 */ /* 0x000362000c1e1900 */
[----:B------:R-:W-:Y:S01]  /*0710*/  ISETP.GE.AND P4, PT, R0, R5, PT ;  /* 0x000000050000720c */ /* 0x000fe20003f86270 */
[----:B------:R-:W-:Y:S02]  /*0720*/  IMAD.MOV.U32 R38, RZ, RZ, 0x7fffffff ;  /* 0x7fffffffff267424 */ /* 0x000fe400078e00ff */
[----:B------:R-:W-:Y:S02]  /*0730*/  IMAD.MOV.U32 R39, RZ, RZ, 0x7fffffff ;  /* 0x7fffffffff277424 */ /* 0x000fe400078e00ff */
[----:B------:R-:W-:Y:S02]  /*0740*/  IMAD.MOV.U32 R40, RZ, RZ, 0x7fffffff ;  /* 0x7fffffffff287424 */ /* 0x000fe400078e00ff */
[----:B------:R-:W-:Y:S01]  /*0750*/  IMAD.MOV.U32 R43, RZ, RZ, 0x7fffffff ;  /* 0x7fffffffff2b7424 */ /* 0x000fe200078e00ff */
[----:B------:R1:W5:Y:S01]  /*0760*/  @!P5 LDG.E R38, desc[UR6][R8.64+0x500] ;  /* 0x000500060826d981 */ /* 0x000362000c1e1900 */
[----:B------:R-:W-:-:S02]  /*0770*/  IMAD.MOV.U32 R44, RZ, RZ, 0x7fffffff ;  /* 0x7fffffffff2c7424 */ /* 0x000fc400078e00ff */
[----:B------:R-:W-:Y:S01]  /*0780*/  IMAD.MOV.U32 R45, RZ, RZ, 0x7fffffff ;  /* 0x7fffffffff2d7424 */ /* 0x000fe200078e00ff */
[----:B------:R1:W5:Y:S01]  /*0790*/  @!P6 LDG.E R39, desc[UR6][R8.64+0x580] ;  /* 0x000580060827e981 */ /* 0x000362000c1e1900 */
[----:B------:R-:W-:-:S03]  /*07a0*/  IMAD.MOV.U32 R46, RZ, RZ, 0x7fffffff ;  /* 0x7fffffffff2e7424 */ /* 0x000fc600078e00ff */
[----:B------:R1:W5:Y:S04]  /*07b0*/  @!P0 LDG.E R40, desc[UR6][R8.64+0x600] ;  /* 0x0006000608288981 */ /* 0x000368000c1e1900 */
[----:B------:R1:W5:Y:S04]  /*07c0*/  @!P1 LDG.E R43, desc[UR6][R8.64+0x680] ;  /* 0x00068006082b9981 */ /* 0x000368000c1e1900 */
[----:B------:R1:W5:Y:S04]  /*07d0*/  @!P2 LDG.E R44, desc[UR6][R8.64+0x700] ;  /* 0x00070006082ca981 */ /* 0x000368000c1e1900 */
[----:B------:R1:W5:Y:S04]  /*07e0*/  @!P3 LDG.E R45, desc[UR6][R8.64+0x780] ;  /* 0x00078006082db981 */ /* 0x000368000c1e1900 */
[----:B------:R1:W5:Y:S02]  /*07f0*/  @!P4 LDG.E R46, desc[UR6][R8.64+0x800] ;  /* 0x00080006082ec981 */ /* 0x000364000c1e1900 */
.L_x_3:
[----:B------:R-:W-:Y:S01]  /*0800*/  VIMNMX R5, PT, PT, R24, 0xe0, !PT ;  /* 0x000000e018057848 */ /* 0x000fe20007fe0100 */
[----:B------:R-:W2:Y:S01]  /*0810*/  LDCU UR4, c[0x0][0x3c8] ;  /* 0x00007900ff0477ac */ /* 0x000ea20008000800 */
[----:B------:R-:W-:Y:S01]  /*0820*/  SHF.R.U32.HI R0, RZ, 0x5, R3 ;  /* 0x00000005ff007819 */ /* 0x000fe20000011603 */
[----:B------:R-:W-:Y:S01]  /*0830*/  BSSY.RECONVERGENT B0, `(.L_x_4) ;  /* 0x0000025000007945 */ /* 0x000fe20003800200 */
[--C-:B------:R-:W-:Y:S01]  /*0840*/  IADD3 R5, PT, PT, R5, 0x1f, -R24.reuse ;  /* 0x0000001f05057810 */ /* 0x100fe20007ffe818 */
[----:B------:R-:W-:Y:S01]  /*0850*/  UMOV UR5, 0xffffffff ;  /* 0xffffffff00057882 */ /* 0x000fe20000000000 */
[----:B01----:R-:W-:Y:S02]  /*0860*/  IMAD.MOV.U32 R8, RZ, RZ, R24 ;  /* 0x000000ffff087224 */ /* 0x003fe400078e0018 */
[C---:B------:R-:W-:Y:S01]  /*0870*/  ISETP.GE.U32.AND P0, PT, R5.reuse, 0x1e0, PT ;  /* 0x000001e00500780c */ /* 0x040fe20003f06070 */
[----:B------:R-:W-:Y:S01]  /*0880*/  IMAD.SHL.U32 R0, R0, 0x400, RZ ;  /* 0x0000040000007824 */ /* 0x000fe200078e00ff */
[----:B------:R-:W-:-:S04]  /*0890*/  LEA.HI R6, R5, 0x1, RZ, 0x1b ;  /* 0x0000000105067811 */ /* 0x000fc800078fd8ff */
[----:B------:R-:W-:-:S04]  /*08a0*/  LOP3.LUT R9, R6, 0xf, RZ, 0xc0, !PT ;  /* 0x0000000f06097812 */ /* 0x000fc800078ec0ff */
[----:B------:R-:W-:Y:S01]  /*08b0*/  ISETP.NE.AND P1, PT, R9, RZ, PT ;  /* 0x000000ff0900720c */ /* 0x000fe20003f25270 */
[----:B--2---:R-:W-:Y:S02]  /*08c0*/  USHF.L.U32 UR4, UR5, UR4, URZ ;  /* 0x0000000405047299 */ /* 0x004fe400080006ff */
[----:B------:R-:W-:Y:S10]  /*08d0*/  @!P0 BRA `(.L_x_5) ;  /* 0x0000000000688947 */ /* 0x000ff40003800000 */
[----:B------:R-:W-:Y:S01]  /*08e0*/  IMAD R10, R24, 0x4, R0 ;  /* 0x00000004180a7824 */ /* 0x000fe200078e0200 */
[----:B------:R-:W-:Y:S01]  /*08f0*/  LOP3.LUT R5, R6, 0xffffff0, RZ, 0xc0, !PT ;  /* 0x0ffffff006057812 */ /* 0x000fe200078ec0ff */
[----:B------:R-:W-:-:S03]  /*0900*/  IMAD.MOV.U32 R8, RZ, RZ, R24 ;  /* 0x000000ffff087224 */ /* 0x000fc600078e0018 */
[----:B------:R-:W-:Y:S01]  /*0910*/  IADD3 R10, PT, PT, R10, 0x400, R7 ;  /* 0x000004000a0a7810 */ /* 0x000fe20007ffe007 */
[----:B------:R-:W-:-:S07]  /*0920*/  IMAD.MOV R5, RZ, RZ, -R5 ;  /* 0x000000ffff057224 */ /* 0x000fce00078e0a05 */
.L_x_6:
[----:B------:R-:W-:Y:S01]  /*0930*/  VIADD R5, R5, 0x10 ;  /* 0x0000001005057836 */ /* 0x000fe20000000000 */
[----:B------:R-:W-:Y:S01]  /*0940*/  STS [R10+-0x400], RZ ;  /* 0xfffc00ff0a007388 */ /* 0x000fe20000000800 */
[----:B------:R-:W-:-:S03]  /*0950*/  VIADD R8, R8, 0x200 ;  /* 0x0000020008087836 */ /* 0x000fc60000000000 */
[----:B------:R-:W-:Y:S01]  /*0960*/  ISETP.NE.AND P0, PT, R5, RZ, PT ;  /* 0x000000ff0500720c */ /* 0x000fe20003f05270 */
[----:B------:R-:W-:Y:S04]  /*0970*/  STS [R10+-0x380], RZ ;  /* 0xfffc80ff0a007388 */ /* 0x000fe80000000800 */
[----:B------:R-:W-:Y:S04]  /*0980*/  STS [R10+-0x300], RZ ;  /* 0xfffd00ff0a007388 */ /* 0x000fe80000000800 */
[----:B------:R-:W-:Y:S04]  /*0990*/  STS [R10+-0x280], RZ ;  /* 0xfffd80ff0a007388 */ /* 0x000fe80000000800 */
[----:B------:R-:W-:Y:S04]  /*09a0*/  STS [R10+-0x200], RZ ;  /* 0xfffe00ff0a007388 */ /* 0x000fe80000000800 */
[----:B------:R-:W-:Y:S04]  /*09b0*/  STS [R10+-0x180], RZ ;  /* 0xfffe80ff0a007388 */ /* 0x000fe80000000800 */
[----:B------:R-:W-:Y:S04]  /*09c0*/  STS [R10+-0x100], RZ ;  /* 0xffff00ff0a007388 */ /* 0x000fe80000000800 */
[----:B------:R-:W-:Y:S04]  /*09d0*/  STS [R10+-0x80], RZ ;  /* 0xffff80ff0a007388 */ /* 0x000fe80000000800 */
[----:B------:R-:W-:Y:S04]  /*09e0*/  STS [R10], RZ ;  /* 0x000000ff0a007388 */ /* 0x000fe80000000800 */
[----:B------:R-:W-:Y:S04]  /*09f0*/  STS [R10+0x80], RZ ;  /* 0x000080ff0a007388 */ /* 0x000fe80000000800 */
[----:B------:R-:W-:Y:S04]  /*0a00*/  STS [R10+0x100], RZ ;  /* 0x000100ff0a007388 */ /* 0x000fe80000000800 */
[----:B------:R-:W-:Y:S04]  /*0a10*/  STS [R10+0x180], RZ ;  /* 0x000180ff0a007388 */ /* 0x000fe80000000800 */
[----:B------:R-:W-:Y:S04]  /*0a20*/  STS [R10+0x200], RZ ;  /* 0x000200ff0a007388 */ /* 0x000fe80000000800 */
[----:B------:R-:W-:Y:S04]  /*0a30*/  STS [R10+0x280], RZ ;  /* 0x000280ff0a007388 */ /* 0x000fe80000000800 */
[----:B------:R-:W-:Y:S04]  /*0a40*/  STS [R10+0x300], RZ ;  /* 0x000300ff0a007388 */ /* 0x000fe80000000800 */
[----:B------:R0:W-:Y:S02]  /*0a50*/  STS [R10+0x380], RZ ;  /* 0x000380ff0a007388 */ /* 0x0001e40000000800 */
[----:B0-----:R-:W-:Y:S01]  /*0a60*/  VIADD R10, R10, 0x800 ;  /* 0x000008000a0a7836 */ /* 0x001fe20000000000 */
[----:B------:R-:W-:Y:S06]  /*0a70*/  @P0 BRA `(.L_x_6) ;  /* 0xfffffffc00ac0947 */ /* 0x000fec000383ffff */
.L_x_5:
[----:B------:R-:W-:Y:S05]  /*0a80*/  BSYNC.RECONVERGENT B0 ;  /* 0x0000000000007941 */ /* 0x000fea0003800200 */
.L_x_4:
[----:B------:R-:W-:Y:S01]  /*0a90*/  BSSY.RECONVERGENT B0, `(.L_x_7) ;  /* 0x0000026000007945 */ /* 0x000fe20003800200 */
[----:B------:R-:W-:-:S03]  /*0aa0*/  IMAD.IADD R5, R7, 0x1, R0 ;  /* 0x0000000107057824 */ /* 0x000fc600078e0200 */
[----:B------:R-:W-:Y:S05]  /*0ab0*/  @!P1 BRA `(.L_x_8) ;  /* 0x00000000008c9947 */ /* 0x000fea0003800000 */
[----:B------:R-:W-:Y:S01]  /*0ac0*/  ISETP.GE.U32.AND P0, PT, R9, 0x8, PT ;  /* 0x000000080900780c */ /* 0x000fe20003f06070 */
[----:B------:R-:W-:Y:S01]  /*0ad0*/  BSSY.RECONVERGENT B1, `(.L_x_9) ;  /* 0x000000e000017945 */ /* 0x000fe20003800200 */
[----:B------:R-:W-:-:S04]  /*0ae0*/  LOP3.LUT R10, R6, 0x7, RZ, 0xc0, !PT ;  /* 0x00000007060a7812 */ /* 0x000fc800078ec0ff */
[----:B------:R-:W-:-:S07]  /*0af0*/  ISETP.NE.AND P1, PT, R10, RZ, PT ;  /* 0x000000ff0a00720c */ /* 0x000fce0003f25270 */
[----:B------:R-:W-:Y:S06]  /*0b00*/  @!P0 BRA `(.L_x_10) ;  /* 0x0000000000288947 */ /* 0x000fec0003800000 */
[C---:B------:R-:W-:Y:S02]  /*0b10*/  IMAD R9, R8.reuse, 0x4, R5 ;  /* 0x0000000408097824 */ /* 0x040fe400078e0205 */
[----:B------:R-:W-:-:S03]  /*0b20*/  VIADD R8, R8, 0x100 ;  /* 0x0000010008087836 */ /* 0x000fc60000000000 */
[----:B------:R0:W-:Y:S04]  /*0b30*/  STS [R9], RZ ;  /* 0x000000ff09007388 */ /* 0x0001e80000000800 */
[----:B------:R0:W-:Y:S04]  /*0b40*/  STS [R9+0x80], RZ ;  /* 0x000080ff09007388 */ /* 0x0001e80000000800 */
[----:B------:R0:W-:Y:S04]  /*0b50*/  STS [R9+0x100], RZ ;  /* 0x000100ff09007388 */ /* 0x0001e80000000800 */
[----:B------:R0:W-:Y:S04]  /*0b60*/  STS [R9+0x180], RZ ;  /* 0x000180ff09007388 */ /* 0x0001e80000000800 */
[----:B------:R0:W-:Y:S04]  /*0b70*/  STS [R9+0x200], RZ ;  /* 0x000200ff09007388 */ /* 0x0001e80000000800 */
[----:B------:R0:W-:Y:S04]  /*0b80*/  STS [R9+0x280], RZ ;  /* 0x000280ff09007388 */ /* 0x0001e80000000800 */
[----:B------:R0:W-:Y:S04]  /*0b90*/  STS [R9+0x300], RZ ;  /* 0x000300ff09007388 */ /* 0x0001e80000000800 */
[----:B------:R0:W-:Y:S02]  /*0ba0*/  STS [R9+0x380], RZ ;  /* 0x000380ff09007388 */ /* 0x0001e40000000800 */
.L_x_10:
[----:B------:R-:W-:Y:S05]  /*0bb0*/  BSYNC.RECONVERGENT B1 ;  /* 0x0000000000017941 */ /* 0x000fea0003800200 */
.L_x_9:
[----:B------:R-:W-:Y:S05]  /*0bc0*/  @!P1 BRA `(.L_x_8) ;  /* 0x0000000000489947 */ /* 0x000fea0003800000 */
[----:B------:R-:W-:Y:S02]  /*0bd0*/  ISETP.GE.U32.AND P0, PT, R10, 0x4, PT ;  /* 0x000000040a00780c */ /* 0x000fe40003f06070 */
[----:B------:R-:W-:-:S04]  /*0be0*/  LOP3.LUT R6, R6, 0x3, RZ, 0xc0, !PT ;  /* 0x0000000306067812 */ /* 0x000fc800078ec0ff */
[----:B------:R-:W-:-:S07]  /*0bf0*/  ISETP.NE.AND P1, PT, R6, RZ, PT ;  /* 0x000000ff0600720c */ /* 0x000fce0003f25270 */
[C---:B0-----:R-:W-:Y:S02]  /*0c00*/  @P0 IMAD R9, R8.reuse, 0x4, R5 ;  /* 0x0000000408090824 */ /* 0x041fe400078e0205 */
[----:B------:R-:W-:-:S03]  /*0c10*/  @P0 VIADD R8, R8, 0x80 ;  /* 0x0000008008080836 */ /* 0x000fc60000000000 */
[----:B------:R1:W-:Y:S04]  /*0c20*/  @P0 STS [R9], RZ ;  /* 0x000000ff09000388 */ /* 0x0003e80000000800 */
[----:B------:R1:W-:Y:S04]  /*0c30*/  @P0 STS [R9+0x80], RZ ;  /* 0x000080ff09000388 */ /* 0x0003e80000000800 */
[----:B------:R1:W-:Y:S04]  /*0c40*/  @P0 STS [R9+0x100], RZ ;  /* 0x000100ff09000388 */ /* 0x0003e80000000800 */
[----:B------:R1:W-:Y:S01]  /*0c50*/  @P0 STS [R9+0x180], RZ ;  /* 0x000180ff09000388 */ /* 0x0003e20000000800 */
[----:B------:R-:W-:Y:S05]  /*0c60*/  @!P1 BRA `(.L_x_8) ;  /* 0x0000000000209947 */ /* 0x000fea0003800000 */
[----:B------:R-:W-:Y:S02]  /*0c70*/  IMAD R0, R8, 0x4, R0 ;  /* 0x0000000408007824 */ /* 0x000fe400078e0200 */
[----:B------:R-:W-:Y:S02]  /*0c80*/  IMAD.MOV R6, RZ, RZ, -R6 ;  /* 0x000000ffff067224 */ /* 0x000fe400078e0a06 */
[----:B------:R-:W-:-:S07]  /*0c90*/  IMAD.IADD R0, R7, 0x1, R0 ;  /* 0x0000000107007824 */ /* 0x000fce00078e0200 */
.L_x_11:
[----:B------:R-:W-:Y:S01]  /*0ca0*/  VIADD R6, R6, 0x1 ;  /* 0x0000000106067836 */ /* 0x000fe20000000000 */
[----:B------:R0:W-:Y:S04]  /*0cb0*/  STS [R0], RZ ;  /* 0x000000ff00007388 */ /* 0x0001e80000000800 */
[----:B------:R-:W-:Y:S01]  /*0cc0*/  ISETP.NE.AND P0, PT, R6, RZ, PT ;  /* 0x000000ff0600720c */ /* 0x000fe20003f05270 */
[----:B0-----:R-:W-:-:S12]  /*0cd0*/  VIADD R0, R0, 0x80 ;  /* 0x0000008000007836 */ /* 0x001fd80000000000 */
[----:B------:R-:W-:Y:S05]  /*0ce0*/  @P0 BRA `(.L_x_11) ;  /* 0xfffffffc00ec0947 */ /* 0x000fea000383ffff */
.L_x_8:
[----:B------:R-:W-:Y:S05]  /*0cf0*/  BSYNC.RECONVERGENT B0 ;  /* 0x0000000000007941 */ /* 0x000fea0003800200 */
.L_x_7:
[----:B------:R-:W2:Y:S01]  /*0d00*/  LDCU UR5, c[0x0][0x3c4] ;  /* 0x00007880ff0577ac */ /* 0x000ea20008000800 */
[----:B-----5:R-:W-:Y:S01]  /*0d10*/  LOP3.LUT R27, R28, 0x80000000, RZ, 0x3c, !PT ;  /* 0x800000001c1b7812 */ /* 0x020fe200078e3cff */
[----:B------:R-:W-:Y:S01]  /*0d20*/  BSSY.RECONVERGENT B0, `(.L_x_12) ;  /* 0x0000080000007945 */ /* 0x000fe20003800200 */
[----:B------:R-:W-:Y:S02]  /*0d30*/  LOP3.LUT R22, R29, 0x80000000, RZ, 0x3c, !PT ;  /* 0x800000001d167812 */ /* 0x000fe400078e3cff */
[----:B------:R-:W-:Y:S02]  /*0d40*/  LOP3.LUT R21, R30, 0x80000000, RZ, 0x3c, !PT ;  /* 0x800000001e157812 */ /* 0x000fe400078e3cff */
[----:B------:R-:W-:Y:S02]  /*0d50*/  LOP3.LUT R18, R31, 0x80000000, RZ, 0x3c, !PT ;  /* 0x800000001f127812 */ /* 0x000fe400078e3cff */
[----:B------:R-:W-:Y:S02]  /*0d60*/  LOP3.LUT R20, R33, 0x80000000, RZ, 0x3c, !PT ;  /* 0x8000000021147812 */ /* 0x000fe400078e3cff */
[----:B------:R-:W-:-:S02]  /*0d70*/  LOP3.LUT R23, R32, 0x80000000, RZ, 0x3c, !PT ;  /* 0x8000000020177812 */ /* 0x000fc400078e3cff */
[----:B------:R-:W-:Y:S02]  /*0d80*/  LOP3.LUT R25, R34, 0x80000000, RZ, 0x3c, !PT ;  /* 0x8000000022197812 */ /* 0x000fe400078e3cff */
[----:B------:R-:W-:Y:S02]  /*0d90*/  LOP3.LUT R17, R36, 0x80000000, RZ, 0x3c, !PT ;  /* 0x8000000024117812 */ /* 0x000fe400078e3cff */
[----:B------:R-:W-:Y:S02]  /*0da0*/  LOP3.LUT R19, R38, 0x80000000, RZ, 0x3c, !PT ;  /* 0x8000000026137812 */ /* 0x000fe400078e3cff */
[----:B--2---:R-:W-:Y:S02]  /*0db0*/  SHF.R.U32.HI R49, RZ, UR5, R27 ;  /* 0x00000005ff317c19 */ /* 0x004fe4000801161b */
[----:B------:R-:W-:Y:S02]  /*0dc0*/  SHF.R.U32.HI R52, RZ, UR5, R22 ;  /* 0x00000005ff347c19 */ /* 0x000fe40008011616 */
[----:B------:R-:W-:-:S02]  /*0dd0*/  LOP3.LUT R49, R49, UR4, RZ, 0x30, !PT ;  /* 0x0000000431317c12 */ /* 0x000fc4000f8e30ff */
[----:B------:R-:W-:Y:S02]  /*0de0*/  LOP3.LUT R52, R52, UR4, RZ, 0x30, !PT ;  /* 0x0000000434347c12 */ /* 0x000fe4000f8e30ff */
[----:B------:R-:W-:Y:S01]  /*0df0*/  SHF.R.U32.HI R56, RZ, UR5, R21 ;  /* 0x00000005ff387c19 */ /* 0x000fe20008011615 */
[--C-:B------:R-:W-:Y:S01]  /*0e00*/  IMAD R0, R49, 0x4, R5.reuse ;  /* 0x0000000431007824 */ /* 0x100fe200078e0205 */
[----:B------:R-:W-:Y:S01]  /*0e10*/  SHF.R.U32.HI R48, RZ, UR5, R18 ;  /* 0x00000005ff307c19 */ /* 0x000fe20008011612 */
[----:B------:R-:W-:Y:S01]  /*0e20*/  IMAD R6, R52, 0x4, R5 ;  /* 0x0000000434067824 */ /* 0x000fe200078e0205 */
[----:B------:R-:W-:Y:S01]  /*0e30*/  LOP3.LUT R56, R56, UR4, RZ, 0x30, !PT ;  /* 0x0000000438387c12 */ /* 0x000fe2000f8e30ff */
[----:B------:R-:W-:Y:S01]  /*0e40*/  NOP ;  /* 0x0000000000007918 */ /* 0x000fe20000000000 */
[----:B01----:R-:W-:Y:S01]  /*0e50*/  SHF.R.U32.HI R9, RZ, UR5, R20 ;  /* 0x00000005ff097c19 */ /* 0x003fe20008011614 */
[----:B------:R0:W-:Y:S01]  /*0e60*/  ATOMS.POPC.INC.32 RZ, [R0+URZ] ;  /* 0x0000000000ff7f8c */ /* 0x0001e2000d8000ff */
[----:B------:R-:W-:-:S02]  /*0e70*/  LOP3.LUT R48, R48, UR4, RZ, 0x30, !PT ;  /* 0x0000000430307c12 */ /* 0x000fc4000f8e30ff */
[----:B------:R-:W-:Y:S01]  /*0e80*/  SHF.R.U32.HI R8, RZ, UR5, R23 ;  /* 0x00000005ff087c19 */ /* 0x000fe20008011617 */
[----:B------:R1:W-:Y:S01]  /*0e90*/  ATOMS.POPC.INC.32 RZ, [R6+URZ] ;  /* 0x0000000006ff7f8c */ /* 0x0003e2000d8000ff */
[----:B------:R-:W-:Y:S02]  /*0ea0*/  SHF.R.U32.HI R11, RZ, UR5, R25 ;  /* 0x00000005ff0b7c19 */ /* 0x000fe40008011619 */
[----:B------:R-:W-:Y:S01]  /*0eb0*/  LOP3.LUT R10, R9, UR4, RZ, 0x30, !PT ;  /* 0x00000004090a7c12 */ /* 0x000fe2000f8e30ff */
[--C-:B0-----:R-:W-:Y:S01]  /*0ec0*/  IMAD R0, R56, 0x4, R5.reuse ;  /* 0x0000000438007824 */ /* 0x101fe200078e0205 */
[----:B------:R-:W-:Y:S02]  /*0ed0*/  LOP3.LUT R8, R8, UR4, RZ, 0x30, !PT ;  /* 0x0000000408087c12 */ /* 0x000fe4000f8e30ff */
[----:B------:R-:W-:Y:S01]  /*0ee0*/  LOP3.LUT R12, R11, UR4, RZ, 0x30, !PT ;  /* 0x000000040b0c7c12 */ /* 0x000fe2000f8e30ff */
[--C-:B-1----:R-:W-:Y:S01]  /*0ef0*/  IMAD R6, R48, 0x4, R5.reuse ;  /* 0x0000000430067824 */ /* 0x102fe200078e0205 */
[----:B------:R0:W-:Y:S01]  /*0f00*/  ATOMS.POPC.INC.32 RZ, [R0+URZ] ;  /* 0x0000000000ff7f8c */ /* 0x0001e2000d8000ff */
[--C-:B------:R-:W-:Y:S01]  /*0f10*/  IMAD R9, R10, 0x4, R5.reuse ;  /* 0x000000040a097824 */ /* 0x100fe200078e0205 */
[----:B------:R-:W-:Y:S01]  /*0f20*/  LOP3.LUT R10, R35, 0x80000000, RZ, 0x3c, !PT ;  /* 0x80000000230a7812 */ /* 0x000fe200078e3cff */
[--C-:B------:R-:W-:Y:S01]  /*0f30*/  IMAD R8, R8, 0x4, R5.reuse ;  /* 0x0000000408087824 */ /* 0x100fe200078e0205 */
[----:B------:R1:W-:Y:S01]  /*0f40*/  ATOMS.POPC.INC.32 RZ, [R6+URZ] ;  /* 0x0000000006ff7f8c */ /* 0x0003e2000d8000ff */
[----:B------:R-:W-:Y:S01]  /*0f50*/  IMAD R11, R12, 0x4, R5 ;  /* 0x000000040c0b7824 */ /* 0x000fe200078e0205 */
[----:B------:R-:W-:-:S02]  /*0f60*/  LOP3.LUT R12, R37, 0x80000000, RZ, 0x3c, !PT ;  /* 0x80000000250c7812 */ /* 0x000fc400078e3cff */
[----:B------:R-:W-:Y:S01]  /*0f70*/  LOP3.LUT R16, R39, 0x80000000, RZ, 0x3c, !PT ;  /* 0x8000000027107812 */ /* 0x000fe200078e3cff */
[----:B------:R-:W-:Y:S01]  /*0f80*/  ATOMS.POPC.INC.32 RZ, [R8+URZ] ;  /* 0x0000000008ff7f8c */ /* 0x000fe2000d8000ff */
[----:B0-----:R-:W-:Y:S02]  /*0f90*/  SHF.R.U32.HI R0, RZ, UR5, R10 ;  /* 0x00000005ff007c19 */ /* 0x001fe4000801160a */
[----:B-1----:R-:W-:Y:S01]  /*0fa0*/  SHF.R.U32.HI R6, RZ, UR5, R17 ;  /* 0x00000005ff067c19 */ /* 0x002fe20008011611 */
[----:B------:R0:W-:Y:S01]  /*0fb0*/  ATOMS.POPC.INC.32 RZ, [R9+URZ] ;  /* 0x0000000009ff7f8c */ /* 0x0001e2000d8000ff */
[----:B------:R-:W-:Y:S02]  /*0fc0*/  SHF.R.U32.HI R14, RZ, UR5, R19 ;  /* 0x00000005ff0e7c19 */ /* 0x000fe40008011613 */
[----:B------:R-:W-:Y:S01]  /*0fd0*/  LOP3.LUT R6, R6, UR4, RZ, 0x30, !PT ;  /* 0x0000000406067c12 */ /* 0x000fe2000f8e30ff */
[----:B------:R1:W-:Y:S01]  /*0fe0*/  ATOMS.POPC.INC.32 RZ, [R11+URZ] ;  /* 0x000000000bff7f8c */ /* 0x0003e2000d8000ff */
[----:B------:R-:W-:-:S02]  /*0ff0*/  SHF.R.U32.HI R13, RZ, UR5, R12 ;  /* 0x00000005ff0d7c19 */ /* 0x000fc4000801160c */
[----:B------:R-:W-:Y:S02]  /*1000*/  LOP3.LUT R0, R0, UR4, RZ, 0x30, !PT ;  /* 0x0000000400007c12 */ /* 0x000fe4000f8e30ff */
[----:B0-----:R-:W-:Y:S02]  /*1010*/  SHF.R.U32.HI R9, RZ, UR5, R16 ;  /* 0x00000005ff097c19 */ /* 0x001fe40008011610 */
[----:B------:R-:W-:Y:S01]  /*1020*/  LOP3.LUT R50, R14, UR4, RZ, 0x30, !PT ;  /* 0x000000040e327c12 */ /* 0x000fe2000f8e30ff */
[--C-:B------:R-:W-:Y:S01]  /*1030*/  IMAD R14, R6, 0x4, R5.reuse ;  /* 0x00000004060e7824 */ /* 0x100fe200078e0205 */
[----:B------:R-:W-:Y:S01]  /*1040*/  LOP3.LUT R8, R13, UR4, RZ, 0x30, !PT ;  /* 0x000000040d087c12 */ /* 0x000fe2000f8e30ff */
[--C-:B------:R-:W-:Y:S01]  /*1050*/  IMAD R0, R0, 0x4, R5.reuse ;  /* 0x0000000400007824 */ /* 0x100fe200078e0205 */
[----:B------:R-:W-:Y:S01]  /*1060*/  LOP3.LUT R6, R9, UR4, RZ, 0x30, !PT ;  /* 0x0000000409067c12 */ /* 0x000fe2000f8e30ff */
[--C-:B------:R-:W-:Y:S01]  /*1070*/  IMAD R50, R50, 0x4, R5.reuse ;  /* 0x0000000432327824 */ /* 0x100fe200078e0205 */
[----:B------:R-:W-:Y:S01]  /*1080*/  LOP3.LUT R9, R40, 0x80000000, RZ, 0x3c, !PT ;  /* 0x8000000028097812 */ /* 0x000fe200078e3cff */
[--C-:B------:R-:W-:Y:S01]  /*1090*/  IMAD R26, R8, 0x4, R5.reuse ;  /* 0x00000004081a7824 */ /* 0x100fe200078e0205 */
[----:B------:R0:W-:Y:S01]  /*10a0*/  ATOMS.POPC.INC.32 RZ, [R0+URZ] ;  /* 0x0000000000ff7f8c */ /* 0x0001e2000d8000ff */
[----:B------:R-:W-:Y:S01]  /*10b0*/  IMAD R51, R6, 0x4, R5 ;  /* 0x0000000406337824 */ /* 0x000fe200078e0205 */
[----:B------:R-:W-:-:S02]  /*10c0*/  LOP3.LUT R6, R43, 0x80000000, RZ, 0x3c, !PT ;  /* 0x800000002b067812 */ /* 0x000fc400078e3cff */
[----:B-1----:R-:W-:Y:S01]  /*10d0*/  LOP3.LUT R11, R44, 0x80000000, RZ, 0x3c, !PT ;  /* 0x800000002c0b7812 */ /* 0x002fe200078e3cff */
[----:B------:R1:W-:Y:S01]  /*10e0*/  ATOMS.POPC.INC.32 RZ, [R14+URZ] ;  /* 0x000000000eff7f8c */ /* 0x0003e2000d8000ff */
[----:B------:R-:W-:Y:S02]  /*10f0*/  LOP3.LUT R8, R45, 0x80000000, RZ, 0x3c, !PT ;  /* 0x800000002d087812 */ /* 0x000fe400078e3cff */
[----:B------:R-:W-:Y:S01]  /*1100*/  LOP3.LUT R13, R46, 0x80000000, RZ, 0x3c, !PT ;  /* 0x800000002e0d7812 */ /* 0x000fe200078e3cff */
[----:B------:R2:W-:Y:S01]  /*1110*/  ATOMS.POPC.INC.32 RZ, [R26+URZ] ;  /* 0x000000001aff7f8c */ /* 0x0005e2000d8000ff */
[----:B0-----:R-:W-:Y:S02]  /*1120*/  SHF.R.U32.HI R0, RZ, UR5, R9 ;  /* 0x00000005ff007c19 */ /* 0x001fe40008011609 */
[----:B------:R-:W-:Y:S01]  /*1130*/  SHF.R.U32.HI R53, RZ, UR5, R11 ;  /* 0x00000005ff357c19 */ /* 0x000fe2000801160b */
[----:B-1----:R-:W0:Y:S01]  /*1140*/  LDC.64 R14, c[0x0][0x380] ;  /* 0x0000e000ff0e7b82 */ /* 0x002e220000000a00 */
[----:B------:R-:W-:Y:S01]  /*1150*/  SHF.R.U32.HI R55, RZ, UR5, R8 ;  /* 0x00000005ff377c19 */ /* 0x000fe20008011608 */
[----:B------:R1:W-:Y:S01]  /*1160*/  ATOMS.POPC.INC.32 RZ, [R50+URZ] ;  /* 0x0000000032ff7f8c */ /* 0x0003e2000d8000ff */
[----:B------:R-:W-:-:S02]  /*1170*/  SHF.R.U32.HI R57, RZ, UR5, R13 ;  /* 0x00000005ff397c19 */ /* 0x000fc4000801160d */
[----:B--2---:R-:W-:Y:S01]  /*1180*/  SHF.R.U32.HI R26, RZ, UR5, R6 ;  /* 0x00000005ff1a7c19 */ /* 0x004fe20008011606 */
[----:B------:R2:W-:Y:S01]  /*1190*/  ATOMS.POPC.INC.32 RZ, [R51+URZ] ;  /* 0x0000000033ff7f8c */ /* 0x0005e2000d8000ff */
[----:B------:R-:W-:Y:S02]  /*11a0*/  LOP3.LUT R0, R0, UR4, RZ, 0x30, !PT ;  /* 0x0000000400007c12 */ /* 0x000fe4000f8e30ff */
[----:B------:R-:W-:Y:S02]  /*11b0*/  LOP3.LUT R54, R26, UR4, RZ, 0x30, !PT ;  /* 0x000000041a367c12 */ /* 0x000fe4000f8e30ff */
[----:B------:R-:W-:Y:S01]  /*11c0*/  LOP3.LUT R58, R53, UR4, RZ, 0x30, !PT ;  /* 0x00000004353a7c12 */ /* 0x000fe2000f8e30ff */
[--C-:B------:R-:W-:Y:S01]  /*11d0*/  IMAD R53, R0, 0x4, R5.reuse ;  /* 0x0000000400357824 */ /* 0x100fe200078e0205 */
[----:B------:R-:W-:Y:S01]  /*11e0*/  ISETP.GT.U32.AND P2, PT, R3, 0xff, PT ;  /* 0x000000ff0300780c */ /* 0x000fe20003f44070 */
[--C-:B------:R-:W-:Y:S01]  /*11f0*/  IMAD R54, R54, 0x4, R5.reuse ;  /* 0x0000000436367824 */ /* 0x100fe200078e0205 */
[----:B------:R-:W-:Y:S01]  /*1200*/  LOP3.LUT R60, R55, UR4, RZ, 0x30, !PT ;  /* 0x00000004373c7c12 */ /* 0x000fe2000f8e30ff */
[--C-:B------:R-:W-:Y:S01]  /*1210*/  IMAD R58, R58, 0x4, R5.reuse ;  /* 0x000000043a3a7824 */ /* 0x100fe200078e0205 */
[----:B------:R-:W-:Y:S01]  /*1220*/  LOP3.LUT R26, R57, UR4, RZ, 0x30, !PT ;  /* 0x00000004391a7c12 */ /* 0x000fe2000f8e30ff */
[----:B------:R3:W-:Y:S01]  /*1230*/  ATOMS.POPC.INC.32 RZ, [R53+URZ] ;  /* 0x0000000035ff7f8c */ /* 0x0007e2000d8000ff */
[----:B-1----:R-:W-:Y:S01]  /*1240*/  P2R R50, PR, RZ, 0x4 ;  /* 0x00000004ff327803 */ /* 0x002fe20000000000 */
[----:B------:R-:W-:-:S02]  /*1250*/  IMAD R60, R60, 0x4, R5 ;  /* 0x000000043c3c7824 */ /* 0x000fc400078e0205 */
[----:B------:R-:W-:Y:S01]  /*1260*/  IMAD R5, R26, 0x4, R5 ;  /* 0x000000041a057824 */ /* 0x000fe200078e0205 */
[----:B------:R3:W-:Y:S01]  /*1270*/  ATOMS.POPC.INC.32 RZ, [R54+URZ] ;  /* 0x0000000036ff7f8c */ /* 0x0007e2000d8000ff */
[----:B--2---:R-:W-:Y:S02]  /*1280*/  IMAD R51, R3, 0x4, R7 ;  /* 0x0000000403337824 */ /* 0x004fe400078e0207 */
[----:B------:R-:W-:Y:S01]  /*1290*/  IMAD.MOV.U32 R0, RZ, RZ, RZ ;  /* 0x000000ffff007224 */ /* 0x000fe200078e00ff */
[----:B------:R3:W-:Y:S04]  /*12a0*/  ATOMS.POPC.INC.32 RZ, [R58+URZ] ;  /* 0x000000003aff7f8c */ /* 0x0007e8000d8000ff */
[----:B------:R3:W-:Y:S04]  /*12b0*/  ATOMS.POPC.INC.32 RZ, [R60+URZ] ;  /* 0x000000003cff7f8c */ /* 0x0007e8000d8000ff */
[----:B------:R3:W-:Y:S01]  /*12c0*/  ATOMS.POPC.INC.32 RZ, [R5+URZ] ;  /* 0x0000000005ff7f8c */ /* 0x0007e2000d8000ff */
[----:B------:R-:W-:Y:S06]  /*12d0*/  BAR.SYNC.DEFER_BLOCKING 0x0 ;  /* 0x0000000000007b1d */ /* 0x000fec0000010000 */
[----:B------:R-:W-:Y:S05]  /*12e0*/  @P2 BRA `(.L_x_13) ;  /* 0x00000000008c2947 */ /* 0x000fea0003800000 */
[----:B------:R-:W1:Y:S04]  /*12f0*/  LDS R0, [R51] ;  /* 0x0000000033007984 */ /* 0x000e680000000800 */
[----:B---3--:R-:W2:Y:S04]  /*1300*/  LDS R5, [R51+0x400] ;  /* 0x0004000033057984 */ /* 0x008ea80000000800 */
[----:B------:R-:W3:Y:S04]  /*1310*/  LDS R53, [R51+0x800] ;  /* 0x0008000033357984 */ /* 0x000ee80000000800 */
[----:B------:R-:W4:Y:S04]  /*1320*/  LDS R55, [R51+0xc00] ;  /* 0x000c000033377984 */ /* 0x000f280000000800 */
[----:B------:R-:W5:Y:S04]  /*1330*/  LDS R57, [R51+0x1000] ;  /* 0x0010000033397984 */ /* 0x000f680000000800 */
[----:B------:R-:W0:Y:S04]  /*1340*/  LDS R59, [R51+0x1400] ;  /* 0x00140000333b7984 */ /* 0x000e280000000800 */
[----:B------:R-:W-:Y:S04]  /*1350*/  LDS R61, [R51+0x2000] ;  /* 0x00200000333d7984 */ /* 0x000fe80000000800 */
[----:B------:R-:W-:Y:S04]  /*1360*/  LDS R63, [R51+0x2400] ;  /* 0x00240000333f7984 */ /* 0x000fe80000000800 */
[----:B------:R-:W-:Y:S04]  /*1370*/  LDS R65, [R51+0x2800] ;  /* 0x0028000033417984 */ /* 0x000fe80000000800 */
[----:B------:R-:W-:Y:S04]  /*1380*/  STS [R51], RZ ;  /* 0x000000ff33007388 */ /* 0x000fe80000000800 */
[----:B-1----:R-:W-:Y:S01]  /*1390*/  STS [R51+0x400], R0 ;  /* 0x0004000033007388 */ /* 0x002fe20000000800 */
[----:B--2---:R-:W-:-:S03]  /*13a0*/  IMAD.IADD R54, R0, 0x1, R5 ;  /* 0x0000000100367824 */ /* 0x004fc600078e0205 */
[----:B------:R-:W1:Y:S01]  /*13b0*/  LDS R5, [R51+0x1800] ;  /* 0x0018000033057984 */ /* 0x000e620000000800 */
[----:B---3--:R-:W-:-:S03]  /*13c0*/  IMAD.IADD R58, R54, 0x1, R53 ;  /* 0x00000001363a7824 */ /* 0x008fc600078e0235 */
[----:B------:R-:W2:Y:S01]  /*13d0*/  LDS R53, [R51+0x1c00] ;  /* 0x001c000033357984 */ /* 0x000ea20000000800 */
[----:B----4-:R-:W-:-:S03]  /*13e0*/  IMAD.IADD R60, R58, 0x1, R55 ;  /* 0x000000013a3c7824 */ /* 0x010fc600078e0237 */
[----:B------:R1:W-:Y:S01]  /*13f0*/  STS [R51+0x800], R54 ;  /* 0x0008003633007388 */ /* 0x0003e20000000800 */
[----:B-----5:R-:W-:-:S03]  /*1400*/  IMAD.IADD R62, R60, 0x1, R57 ;  /* 0x000000013c3e7824 */ /* 0x020fc600078e0239 */
[----:B------:R-:W3:Y:S01]  /*1410*/  LDS R55, [R51+0x2c00] ;  /* 0x002c000033377984 */ /* 0x000ee20000000800 */
[----:B0-----:R-:W-:-:S03]  /*1420*/  IMAD.IADD R64, R62, 0x1, R59 ;  /* 0x000000013e407824 */ /* 0x001fc600078e023b */
[----:B------:R0:W-:Y:S04]  /*1430*/  STS [R51+0xc00], R58 ;  /* 0x000c003a33007388 */ /* 0x0001e80000000800 */
[----:B------:R4:W-:Y:S04]  /*1440*/  STS [R51+0x1000], R60 ;  /* 0x0010003c33007388 */ /* 0x0009e80000000800 */
[----:B------:R4:W-:Y:S04]  /*1450*/  STS [R51+0x1400], R62 ;  /* 0x0014003e33007388 */ /* 0x0009e80000000800 */
[----:B------:R4:W-:Y:S01]  /*1460*/  STS [R51+0x1800], R64 ;  /* 0x0018004033007388 */ /* 0x0009e20000000800 */
[----:B-1----:R-:W-:-:S04]  /*1470*/  IMAD.IADD R54, R64, 0x1, R5 ;  /* 0x0000000140367824 */ /* 0x002fc800078e0205 */
[----:B--2---:R-:W-:Y:S01]  /*1480*/  IMAD.IADD R66, R54, 0x1, R53 ;  /* 0x0000000136427824 */ /* 0x004fe200078e0235 */
[----:B------:R4:W-:Y:S03]  /*1490*/  STS [R51+0x1c00], R54 ;  /* 0x001c003633007388 */ /* 0x0009e60000000800 */
[----:B------:R-:W-:Y:S01]  /*14a0*/  IMAD.IADD R68, R66, 0x1, R61 ;  /* 0x0000000142447824 */ /* 0x000fe200078e023d */
[----:B------:R4:W-:Y:S03]  /*14b0*/  STS [R51+0x2000], R66 ;  /* 0x0020004233007388 */ /* 0x0009e60000000800 */
[----:B------:R-:W-:Y:S01]  /*14c0*/  IMAD.IADD R70, R68, 0x1, R63 ;  /* 0x0000000144467824 */ /* 0x000fe200078e023f */
[----:B------:R4:W-:Y:S03]  /*14d0*/  STS [R51+0x2400], R68 ;  /* 0x0024004433007388 */ /* 0x0009e60000000800 */
[----:B0-----:R-:W-:Y:S01]  /*14e0*/  IMAD.IADD R58, R70, 0x1, R65 ;  /* 0x00000001463a7824 */ /* 0x001fe200078e0241 */
[----:B------:R4:W-:Y:S03]  /*14f0*/  STS [R51+0x2800], R70 ;  /* 0x0028004633007388 */ /* 0x0009e60000000800 */
[----:B---3--:R-:W-:Y:S01]  /*1500*/  IMAD.IADD R0, R58, 0x1, R55 ;  /* 0x000000013a007824 */ /* 0x008fe200078e0237 */
[----:B------:R4:W-:Y:S06]  /*1510*/  STS [R51+0x2c00], R58 ;  /* 0x002c003a33007388 */ /* 0x0009ec0000000800 */
.L_x_13:
[----:B------:R-:W-:Y:S05]  /*1520*/  BSYNC.RECONVERGENT B0 ;  /* 0x0000000000007941 */ /* 0x000fea0003800200 */
.L_x_12:
[----:B------:R-:W-:Y:S01]  /*1530*/  ISETP.NE.AND P0, PT, R0, 0x1980, PT ;  /* 0x000019800000780c */ /* 0x000fe20003f05270 */
[----:B---3--:R-:W-:Y:S01]  /*1540*/  IMAD R5, R42, 0x100, R3 ;  /* 0x000001002a057824 */ /* 0x008fe200078e0203 */
[----:B------:R-:W-:Y:S01]  /*1550*/  @!P2 LOP3.LUT R53, R0, 0x40000000, RZ, 0xfc, !PT ;  /* 0x400000000035a812 */ /* 0x000fe200078efcff */
[----:B------:R-:W-:Y:S01]  /*1560*/  IMAD R41, R41, 0x11, RZ ;  /* 0x0000001129297824 */ /* 0x000fe200078e02ff */
[----:B------:R-:W-:Y:S01]  /*1570*/  ISETP.LT.U32.AND P0, PT, R3, 0x100, !P0 ;  /* 0x000001000300780c */ /* 0x000fe20004701070 */
[----:B0-----:R-:W-:-:S03]  /*1580*/  IMAD.WIDE R14, R5, 0x4, R14 ;  /* 0x00000004050e7825 */ /* 0x001fc600078e020e */
[----:B------:R-:W-:Y:S01]  /*1590*/  LOP3.LUT R57, R41, R4, RZ, 0xfc, !PT ;  /* 0x0000000429397212 */ /* 0x000fe200078efcff */
[----:B----4-:R-:W-:Y:S01]  /*15a0*/  IMAD R54, R42, 0x1980, RZ ;  /* 0x000019802a367824 */ /* 0x010fe200078e02ff */
[----:B------:R0:W-:Y:S07]  /*15b0*/  @!P2 STG.E.STRONG.SYS desc[UR6][R14.64], R53 ;  /* 0x000000350e00a986 */ /* 0x0001ee000c115906 */
[----:B------:R-:W-:Y:S06]  /*15c0*/  BAR.RED.OR.DEFER_BLOCKING 0x0, P0 ;  /* 0x0000000000007b1d */ /* 0x000fec0000014800 */
[----:B------:R-:W1:Y:S01]  /*15d0*/  B2R.RESULT RZ, P0 ;  /* 0x0000000000ff731c */ /* 0x000e620000004000 */
[----:B------:R-:W-:-:S04]  /*15e0*/  IADD3 R4, P1, PT, R54, R57, RZ ;  /* 0x0000003936047210 */ /* 0x000fc80007f3e0ff */
[----:B------:R-:W-:Y:S01]  /*15f0*/  LEA.HI.X.SX32 R55, R54, RZ, 0x1, P1 ;  /* 0x000000ff36377211 */ /* 0x000fe200008f0eff */
[----:B------:R-:W-:-:S03]  /*1600*/  IMAD.SHL.U32 R5, R4, 0x4, RZ ;  /* 0x0000000404057824 */ /* 0x000fc600078e00ff */
[----:B------:R-:W-:Y:S01]  /*1610*/  SHF.L.U64.HI R4, R4, 0x2, R55 ;  /* 0x0000000204047819 */ /* 0x000fe20000010237 */
[----:B01----:R-:W-:Y:S06]  /*1620*/  @!P0 BRA `(.L_x_14) ;  /* 0x0000001000b48947 */ /* 0x003fec0003800000 */
[----:B------:R-:W0:Y:S01]  /*1630*/  LDCU.64 UR8, c[0x0][0x3b8] ;  /* 0x00007700ff0877ac */ /* 0x000e220008000a00 */
[----:B------:R-:W-:Y:S01]  /*1640*/  BSSY B1, `(.L_x_15) ;  /* 0x0000032000017945 */ /* 0x000fe20003800000 */
[----:B------:R-:W-:Y:S01]  /*1650*/  IMAD R13, R3, 0x8, R7 ;  /* 0x00000008030d7824 */ /* 0x000fe200078e0207 */
[----:B0-----:R-:W-:-:S04]  /*1660*/  IADD3 R8, P0, PT, R5, UR8, RZ ;  /* 0x0000000805087c10 */ /* 0x001fc8000ff1e0ff */
[----:B------:R-:W-:Y:S01]  /*1670*/  IADD3.X R9, PT, PT, R4, UR9, RZ, P0, !PT ;  /* 0x0000000904097c10 */ /* 0x000fe200087fe4ff */
[----:B------:R-:W-:Y:S08]  /*1680*/  @P2 BRA `(.L_x_16) ;  /* 0x0000000000b42947 */ /* 0x000ff00003800000 */
[----:B------:R-:W0:Y:S02]  /*1690*/  LDCU.64 UR8, c[0x0][0x398] ;  /* 0x00007300ff0877ac */ /* 0x000e240008000a00 */
[----:B0-----:R-:W-:-:S04]  /*16a0*/  LEA R10, P0, R3, UR8, 0x3 ;  /* 0x00000008030a7c11 */ /* 0x001fc8000f8018ff */
[----:B------:R-:W-:-:S05]  /*16b0*/  LEA.HI.X R11, R3, UR9, RZ, 0x3, P0 ;  /* 0x00000009030b7c11 */ /* 0x000fca00080f1cff */
[----:B------:R-:W2:Y:S01]  /*16c0*/  LDG.E.64 R4, desc[UR6][R10.64] ;  /* 0x000000060a047981 */ /* 0x000ea2000c1e1b00 */
[----:B------:R-:W-:-:S04]  /*16d0*/  ISETP.GT.U32.AND P0, PT, R3, R49, PT ;  /* 0x000000310300720c */ /* 0x000fc80003f04070 */
[----:B------:R-:W-:-:S04]  /*16e0*/  SEL R17, RZ, 0x1980, !P0 ;  /* 0x00001980ff117807 */ /* 0x000fc80004000000 */
[----:B--2---:R-:W-:Y:S01]  /*16f0*/  IADD3 R4, P0, PT, R4, -R17, RZ ;  /* 0x8000001104047210 */ /* 0x004fe20007f1e0ff */
[----:B------:R-:W-:-:S03]  /*1700*/  IMAD.MOV.U32 R17, RZ, RZ, R0 ;  /* 0x000000ffff117224 */ /* 0x000fc600078e0000 */
[----:B------:R-:W-:Y:S02]  /*1710*/  IADD3.X R5, PT, PT, R5, -0x1, RZ, P0, !PT ;  /* 0xffffffff05057810 */ /* 0x000fe400007fe4ff */
[----:B------:R-:W-:-:S03]  /*1720*/  ISETP.GE.AND P0, PT, R42, 0x1, PT ;  /* 0x000000012a00780c */ /* 0x000fc60003f06270 */
[----:B------:R0:W-:Y:S10]  /*1730*/  STS.64 [R13+0x6600], R4 ;  /* 0x006600040d007388 */ /* 0x0001f40000000a00 */
[----:B------:R-:W-:Y:S05]  /*1740*/  @!P0 BRA `(.L_x_17) ;  /* 0x00000000006c8947 */ /* 0x000fea0003800000 */
[----:B------:R-:W-:Y:S01]  /*1750*/  BSSY B0, `(.L_x_18) ;  /* 0x0000019000007945 */ /* 0x000fe20003800000 */
[----:B------:R-:W-:Y:S02]  /*1760*/  IMAD.MOV.U32 R6, RZ, RZ, -0x1 ;  /* 0xffffffffff067424 */ /* 0x000fe400078e00ff */
[----:B------:R-:W-:Y:S02]  /*1770*/  IMAD.MOV.U32 R10, RZ, RZ, R42 ;  /* 0x000000ffff0a7224 */ /* 0x000fe400078e002a */
[----:B------:R-:W-:-:S07]  /*1780*/  IMAD.MOV.U32 R17, RZ, RZ, R0 ;  /* 0x000000ffff117224 */ /* 0x000fce00078e0000 */
.L_x_22:
[----:B0-----:R-:W0:Y:S01]  /*1790*/  LDC.64 R4, c[0x0][0x380] ;  /* 0x0000e000ff047b82 */ /* 0x001e220000000a00 */
[----:B------:R-:W-:Y:S01]  /*17a0*/  VIADD R19, R10, 0xffffffff ;  /* 0xffffffff0a137836 */ /* 0x000fe20000000000 */
[----:B------:R-:W-:Y:S03]  /*17b0*/  BSSY B2, `(.L_x_19) ;  /* 0x0000008000027945 */ /* 0x000fe60003800000 */
[----:B------:R-:W-:-:S04]  /*17c0*/  IMAD R11, R19, 0x100, R3 ;  /* 0x00000100130b7824 */ /* 0x000fc800078e0203 */
[----:B0-----:R-:W-:-:S07]  /*17d0*/  IMAD.WIDE R4, R11, 0x4, R4 ;  /* 0x000000040b047825 */ /* 0x001fce00078e0204 */
.L_x_20:
[----:B------:R-:W-:Y:S05]  /*17e0*/  YIELD ;  /* 0x0000000000007946 */ /* 0x000fea0003800000 */
[----:B------:R0:W-:Y:S06]  /*17f0*/  MEMBAR.SC.CTA ;  /* 0x0000000000007992 */ /* 0x0001ec0000000000 */
[----:B0-----:R-:W2:Y:S02]  /*1800*/  LDG.E.STRONG.SYS R11, desc[UR6][R4.64] ;  /* 0x00000006040b7981 */ /* 0x001ea4000c1f5900 */
[----:B--2---:R-:W-:-:S13]  /*1810*/  ISETP.NE.AND P0, PT, R11, RZ, PT ;  /* 0x000000ff0b00720c */ /* 0x004fda0003f05270 */
[----:B------:R-:W-:Y:S05]  /*1820*/  @!P0 BRA `(.L_x_20) ;  /* 0xfffffffc00ec8947 */ /* 0x000fea000383ffff */
[----:B------:R-:W-:Y:S05]  /*1830*/  BSYNC B2 ;  /* 0x0000000000027941 */ /* 0x000fea0003800000 */
.L_x_19:
[----:B------:R-:W-:Y:S01]  /*1840*/  BSSY.RECONVERGENT B2, `(.L_x_21) ;  /* 0x0000006000027945 */ /* 0x000fe20003800200 */
[C---:B------:R-:W-:Y:S02]  /*1850*/  ISETP.GT.AND P0, PT, R11.reuse, -0x1, PT ;  /* 0xffffffff0b00780c */ /* 0x040fe40003f04270 */
[----:B------:R-:W-:Y:S01]  /*1860*/  LOP3.LUT R4, R11, 0x3fffffff, RZ, 0xc0, !PT ;  /* 0x3fffffff0b047812 */ /* 0x000fe200078ec0ff */
[----:B------:R-:W-:Y:S05]  /*1870*/  WARPSYNC.EXCLUSIVE R6 ;  /* 0x0000000006007348 */ /* 0x000fea0003a00000 */
[----:B------:R-:W-:-:S05]  /*1880*/  IMAD.IADD R17, R4, 0x1, R17 ;  /* 0x0000000104117824 */ /* 0x000fca00078e0211 */
[----:B------:R-:W-:-:S07]  /*1890*/  VOTE.ANY R6, PT, P0 ;  /* 0x0000000000067806 */ /* 0x000fce00000e0100 */
[----:B------:R-:W-:Y:S05]  /*18a0*/  BSYNC.RECONVERGENT B2 ;  /* 0x0000000000027941 */ /* 0x000fea0003800200 */
.L_x_21:
[----:B------:R-:W-:Y:S01]  /*18b0*/  ISETP.GT.U32.AND P1, PT, R10, 0x1, PT ;  /* 0x000000010a00780c */ /* 0x000fe20003f24070 */
[----:B------:R-:W-:-:S12]  /*18c0*/  IMAD.MOV.U32 R10, RZ, RZ, R19 ;  /* 0x000000ffff0a7224 */ /* 0x000fd800078e0013 */
[----:B------:R-:W-:Y:S05]  /*18d0*/  @P0 BRA P1, `(.L_x_22) ;  /* 0xfffffffc00ac0947 */ /* 0x000fea000083ffff */
[----:B------:R-:W-:Y:S05]  /*18e0*/  BSYNC B0 ;  /* 0x0000000000007941 */ /* 0x000fea0003800000 */
.L_x_18:
[----:B------:R1:W2:Y:S02]  /*18f0*/  LDS.64 R4, [R13+0x6600] ;  /* 0x006600000d047984 */ /* 0x0002a40000000a00 */
.L_x_17:
[C---:B------:R-:W-:Y:S01]  /*1900*/  IMAD.IADD R19, R17.reuse, 0x1, -R0 ;  /* 0x0000000111137824 */ /* 0x040fe200078e0a00 */
[----:B------:R-:W-:-:S04]  /*1910*/  LOP3.LUT R11, R17, 0x80000000, RZ, 0xfc, !PT ;  /* 0x80000000110b7812 */ /* 0x000fc800078efcff */
[C---:B0-2---:R-:W-:Y:S01]  /*1920*/  IADD3 R4, P0, PT, R19.reuse, R4, RZ ;  /* 0x0000000413047210 */ /* 0x045fe20007f1e0ff */
[----:B------:R0:W-:Y:S03]  /*1930*/  STG.E.STRONG.SYS desc[UR6][R14.64], R11 ;  /* 0x0000000b0e007986 */ /* 0x0001e6000c115906 */
[----:B------:R-:W-:-:S05]  /*1940*/  LEA.HI.X.SX32 R5, R19, R5, 0x1, P0 ;  /* 0x0000000513057211 */ /* 0x000fca00000f0eff */
[----:B------:R0:W-:Y:S04]  /*1950*/  STS.64 [R13+0x6600], R4 ;  /* 0x006600040d007388 */ /* 0x0001e80000000a00 */
.L_x_16:
[----:B------:R-:W-:Y:S05]  /*1960*/  BSYNC B1 ;  /* 0x0000000000017941 */ /* 0x000fea0003800000 */
.L_x_15:
[----:B0-----:R-:W0:Y:S01]  /*1970*/  LDC R5, c[0x0][0x3c0] ;  /* 0x0000f000ff057b82 */ /* 0x001e220000000800 */
[----:B------:R-:W-:-:S07]  /*1980*/  IMAD R4, R49, 0x8, R7 ;  /* 0x0000000831047824 */ /* 0x000fce00078e0207 */
[----:B------:R-:W2:Y:S01]  /*1990*/  LDC.64 R16, c[0x0][0x390] ;  /* 0x0000e400ff107b82 */ /* 0x000ea20000000a00 */
[----:B0-----:R-:W-:Y:S02]  /*19a0*/  ISETP.GE.AND P0, PT, R47, R5, PT ;  /* 0x000000052f00720c */ /* 0x001fe40003f06270 */
[----:B--2---:R-:W-:-:S04]  /*19b0*/  ISETP.EQ.U32.AND P1, PT, R16, RZ, PT ;  /* 0x000000ff1000720c */ /* 0x004fc80003f22070 */
[----:B------:R-:W-:-:S04]  /*19c0*/  ISETP.EQ.OR.EX P0, PT, R17, RZ, !P0, P1 ;  /* 0x000000ff1100720c */ /* 0x000fc80004702710 */
[----:B------:R-:W-:-:S13]  /*19d0*/  ISETP.GT.U32.OR P0, PT, R3, 0xff, P0 ;  /* 0x000000ff0300780c */ /* 0x000fda0000704470 */
[----:B------:R-:W-:Y:S05]  /*19e0*/  @P0 BRA `(.L_x_23) ;  /* 0x0000000000240947 */ /* 0x000fea0003800000 */
[----:B------:R-:W0:Y:S01]  /*19f0*/  LDS.64 R10, [R13+0x6600] ;  /* 0x006600000d0a7984 */ /* 0x000e220000000a00 */
[C---:B------:R-:W-:Y:S02]  /*1a00*/  ISETP.GT.U32.AND P0, PT, R3.reuse, R49, PT ;  /* 0x000000310300720c */ /* 0x040fe40003f04070 */
[C---:B------:R-:W-:Y:S02]  /*1a10*/  LEA R6, P2, R3.reuse, R16, 0x3 ;  /* 0x0000001003067211 */ /* 0x040fe400078418ff */
[----:B------:R-:W-:Y:S02]  /*1a20*/  SEL R7, RZ, 0x1980, !P0 ;  /* 0x00001980ff077807 */ /* 0x000fe40004000000 */
[--C-:B------:R-:W-:Y:S02]  /*1a30*/  SHF.R.S32.HI R15, RZ, 0x1f, R0.reuse ;  /* 0x0000001fff0f7819 */ /* 0x100fe40000011400 */
[----:B0-----:R-:W-:Y:S02]  /*1a40*/  IADD3 R2, P0, P1, R10, R7, R0 ;  /* 0x000000070a027210 */ /* 0x001fe4000791e000 */
[----:B------:R-:W-:-:S02]  /*1a50*/  LEA.HI.X R7, R3, R17, RZ, 0x3, P2 ;  /* 0x0000001103077211 */ /* 0x000fc400010f1cff */
[----:B------:R-:W-:-:S05]  /*1a60*/  IADD3.X R3, PT, PT, R11, RZ, R15, P0, P1 ;  /* 0x000000ff0b037210 */ /* 0x000fca00007e240f */
[----:B------:R0:W-:Y:S04]  /*1a70*/  STG.E.64 desc[UR6][R6.64], R2 ;  /* 0x0000000206007986 */ /* 0x0001e8000c101b06 */
.L_x_23:
[----:B------:R-:W-:Y:S05]  /*1a80*/  WARPSYNC.ALL ;  /* 0x0000000000007948 */ /* 0x000fea0003800000 */
[----:B------:R-:W-:Y:S01]  /*1a90*/  BAR.SYNC.DEFER_BLOCKING 0x0 ;  /* 0x0000000000007b1d */ /* 0x000fe20000010000 */
[----:B------:R-:W-:-:S05]  /*1aa0*/  ISETP.GT.AND P0, PT, R47, R5, PT ;  /* 0x000000052f00720c */ /* 0x000fca0003f04270 */
[----:B0-----:R0:W2:Y:S08]  /*1ab0*/  LDS.64 R2, [R4+0x6600] ;  /* 0x0066000004027984 */ /* 0x0010b00000000a00 */
[----:B0-----:R-:W-:Y:S05]  /*1ac0*/  @P0 BRA `(.L_x_24) ;  /* 0x00000000005c0947 */ /* 0x001fea0003800000 */
[----:B------:R-:W0:Y:S01]  /*1ad0*/  LDCU.64 UR4, c[0x0][0x3a0] ;  /* 0x00007400ff0477ac */ /* 0x000e220008000a00 */
[----:B--2---:R-:W-:-:S05]  /*1ae0*/  IADD3 R0, P1, PT, R57, R2, RZ ;  /* 0x0000000239007210 */ /* 0x004fca0007f3e0ff */
[----:B------:R-:W-:Y:S01]  /*1af0*/  IMAD.X R7, RZ, RZ, R3, P1 ;  /* 0x000000ffff077224 */ /* 0x000fe200008e0603 */
[----:B0-----:R-:W-:-:S04]  /*1b00*/  LEA R2, P1, R0, UR4, 0x2 ;  /* 0x0000000400027c11 */ /* 0x001fc8000f8210ff */
[----:B------:R-:W-:-:S05]  /*1b10*/  LEA.HI.X R3, R0, UR5, R7, 0x2, P1 ;  /* 0x0000000500037c11 */ /* 0x000fca00088f1407 */
[----:B------:R2:W-:Y:S04]  /*1b20*/  STG.E desc[UR6][R2.64], R28 ;  /* 0x0000001c02007986 */ /* 0x0005e8000c101906 */
        /* <DEDUP_REMOVED lines=15> */
[----:B------:R2:W-:Y:S01]  /*1c20*/  STG.E desc[UR6][R2.64+0x800], R46 ;  /* 0x0008002e02007986 */ /* 0x0005e2000c101906 */
[----:B------:R-:W-:Y:S05]  /*1c30*/  BRA `(.L_x_25) ;  /* 0x0000000000e07947 */ /* 0x000fea0003800000 */
.L_x_24:
[----:B------:R-:W0:Y:S01]  /*1c40*/  LDCU.64 UR4, c[0x0][0x3a0] ;  /* 0x00007400ff0477ac */ /* 0x000e220008000a00 */
[----:B------:R-:W-:Y:S01]  /*1c50*/  IMAD R4, R42, -0x1980, R5 ;  /* 0xffffe6802a047824 */ /* 0x000fe200078e0205 */
[C---:B--2---:R-:W-:Y:S01]  /*1c60*/  IADD3 R0, P1, PT, R57.reuse, R2, RZ ;  /* 0x0000000239007210 */ /* 0x044fe20007f3e0ff */
[C---:B------:R-:W-:Y:S02]  /*1c70*/  VIADD R11, R57.reuse, 0x20 ;  /* 0x00000020390b7836 */ /* 0x040fe40000000000 */
[C---:B-1----:R-:W-:Y:S01]  /*1c80*/  VIADD R13, R57.reuse, 0x40 ;  /* 0x00000040390d7836 */ /* 0x042fe20000000000 */
[-C--:B------:R-:W-:Y:S01]  /*1c90*/  ISETP.GE.AND P5, PT, R57, R4.reuse, PT ;  /* 0x000000043900720c */ /* 0x080fe20003fa6270 */
[----:B------:R-:W-:Y:S01]  /*1ca0*/  IMAD.X R7, RZ, RZ, R3, P1 ;  /* 0x000000ffff077224 */ /* 0x000fe200008e0603 */
[-C--:B------:R-:W-:Y:S01]  /*1cb0*/  ISETP.GE.AND P4, PT, R11, R4.reuse, PT ;  /* 0x000000040b00720c */ /* 0x080fe20003f86270 */
[----:B------:R-:W-:Y:S01]  /*1cc0*/  VIADD R11, R57, 0x60 ;  /* 0x00000060390b7836 */ /* 0x000fe20000000000 */
[----:B------:R-:W-:Y:S01]  /*1cd0*/  ISETP.GE.AND P3, PT, R13, R4, PT ;  /* 0x000000040d00720c */ /* 0x000fe20003f66270 */
[----:B------:R-:W-:-:S02]  /*1ce0*/  VIADD R13, R57, 0x80 ;  /* 0x00000080390d7836 */ /* 0x000fc40000000000 */
[----:B------:R-:W-:Y:S01]  /*1cf0*/  VIADD R15, R57, 0xa0 ;  /* 0x000000a0390f7836 */ /* 0x000fe20000000000 */
[-C--:B------:R-:W-:Y:S01]  /*1d00*/  ISETP.GE.AND P2, PT, R11, R4.reuse, PT ;  /* 0x000000040b00720c */ /* 0x080fe20003f46270 */
[----:B------:R-:W-:Y:S01]  /*1d10*/  VIADD R11, R57, 0xc0 ;  /* 0x000000c0390b7836 */ /* 0x000fe20000000000 */
[C---:B0-----:R-:W-:Y:S02]  /*1d20*/  LEA R2, P1, R0.reuse, UR4, 0x2 ;  /* 0x0000000400027c11 */ /* 0x041fe4000f8210ff */
[-C--:B------:R-:W-:Y:S02]  /*1d30*/  ISETP.GE.AND P6, PT, R15, R4.reuse, PT ;  /* 0x000000040f00720c */ /* 0x080fe40003fc6270 */
[----:B------:R-:W-:Y:S02]  /*1d40*/  LEA.HI.X R3, R0, UR5, R7, 0x2, P1 ;  /* 0x0000000500037c11 */ /* 0x000fe400088f1407 */
[----:B------:R-:W-:Y:S01]  /*1d50*/  ISETP.GE.AND P1, PT, R13, R4, PT ;  /* 0x000000040d00720c */ /* 0x000fe20003f26270 */
[----:B------:R-:W-:-:S02]  /*1d60*/  VIADD R13, R57, 0xe0 ;  /* 0x000000e0390d7836 */ /* 0x000fc40000000000 */
[----:B------:R0:W-:Y:S01]  /*1d70*/  @!P5 STG.E desc[UR6][R2.64], R28 ;  /* 0x0000001c0200d986 */ /* 0x0001e2000c101906 */
[-C--:B------:R-:W-:Y:S01]  /*1d80*/  ISETP.GE.AND P5, PT, R11, R4.reuse, PT ;  /* 0x000000040b00720c */ /* 0x080fe20003fa6270 */
[----:B------:R-:W-:Y:S02]  /*1d90*/  VIADD R11, R57, 0x100 ;  /* 0x00000100390b7836 */ /* 0x000fe40000000000 */
[----:B------:R0:W-:Y:S01]  /*1da0*/  @!P4 STG.E desc[UR6][R2.64+0x80], R29 ;  /* 0x0000801d0200c986 */ /* 0x0001e2000c101906 */
[-C--:B------:R-:W-:Y:S01]  /*1db0*/  ISETP.GE.AND P4, PT, R13, R4.reuse, PT ;  /* 0x000000040d00720c */ /* 0x080fe20003f86270 */
[----:B------:R-:W-:Y:S02]  /*1dc0*/  VIADD R13, R57, 0x120 ;  /* 0x00000120390d7836 */ /* 0x000fe40000000000 */
[----:B------:R0:W-:Y:S01]  /*1dd0*/  @!P3 STG.E desc[UR6][R2.64+0x100], R30 ;  /* 0x0001001e0200b986 */ /* 0x0001e2000c101906 */
        /* <DEDUP_REMOVED lines=21> */
[----:B------:R-:W-:-:S03]  /*1f30*/  ISETP.GE.AND P2, PT, R13, R4, PT ;  /* 0x000000040d00720c */ /* 0x000fc60003f46270 */
[----:B------:R0:W-:Y:S01]  /*1f40*/  @!P1 STG.E desc[UR6][R2.64+0x500], R38 ;  /* 0x0005002602009986 */ /* 0x0001e2000c101906 */
[----:B------:R-:W-:-:S03]  /*1f50*/  ISETP.GE.AND P1, PT, R11, R4, PT ;  /* 0x000000040b00720c */ /* 0x000fc60003f26270 */
[----:B------:R0:W-:Y:S04]  /*1f60*/  @!P6 STG.E desc[UR6][R2.64+0x580], R39 ;  /* 0x000580270200e986 */ /* 0x0001e8000c101906 */
[----:B------:R0:W-:Y:S04]  /*1f70*/  @!P5 STG.E desc[UR6][R2.64+0x600], R40 ;  /* 0x000600280200d986 */ /* 0x0001e8000c101906 */
[----:B------:R0:W-:Y:S04]  /*1f80*/  @!P4 STG.E desc[UR6][R2.64+0x680], R43 ;  /* 0x0006802b0200c986 */ /* 0x0001e8000c101906 */
[----:B------:R0:W-:Y:S04]  /*1f90*/  @!P3 STG.E desc[UR6][R2.64+0x700], R44 ;  /* 0x0007002c0200b986 */ /* 0x0001e8000c101906 */
[----:B------:R0:W-:Y:S04]  /*1fa0*/  @!P2 STG.E desc[UR6][R2.64+0x780], R45 ;  /* 0x0007802d0200a986 */ /* 0x0001e8000c101906 */
[----:B------:R0:W-:Y:S02]  /*1fb0*/  @!P1 STG.E desc[UR6][R2.64+0x800], R46 ;  /* 0x0008002e02009986 */ /* 0x0001e4000c101906 */
.L_x_25:
[----:B------:R-:W-:Y:S05]  /*1fc0*/  @P0 BRA `(.L_x_26) ;  /* 0x0000000000480947 */ /* 0x000fea0003800000 */
[----:B------:R3:W5:Y:S04]  /*1fd0*/  LDG.E R11, desc[UR6][R8.64] ;  /* 0x00000006080b7981 */ /* 0x000768000c1e1900 */
[----:B-1----:R3:W5:Y:S04]  /*1fe0*/  LDG.E R13, desc[UR6][R8.64+0x80] ;  /* 0x00008006080d7981 */ /* 0x002768000c1e1900 */
[----:B------:R3:W5:Y:S04]  /*1ff0*/  LDG.E R15, desc[UR6][R8.64+0x100] ;  /* 0x00010006080f7981 */ /* 0x000768000c1e1900 */
[----:B------:R3:W5:Y:S04]  /*2000*/  LDG.E R17, desc[UR6][R8.64+0x180] ;  /* 0x0001800608117981 */ /* 0x000768000c1e1900 */
[----:B------:R3:W5:Y:S04]  /*2010*/  LDG.E R19, desc[UR6][R8.64+0x200] ;  /* 0x0002000608137981 */ /* 0x000768000c1e1900 */
[----:B------:R3:W5:Y:S04]  /*2020*/  LDG.E R21, desc[UR6][R8.64+0x280] ;  /* 0x0002800608157981 */ /* 0x000768000c1e1900 */
[----:B------:R3:W5:Y:S04]  /*2030*/  LDG.E R23, desc[UR6][R8.64+0x300] ;  /* 0x0003000608177981 */ /* 0x000768000c1e1900 */
[----:B------:R3:W5:Y:S04]  /*2040*/  LDG.E R25, desc[UR6][R8.64+0x380] ;  /* 0x0003800608197981 */ /* 0x000768000c1e1900 */
[----:B------:R3:W5:Y:S04]  /*2050*/  LDG.E R27, desc[UR6][R8.64+0x400] ;  /* 0x00040006081b7981 */ /* 0x000768000c1e1900 */
[----:B0-2---:R3:W5:Y:S04]  /*2060*/  LDG.E R29, desc[UR6][R8.64+0x480] ;  /* 0x00048006081d7981 */ /* 0x005768000c1e1900 */
        /* <DEDUP_REMOVED lines=8> */
.L_x_26:
[----:B------:R-:W-:Y:S02]  /*20f0*/  IMAD.IADD R54, R5, 0x1, -R54 ;  /* 0x0000000105367824 */ /* 0x000fe400078e0a36 */
[C---:B0-2---:R-:W-:Y:S02]  /*2100*/  VIADD R3, R57.reuse, 0x20 ;  /* 0x0000002039037836 */ /* 0x045fe40000000000 */
[C---:B------:R-:W-:Y:S01]  /*2110*/  VIADD R45, R57.reuse, 0x40 ;  /* 0x00000040392d7836 */ /* 0x040fe20000000000 */
[CC--:B------:R-:W-:Y:S01]  /*2120*/  ISETP.GE.AND P5, PT, R57.reuse, R54.reuse, PT ;  /* 0x000000363900720c */ /* 0x0c0fe20003fa6270 */
[----:B------:R-:W-:Y:S01]  /*2130*/  VIADD R47, R57, 0x80 ;  /* 0x00000080392f7836 */ /* 0x000fe20000000000 */
[-C--:B------:R-:W-:Y:S01]  /*2140*/  ISETP.GE.AND P4, PT, R3, R54.reuse, PT ;  /* 0x000000360300720c */ /* 0x080fe20003f86270 */
[----:B------:R-:W-:Y:S01]  /*2150*/  VIADD R3, R57, 0x60 ;  /* 0x0000006039037836 */ /* 0x000fe20000000000 */
[-C--:B------:R-:W-:Y:S01]  /*2160*/  ISETP.GE.AND P3, PT, R45, R54.reuse, PT ;  /* 0x000000362d00720c */ /* 0x080fe20003f66270 */
[----:B------:R-:W-:Y:S01]  /*2170*/  VIADD R45, R57, 0xa0 ;  /* 0x000000a0392d7836 */ /* 0x000fe20000000000 */
[----:B------:R-:W-:-:S02]  /*2180*/  ISETP.GE.AND P1, PT, R47, R54, PT ;  /* 0x000000362f00720c */ /* 0x000fc40003f26270 */
[-C--:B------:R-:W-:Y:S01]  /*2190*/  ISETP.GE.AND P2, PT, R3, R54.reuse, PT ;  /* 0x000000360300720c */ /* 0x080fe20003f46270 */
[----:B------:R-:W-:Y:S01]  /*21a0*/  VIADD R3, R57, 0xc0 ;  /* 0x000000c039037836 */ /* 0x000fe20000000000 */
[-C--:B------:R-:W-:Y:S01]  /*21b0*/  ISETP.GE.AND P6, PT, R45, R54.reuse, PT ;  /* 0x000000362d00720c */ /* 0x080fe20003fc6270 */
[----:B------:R-:W-:Y:S02]  /*21c0*/  VIADD R45, R57, 0xe0 ;  /* 0x000000e0392d7836 */ /* 0x000fe40000000000 */
[----:B------:R0:W5:Y:S01]  /*21d0*/  @!P5 LDG.E R11, desc[UR6][R8.64] ;  /* 0x00000006080bd981 */ /* 0x000162000c1e1900 */
[-C--:B------:R-:W-:Y:S01]  /*21e0*/  ISETP.GE.AND P5, PT, R3, R54.reuse, PT ;  /* 0x000000360300720c */ /* 0x080fe20003fa6270 */
[----:B------:R-:W-:Y:S02]  /*21f0*/  VIADD R3, R57, 0x100 ;  /* 0x0000010039037836 */ /* 0x000fe40000000000 */
[----:B-1----:R0:W5:Y:S01]  /*2200*/  @!P4 LDG.E R13, desc[UR6][R8.64+0x80] ;  /* 0x00008006080dc981 */ /* 0x002162000c1e1900 */
[----:B------:R-:W-:Y:S01]  /*2210*/  ISETP.GE.AND P4, PT, R45, R54, PT ;  /* 0x000000362d00720c */ /* 0x000fe20003f86270 */
[----:B------:R-:W-:-:S02]  /*2220*/  VIADD R45, R57, 0x120 ;  /* 0x00000120392d7836 */ /* 0x000fc40000000000 */
[----:B------:R0:W5:Y:S01]  /*2230*/  @!P3 LDG.E R15, desc[UR6][R8.64+0x100] ;  /* 0x00010006080fb981 */ /* 0x000162000c1e1900 */
[-C--:B------:R-:W-:Y:S01]  /*2240*/  ISETP.GE.AND P3, PT, R3, R54.reuse, PT ;  /* 0x000000360300720c */ /* 0x080fe20003f66270 */
[----:B------:R-:W-:Y:S02]  /*2250*/  VIADD R3, R57, 0x140 ;  /* 0x0000014039037836 */ /* 0x000fe40000000000 */
[----:B------:R0:W5:Y:S01]  /*2260*/  @!P2 LDG.E R17, desc[UR6][R8.64+0x180] ;  /* 0x000180060811a981 */ /* 0x000162000c1e1900 */
[-C--:B------:R-:W-:Y:S01]  /*2270*/  ISETP.GE.AND P2, PT, R45, R54.reuse, PT ;  /* 0x000000362d00720c */ /* 0x080fe20003f46270 */
[----:B------:R-:W-:Y:S02]  /*2280*/  VIADD R45, R57, 0x160 ;  /* 0x00000160392d7836 */ /* 0x000fe40000000000 */
[----:B------:R0:W5:Y:S01]  /*2290*/  @!P1 LDG.E R19, desc[UR6][R8.64+0x200] ;  /* 0x0002000608139981 */ /* 0x000162000c1e1900 */
        /* <DEDUP_REMOVED lines=15> */
[----:B------:R-:W-:-:S03]  /*2390*/  ISETP.GE.AND P2, PT, R45, R54, PT ;  /* 0x000000362d00720c */ /* 0x000fc60003f46270 */
[----:B------:R0:W5:Y:S01]  /*23a0*/  @!P1 LDG.E R31, desc[UR6][R8.64+0x500] ;  /* 0x00050006081f9981 */ /* 0x000162000c1e1900 */
[----:B------:R-:W-:-:S03]  /*23b0*/  ISETP.GE.AND P1, PT, R3, R54, PT ;  /* 0x000000360300720c */ /* 0x000fc60003f26270 */
[----:B------:R0:W5:Y:S04]  /*23c0*/  @!P6 LDG.E R33, desc[UR6][R8.64+0x580] ;  /* 0x000580060821e981 */ /* 0x000168000c1e1900 */
[----:B------:R0:W5:Y:S04]  /*23d0*/  @!P5 LDG.E R35, desc[UR6][R8.64+0x600] ;  /* 0x000600060823d981 */ /* 0x000168000c1e1900 */
[----:B------:R0:W5:Y:S04]  /*23e0*/  @!P4 LDG.E R37, desc[UR6][R8.64+0x680] ;  /* 0x000680060825c981 */ /* 0x000168000c1e1900 */
[----:B------:R0:W5:Y:S04]  /*23f0*/  @!P3 LDG.E R39, desc[UR6][R8.64+0x700] ;  /* 0x000700060827b981 */ /* 0x000168000c1e1900 */
[----:B------:R0:W5:Y:S04]  /*2400*/  @!P2 LDG.E R41, desc[UR6][R8.64+0x780] ;  /* 0x000780060829a981 */ /* 0x000168000c1e1900 */
[----:B------:R0:W5:Y:S02]  /*2410*/  @!P1 LDG.E R43, desc[UR6][R8.64+0x800] ;  /* 0x00080006082b9981 */ /* 0x000164000c1e1900 */
.L_x_27:
[----:B------:R-:W-:Y:S05]  /*2420*/  @P0 BRA `(.L_x_28) ;  /* 0x0000000000540947 */ /* 0x000fea0003800000 */
[----:B------:R-:W1:Y:S02]  /*2430*/  LDCU.64 UR4, c[0x0][0x3b0] ;  /* 0x00007600ff0477ac */ /* 0x000e640008000a00 */
[----:B-1----:R-:W-:-:S04]  /*2440*/  LEA R2, P0, R0, UR4, 0x2 ;  /* 0x0000000400027c11 */ /* 0x002fc8000f8010ff */
[----:B------:R-:W-:-:S05]  /*2450*/  LEA.HI.X R3, R0, UR5, R7, 0x2, P0 ;  /* 0x0000000500037c11 */ /* 0x000fca00080f1407 */
[----:B-----5:R-:W-:Y:S04]  /*2460*/  STG.E desc[UR6][R2.64], R11 ;  /* 0x0000000b02007986 */ /* 0x020fe8000c101906 */
[----:B------:R-:W-:Y:S04]  /*2470*/  STG.E desc[UR6][R2.64+0x80], R13 ;  /* 0x0000800d02007986 */ /* 0x000fe8000c101906 */
        /* <DEDUP_REMOVED lines=14> */
[----:B------:R-:W-:Y:S01]  /*2560*/  STG.E desc[UR6][R2.64+0x800], R43 ;  /* 0x0008002b02007986 */ /* 0x000fe2000c101906 */
[----:B------:R-:W-:Y:S05]  /*2570*/  EXIT ;  /* 0x000000000000794d */ /* 0x000fea0003800000 */
.L_x_28:
[----:B------:R-:W1:Y:S01]  /*2580*/  LDCU.64 UR4, c[0x0][0x3b0] ;  /* 0x00007600ff0477ac */ /* 0x000e620008000a00 */
[----:B------:R-:W-:Y:S02]  /*2590*/  IMAD R42, R42, -0x1980, R5 ;  /* 0xffffe6802a2a7824 */ /* 0x000fe400078e0205 */
[C---:B------:R-:W-:Y:S02]  /*25a0*/  VIADD R5, R57.reuse, 0x40 ;  /* 0x0000004039057836 */ /* 0x040fe40000000000 */
[C---:B------:R-:W-:Y:S01]  /*25b0*/  VIADD R3, R57.reuse, 0x20 ;  /* 0x0000002039037836 */ /* 0x040fe20000000000 */
[CC--:B------:R-:W-:Y:S01]  /*25c0*/  ISETP.GE.AND P3, PT, R57.reuse, R42.reuse, PT ;  /* 0x0000002a3900720c */ /* 0x0c0fe20003f66270 */
[----:B0--3--:R-:W-:Y:S01]  /*25d0*/  VIADD R9, R57, 0x60 ;  /* 0x0000006039097836 */ /* 0x009fe20000000000 */
[-C--:B------:R-:W-:Y:S01]  /*25e0*/  ISETP.GE.AND P1, PT, R5, R42.reuse, PT ;  /* 0x0000002a0500720c */ /* 0x080fe20003f26270 */
[----:B------:R-:W-:Y:S01]  /*25f0*/  VIADD R5, R57, 0x80 ;  /* 0x0000008039057836 */ /* 0x000fe20000000000 */
[-C--:B------:R-:W-:Y:S01]  /*2600*/  ISETP.GE.AND P2, PT, R3, R42.reuse, PT ;  /* 0x0000002a0300720c */ /* 0x080fe20003f46270 */
[----:B------:R-:W-:Y:S01]  /*2610*/  VIADD R45, R57, 0xc0 ;  /* 0x000000c0392d7836 */ /* 0x000fe20000000000 */
[-C--:B------:R-:W-:Y:S01]  /*2620*/  ISETP.GE.AND P0, PT, R9, R42.reuse, PT ;  /* 0x0000002a0900720c */ /* 0x080fe20003f06270 */
[----:B------:R-:W-:Y:S01]  /*2630*/  VIADD R9, R57, 0xa0 ;  /* 0x000000a039097836 */ /* 0x000fe20000000000 */
[----:B------:R-:W-:Y:S01]  /*2640*/  ISETP.GE.AND P6, PT, R5, R42, PT ;  /* 0x0000002a0500720c */ /* 0x000fe20003fc6270 */
[----:B------:R-:W-:Y:S01]  /*2650*/  VIADD R5, R57, 0xe0 ;  /* 0x000000e039057836 */ /* 0x000fe20000000000 */
[----:B-1----:R-:W-:-:S02]  /*2660*/  LEA R2, P4, R0, UR4, 0x2 ;  /* 0x0000000400027c11 */ /* 0x002fc4000f8810ff */
[-C--:B------:R-:W-:Y:S02]  /*2670*/  ISETP.GE.AND P5, PT, R9, R42.reuse, PT ;  /* 0x0000002a0900720c */ /* 0x080fe40003fa6270 */
[----:B------:R-:W-:Y:S01]  /*2680*/  LEA.HI.X R3, R0, UR5, R7, 0x2, P4 ;  /* 0x0000000500037c11 */ /* 0x000fe2000a0f1407 */
[----:B------:R-:W-:Y:S01]  /*2690*/  VIADD R7, R57, 0x100 ;  /* 0x0000010039077836 */ /* 0x000fe20000000000 */
[----:B------:R-:W-:-:S03]  /*26a0*/  ISETP.GE.AND P4, PT, R45, R42, PT ;  /* 0x0000002a2d00720c */ /* 0x000fc60003f86270 */
[----:B-----5:R0:W-:Y:S01]  /*26b0*/  @!P3 STG.E desc[UR6][R2.64], R11 ;  /* 0x0000000b0200b986 */ /* 0x0201e2000c101906 */
        /* <DEDUP_REMOVED lines=19> */
[C---:B------:R-:W-:Y:S02]  /*27f0*/  VIADD R5, R57.reuse, 0x1e0 ;  /* 0x000001e039057836 */ /* 0x040fe40000000000 */
[----:B------:R-:W-:Y:S01]  /*2800*/  VIADD R57, R57, 0x200 ;  /* 0x0000020039397836 */ /* 0x000fe20000000000 */
[----:B------:R0:W-:Y:S01]  /*2810*/  @!P3 STG.E desc[UR6][R2.64+0x380], R25 ;  /* 0x000380190200b986 */ /* 0x0001e2000c101906 */
[----:B------:R-:W-:-:S03]  /*2820*/  ISETP.GE.AND P3, PT, R7, R42, PT ;  /* 0x0000002a0700720c */ /* 0x000fc60003f66270 */
        /* <DEDUP_REMOVED lines=9> */
[----:B------:R0:W-:Y:S01]  /*28c0*/  @!P2 STG.E desc[UR6][R2.64+0x780], R41 ;  /* 0x000780290200a986 */ /* 0x0001e2000c101906 */
[----:B------:R-:W-:Y:S05]  /*28d0*/  @P1 EXIT ;  /* 0x000000000000194d */ /* 0x000fea0003800000 */
[----:B------:R-:W-:Y:S01]  /*28e0*/  STG.E desc[UR6][R2.64+0x800], R43 ;  /* 0x0008002b02007986 */ /* 0x000fe2000c101906 */
[----:B------:R-:W-:Y:S05]  /*28f0*/  EXIT ;  /* 0x000000000000794d */ /* 0x000fea0003800000 */
.L_x_14:
[----:B------:R-:W-:Y:S01]  /*2900*/  IMAD.MOV.U32 R2, RZ, RZ, RZ ;  /* 0x000000ffff027224 */ /* 0x000fe200078e00ff */
[C---:B------:R-:W-:Y:S01]  /*2910*/  ISETP.GT.U32.AND P0, PT, R3.reuse, 0x1f, PT ;  /* 0x0000001f0300780c */ /* 0x040fe20003f04070 */
[----:B------:R-:W-:Y:S05]  /*2920*/  WARPSYNC.ALL ;  /* 0x0000000000007948 */ /* 0x000fea0003800000 */
[----:B------:R-:W-:-:S04]  /*2930*/  IMAD.HI.U32 R14, R3, 0x15555556, R2 ;  /* 0x15555556030e7827 */ /* 0x000fc800078e0002 */
[----:B------:R-:W-:-:S05]  /*2940*/  IMAD R15, R14, 0x4, R7 ;  /* 0x000000040e0f7824 */ /* 0x000fca00078e0207 */
[----:B------:R0:W-:Y:S01]  /*2950*/  STS [R15+0x3410], R0 ;  /* 0x003410000f007388 */ /* 0x0001e20000000800 */
[----:B------:R-:W-:Y:S06]  /*2960*/  BAR.SYNC.DEFER_BLOCKING 0x0 ;  /* 0x0000000000007b1d */ /* 0x000fec0000010000 */
[----:B------:R-:W-:Y:S05]  /*2970*/  @P0 BRA `(.L_x_29) ;  /* 0x0000000000dc0947 */ /* 0x000fea0003800000 */
[----:B------:R-:W-:Y:S01]  /*2980*/  IMAD R14, R3, 0x34, R7 ;  /* 0x00000034030e7824 */ /* 0x000fe200078e0207 */
[----:B------:R-:W-:-:S04]  /*2990*/  UMOV UR8, 0xffffffff ;  /* 0xffffffff00087882 */ /* 0x000fc80000000000 */
[----:B------:R-:W-:Y:S04]  /*29a0*/  LDS R28, [R14+0x3410] ;  /* 0x003410000e1c7984 */ /* 0x000fe80000000800 */
[----:B------:R-:W-:Y:S04]  /*29b0*/  LDS R29, [R14+0x3414] ;  /* 0x003414000e1d7984 */ /* 0x000fe80000000800 */
[----:B------:R-:W1:Y:S04]  /*29c0*/  LDS R30, [R14+0x3418] ;  /* 0x003418000e1e7984 */ /* 0x000e680000000800 */
[----:B------:R-:W-:Y:S04]  /*29d0*/  LDS R31, [R14+0x341c] ;  /* 0x00341c000e1f7984 */ /* 0x000fe80000000800 */
[----:B------:R-:W2:Y:S04]  /*29e0*/  LDS R32, [R14+0x3420] ;  /* 0x003420000e207984 */ /* 0x000ea80000000800 */
[----:B------:R-:W-:Y:S04]  /*29f0*/  LDS R33, [R14+0x3424] ;  /* 0x003424000e217984 */ /* 0x000fe80000000800 */
[----:B------:R-:W3:Y:S04]  /*2a00*/  LDS R34, [R14+0x3428] ;  /* 0x003428000e227984 */ /* 0x000ee80000000800 */
[----:B------:R-:W-:Y:S04]  /*2a10*/  LDS R35, [R14+0x342c] ;  /* 0x00342c000e237984 */ /* 0x000fe80000000800 */
[----:B------:R-:W4:Y:S04]  /*2a20*/  LDS R36, [R14+0x3430] ;  /* 0x003430000e247984 */ /* 0x000f280000000800 */
[----:B------:R-:W-:Y:S04]  /*2a30*/  LDS R37, [R14+0x3434] ;  /* 0x003434000e257984 */ /* 0x000fe80000000800 */
[----:B------:R-:W5:Y:S04]  /*2a40*/  LDS R38, [R14+0x3438] ;  /* 0x003438000e267984 */ /* 0x000f680000000800 */
[----:B------:R-:W0:Y:S01]  /*2a50*/  LDS R39, [R14+0x343c] ;  /* 0x00343c000e277984 */ /* 0x000e220000000800 */
[----:B-1----:R-:W-:-:S04]  /*2a60*/  IADD3 R40, PT, PT, R30, R29, R28 ;  /* 0x0000001d1e287210 */ /* 0x002fc80007ffe01c */
[----:B--2---:R-:W-:-:S04]  /*2a70*/  IADD3 R40, PT, PT, R32, R40, R31 ;  /* 0x0000002820287210 */ /* 0x004fc80007ffe01f */
[----:B---3--:R-:W-:-:S04]  /*2a80*/  IADD3 R40, PT, PT, R34, R40, R33 ;  /* 0x0000002822287210 */ /* 0x008fc80007ffe021 */
[----:B----4-:R-:W-:-:S04]  /*2a90*/  IADD3 R40, PT, PT, R36, R40, R35 ;  /* 0x0000002824287210 */ /* 0x010fc80007ffe023 */
[----:B-----5:R-:W-:-:S05]  /*2aa0*/  IADD3 R40, PT, PT, R38, R40, R37 ;  /* 0x0000002826287210 */ /* 0x020fca0007ffe025 */
[----:B0-----:R-:W-:Y:S01]  /*2ab0*/  IMAD.IADD R39, R39, 0x1, R40 ;  /* 0x0000000127277824 */ /* 0x001fe200078e0228 */
[----:B------:R-:W-:Y:S06]  /*2ac0*/  BRA.DIV UR8, `(.L_x_30) ;  /* 0x0000007a08547947 */ /* 0x000fec000b800000 */
[----:B------:R-:W0:Y:S02]  /*2ad0*/  SHFL.UP P0, R40, R39, 0x1, RZ ;  /* 0x0420000027287989 */ /* 0x000e2400000000ff */
[----:B0-----:R-:W-:-:S05]  /*2ae0*/  @P0 IMAD.IADD R40, R39, 0x1, R40 ;  /* 0x0000000127280824 */ /* 0x001fca00078e0228 */
[----:B------:R-:W0:Y:S02]  /*2af0*/  SHFL.UP P0, R43, R40, 0x2, RZ ;  /* 0x04400000282b7989 */ /* 0x000e2400000000ff */
[----:B0-----:R-:W-:-:S05]  /*2b00*/  @P0 IMAD.IADD R43, R40, 0x1, R43 ;  /* 0x00000001282b0824 */ /* 0x001fca00078e022b */
[----:B------:R-:W0:Y:S02]  /*2b10*/  SHFL.UP P0, R44, R43, 0x4, RZ ;  /* 0x048000002b2c7989 */ /* 0x000e2400000000ff */
[----:B0-----:R-:W-:-:S05]  /*2b20*/  @P0 IMAD.IADD R44, R43, 0x1, R44 ;  /* 0x000000012b2c0824 */ /* 0x001fca00078e022c */
[----:B------:R-:W0:Y:S02]  /*2b30*/  SHFL.UP P0, R45, R44, 0x8, RZ ;  /* 0x050000002c2d7989 */ /* 0x000e2400000000ff */
[----:B0-----:R-:W-:-:S05]  /*2b40*/  @P0 IMAD.IADD R45, R44, 0x1, R45 ;  /* 0x000000012c2d0824 */ /* 0x001fca00078e022d */
[----:B------:R0:W1:Y:S02]  /*2b50*/  SHFL.UP P0, R46, R45, 0x10, RZ ;  /* 0x060000002d2e7989 */ /* 0x00006400000000ff */
.L_x_120:
[----:B-1----:R-:W-:-:S04]  /*2b60*/  @P0 IMAD.IADD R46, R45, 0x1, R46 ;  /* 0x000000012d2e0824 */ /* 0x002fc800078e022e */
[----:B------:R-:W-:-:S04]  /*2b70*/  IMAD.IADD R39, R46, 0x1, -R39 ;  /* 0x000000012e277824 */ /* 0x000fc800078e0a27 */
[----:B------:R-:W-:Y:S01]  /*2b80*/  IMAD.IADD R28, R28, 0x1, R39 ;  /* 0x000000011c1c7824 */ /* 0x000fe200078e0227 */
[----:B------:R1:W-:Y:S03]  /*2b90*/  STS [R14+0x3410], R39 ;  /* 0x003410270e007388 */ /* 0x0003e60000000800 */
        /* <DEDUP_REMOVED lines=19> */
[----:B------:R1:W-:Y:S04]  /*2cd0*/  STS [R14+0x3438], R37 ;  /* 0x003438250e007388 */ /* 0x0003e80000000800 */
[----:B------:R1:W-:Y:S02]  /*2ce0*/  STS [R14+0x343c], R43 ;  /* 0x00343c2b0e007388 */ /* 0x0003e40000000800 */
.L_x_29:
[----:B------:R-:W-:Y:S05]  /*2cf0*/  WARPSYNC.ALL ;  /* 0x0000000000007948 */ /* 0x000fea0003800000 */
[----:B------:R-:W-:Y:S01]  /*2d00*/  BAR.SYNC.DEFER_BLOCKING 0x0 ;  /* 0x0000000000007b1d */ /* 0x000fe20000010000 */
[----:B------:R-:W-:Y:S02]  /*2d10*/  ISETP.NE.AND P0, PT, R50, RZ, PT ;  /* 0x000000ff3200720c */ /* 0x000fe40003f05270 */
[----:B-1----:R-:W-:-:S03]  /*2d20*/  SHF.R.U32.HI R28, RZ, UR5, R27 ;  /* 0x00000005ff1c7c19 */ /* 0x002fc6000801161b */
[----:B------:R-:W-:Y:S01]  /*2d30*/  BSSY.RECONVERGENT B0, `(.L_x_31) ;  /* 0x0000028000007945 */ /* 0x000fe20003800200 */
[----:B------:R-:W-:Y:S01]  /*2d40*/  LOP3.LUT R28, R28, UR4, RZ, 0x30, !PT ;  /* 0x000000041c1c7c12 */ /* 0x000fe2000f8e30ff */
[----:B0-----:R-:W0:Y:S06]  /*2d50*/  LDS R15, [R15+0x3410] ;  /* 0x003410000f0f7984 */ /* 0x001e2c0000000800 */
[----:B------:R-:W-:Y:S05]  /*2d60*/  @P0 BRA `(.L_x_32) ;  /* 0x0000000000900947 */ /* 0x000fea0003800000 */
[----:B------:R-:W0:Y:S04]  /*2d70*/  LDS R14, [R51] ;  /* 0x00000000330e7984 */ /* 0x000e280000000800 */
[----:B------:R-:W1:Y:S04]  /*2d80*/  LDS R30, [R51+0x400] ;  /* 0x00040000331e7984 */ /* 0x000e680000000800 */
[----:B------:R-:W2:Y:S04]  /*2d90*/  LDS R32, [R51+0x800] ;  /* 0x0008000033207984 */ /* 0x000ea80000000800 */
[----:B------:R-:W3:Y:S04]  /*2da0*/  LDS R34, [R51+0xc00] ;  /* 0x000c000033227984 */ /* 0x000ee80000000800 */
[----:B------:R-:W4:Y:S04]  /*2db0*/  LDS R36, [R51+0x1000] ;  /* 0x0010000033247984 */ /* 0x000f280000000800 */
[----:B------:R-:W5:Y:S04]  /*2dc0*/  LDS R38, [R51+0x1400] ;  /* 0x0014000033267984 */ /* 0x000f680000000800 */
[----:B------:R-:W5:Y:S04]  /*2dd0*/  LDS R40, [R51+0x1800] ;  /* 0x0018000033287984 */ /* 0x000f680000000800 */
[----:B------:R-:W5:Y:S04]  /*2de0*/  LDS R44, [R51+0x1c00] ;  /* 0x001c0000332c7984 */ /* 0x000f680000000800 */
[----:B------:R-:W5:Y:S04]  /*2df0*/  LDS R46, [R51+0x2000] ;  /* 0x00200000332e7984 */ /* 0x000f680000000800 */
[----:B------:R-:W5:Y:S04]  /*2e00*/  LDS R58, [R51+0x2400] ;  /* 0x00240000333a7984 */ /* 0x000f680000000800 */
[----:B------:R-:W5:Y:S01]  /*2e10*/  LDS R60, [R51+0x2800] ;  /* 0x00280000333c7984 */ /* 0x000f620000000800 */
[----:B0-----:R-:W-:-:S03]  /*2e20*/  IMAD.IADD R14, R15, 0x1, R14 ;  /* 0x000000010f0e7824 */ /* 0x001fc600078e020e */
[----:B------:R-:W0:Y:S01]  /*2e30*/  LDS R62, [R51+0x2c00] ;  /* 0x002c0000333e7984 */ /* 0x000e220000000800 */
[C---:B-1----:R-:W-:Y:S02]  /*2e40*/  IMAD.IADD R30, R15.reuse, 0x1, R30 ;  /* 0x000000010f1e7824 */ /* 0x042fe400078e021e */
[C---:B--2---:R-:W-:Y:S01]  /*2e50*/  IMAD.IADD R32, R15.reuse, 0x1, R32 ;  /* 0x000000010f207824 */ /* 0x044fe200078e0220 */
[----:B------:R1:W-:Y:S01]  /*2e60*/  STS [R51], R14 ;  /* 0x0000000e33007388 */ /* 0x0003e20000000800 */
[----:B---3--:R-:W-:-:S03]  /*2e70*/  IMAD.IADD R34, R15, 0x1, R34 ;  /* 0x000000010f227824 */ /* 0x008fc600078e0222 */
[----:B------:R1:W-:Y:S01]  /*2e80*/  STS [R51+0x400], R30 ;  /* 0x0004001e33007388 */ /* 0x0003e20000000800 */
[----:B----4-:R-:W-:-:S03]  /*2e90*/  IMAD.IADD R36, R15, 0x1, R36 ;  /* 0x000000010f247824 */ /* 0x010fc600078e0224 */
[----:B------:R1:W-:Y:S01]  /*2ea0*/  STS [R51+0x800], R32 ;  /* 0x0008002033007388 */ /* 0x0003e20000000800 */
[----:B-----5:R-:W-:-:S03]  /*2eb0*/  IMAD.IADD R38, R15, 0x1, R38 ;  /* 0x000000010f267824 */ /* 0x020fc600078e0226 */
[----:B------:R1:W-:Y:S01]  /*2ec0*/  STS [R51+0xc00], R34 ;  /* 0x000c002233007388 */ /* 0x0003e20000000800 */
[----:B------:R-:W-:-:S03]  /*2ed0*/  IMAD.IADD R40, R15, 0x1, R40 ;  /* 0x000000010f287824 */ /* 0x000fc600078e0228 */
        /* <DEDUP_REMOVED lines=9> */
[----:B0-----:R-:W-:-:S03]  /*2f70*/  IMAD.IADD R62, R15, 0x1, R62 ;  /* 0x000000010f3e7824 */ /* 0x001fc600078e023e */
[----:B------:R1:W-:Y:S04]  /*2f80*/  STS [R51+0x2400], R58 ;  /* 0x0024003a33007388 */ /* 0x0003e80000000800 */
[----:B------:R1:W-:Y:S04]  /*2f90*/  STS [R51+0x2800], R60 ;  /* 0x0028003c33007388 */ /* 0x0003e80000000800 */
[----:B------:R1:W-:Y:S02]  /*2fa0*/  STS [R51+0x2c00], R62 ;  /* 0x002c003e33007388 */ /* 0x0003e40000000800 */
.L_x_32:
[----:B------:R-:W-:Y:S05]  /*2fb0*/  BSYNC.RECONVERGENT B0 ;  /* 0x0000000000007941 */ /* 0x000fea0003800200 */
.L_x_31:
[----:B------:R-:W-:Y:S01]  /*2fc0*/  BAR.SYNC.DEFER_BLOCKING 0x0 ;  /* 0x0000000000007b1d */ /* 0x000fe20000010000 */
[----:B------:R-:W-:Y:S01]  /*2fd0*/  R2P PR, R28, 0x7f ;  /* 0x0000007f1c007804 */ /* 0x000fe20000000000 */
[----:B------:R-:W-:-:S04]  /*2fe0*/  IMAD.MOV.U32 R47, RZ, RZ, RZ ;  /* 0x000000ffff2f7224 */ /* 0x000fc800078e00ff */
[----:B------:R-:W-:Y:S08]  /*2ff0*/  BSSY.RECONVERGENT B0, `(.L_x_33) ;  /* 0x0000024000007945 */ /* 0x000ff00003800200 */
[----:B-1----:R-:W-:Y:S02]  /*3000*/  VOTE.ANY R14, PT, P0 ;  /* 0x00000000000e7806 */ /* 0x002fe400000e0100 */
[----:B------:R-:W-:-:S02]  /*3010*/  VOTE.ANY R29, PT, P1 ;  /* 0x00000000001d7806 */ /* 0x000fc400008e0100 */
[----:B------:R-:W-:Y:S02]  /*3020*/  @!P0 LOP3.LUT R14, RZ, R14, RZ, 0x33, !PT ;  /* 0x0000000eff0e8212 */ /* 0x000fe400078e33ff */
[----:B------:R-:W-:Y:S02]  /*3030*/  VOTE.ANY R31, PT, P2 ;  /* 0x00000000001f7806 */ /* 0x000fe400010e0100 */
[----:B------:R-:W-:Y:S02]  /*3040*/  @!P1 LOP3.LUT R29, RZ, R29, RZ, 0x33, !PT ;  /* 0x0000001dff1d9212 */ /* 0x000fe400078e33ff */
[----:B------:R-:W-:Y:S02]  /*3050*/  VOTE.ANY R33, PT, P3 ;  /* 0x0000000000217806 */ /* 0x000fe400018e0100 */
[----:B------:R-:W-:Y:S02]  /*3060*/  @!P2 LOP3.LUT R31, RZ, R31, RZ, 0x33, !PT ;  /* 0x0000001fff1fa212 */ /* 0x000fe400078e33ff */
[----:B------:R-:W-:-:S02]  /*3070*/  LOP3.LUT R14, R29, R14, RZ, 0xc0, !PT ;  /* 0x0000000e1d0e7212 */ /* 0x000fc400078ec0ff */
[----:B------:R-:W-:Y:S02]  /*3080*/  @!P3 LOP3.LUT R33, RZ, R33, RZ, 0x33, !PT ;  /* 0x00000021ff21b212 */ /* 0x000fe400078e33ff */
[----:B------:R-:W-:Y:S02]  /*3090*/  LOP3.LUT R14, R31, R14, RZ, 0xc0, !PT ;  /* 0x0000000e1f0e7212 */ /* 0x000fe400078ec0ff */
[----:B------:R-:W-:Y:S02]  /*30a0*/  VOTE.ANY R29, PT, P4 ;  /* 0x00000000001d7806 */ /* 0x000fe400020e0100 */
[----:B------:R-:W-:Y:S02]  /*30b0*/  LOP3.LUT R14, R33, R14, RZ, 0xc0, !PT ;  /* 0x0000000e210e7212 */ /* 0x000fe400078ec0ff */
[----:B------:R-:W-:Y:S02]  /*30c0*/  @!P4 LOP3.LUT R29, RZ, R29, RZ, 0x33, !PT ;  /* 0x0000001dff1dc212 */ /* 0x000fe400078e33ff */
[----:B------:R-:W-:-:S02]  /*30d0*/  VOTE.ANY R31, PT, P5 ;  /* 0x00000000001f7806 */ /* 0x000fc400028e0100 */
[----:B------:R-:W-:Y:S01]  /*30e0*/  LOP3.LUT R14, R29, R14, RZ, 0xc0, !PT ;  /* 0x0000000e1d0e7212 */ /* 0x000fe200078ec0ff */
[----:B------:R-:W-:Y:S01]  /*30f0*/  IMAD.SHL.U32 R29, R3, 0x20, RZ ;  /* 0x00000020031d7824 */ /* 0x000fe200078e00ff */
[----:B------:R-:W-:Y:S02]  /*3100*/  LOP3.LUT P0, RZ, R28, 0x80, RZ, 0xc0, !PT ;  /* 0x000000801cff7812 */ /* 0x000fe4000780c0ff */
[----:B------:R-:W-:Y:S02]  /*3110*/  @!P5 LOP3.LUT R31, RZ, R31, RZ, 0x33, !PT ;  /* 0x0000001fff1fd212 */ /* 0x000fe400078e33ff */
[----:B------:R-:W-:Y:S02]  /*3120*/  VOTE.ANY R30, PT, P6 ;  /* 0x00000000001e7806 */ /* 0x000fe400030e0100 */
[----:B------:R-:W-:Y:S02]  /*3130*/  LOP3.LUT R31, R31, R14, RZ, 0xc0, !PT ;  /* 0x0000000e1f1f7212 */ /* 0x000fe400078ec0ff */
[----:B------:R-:W1:Y:S01]  /*3140*/  S2R R14, SR_LEMASK ;  /* 0x00000000000e7919 */ /* 0x000e620000003a00 */
[----:B------:R-:W-:-:S04]  /*3150*/  @!P6 LOP3.LUT R30, RZ, R30, RZ, 0x33, !PT ;  /* 0x0000001eff1ee212 */ /* 0x000fc800078e33ff */
[----:B------:R-:W-:Y:S02]  /*3160*/  VOTE.ANY R32, PT, P0 ;  /* 0x0000000000207806 */ /* 0x000fe400000e0100 */
[----:B------:R-:W-:Y:S02]  /*3170*/  LOP3.LUT R31, R30, R31, RZ, 0xc0, !PT ;  /* 0x0000001f1e1f7212 */ /* 0x000fe400078ec0ff */
[----:B------:R-:W-:Y:S02]  /*3180*/  @!P0 LOP3.LUT R32, RZ, R32, RZ, 0x33, !PT ;  /* 0x00000020ff208212 */ /* 0x000fe400078e33ff */
[----:B------:R-:W-:Y:S02]  /*3190*/  LOP3.LUT R30, R29, 0x7c00, RZ, 0xc0, !PT ;  /* 0x00007c001d1e7812 */ /* 0x000fe400078ec0ff */
[----:B------:R-:W-:-:S03]  /*31a0*/  LOP3.LUT R31, R32, R31, RZ, 0xc0, !PT ;  /* 0x0000001f201f7212 */ /* 0x000fc600078ec0ff */
[----:B------:R-:W-:Y:S01]  /*31b0*/  IMAD.IADD R29, R7, 0x1, R30 ;  /* 0x00000001071d7824 */ /* 0x000fe200078e021e */
[----:B------:R-:W2:Y:S01]  /*31c0*/  FLO.U32 R32, R31 ;  /* 0x0000001f00207300 */ /* 0x000ea200000e0000 */
[----:B-1----:R-:W-:Y:S02]  /*31d0*/  LOP3.LUT R44, R14, R31, RZ, 0xc0, !PT ;  /* 0x0000001f0e2c7212 */ /* 0x002fe400078ec0ff */
[----:B--2---:R-:W-:-:S05]  /*31e0*/  ISETP.NE.AND P0, PT, R24, R32, PT ;  /* 0x000000201800720c */ /* 0x004fca0003f05270 */
[----:B------:R-:W1:Y:S08]  /*31f0*/  POPC R44, R44 ;  /* 0x0000002c002c7309 */ /* 0x000e700000000000 */
[----:B------:R-:W-:Y:S05]  /*3200*/  @P0 BRA `(.L_x_34) ;  /* 0x0000000000080947 */ /* 0x000fea0003800000 */
[----:B------:R-:W-:-:S06]  /*3210*/  IMAD R47, R28, 0x4, R29 ;  /* 0x000000041c2f7824 */ /* 0x000fcc00078e021d */
[----:B-1----:R2:W3:Y:S02]  /*3220*/  ATOMS.ADD R47, [R47], R44 ;  /* 0x0000002c2f2f738c */ /* 0x0024e40000000000 */
.L_x_34:
[----:B------:R-:W-:Y:S05]  /*3230*/  BSYNC.RECONVERGENT B0 ;  /* 0x0000000000007941 */ /* 0x000fea0003800200 */
.L_x_33:
[----:B------:R-:W-:Y:S01]  /*3240*/  R2P PR, R52, 0x7f ;  /* 0x0000007f34007804 */ /* 0x000fe20000000000 */
[----:B---3--:R3:W4:Y:S01]  /*3250*/  SHFL.IDX PT, R47, R47, R32, 0x1f ;  /* 0x00001f202f2f7589 */ /* 0x00872200000e0000 */
[----:B------:R-:W-:Y:S01]  /*3260*/  BSSY.RECONVERGENT B0, `(.L_x_35) ;  /* 0x0000021000007945 */ /* 0x000fe20003800200 */
[----:B------:R-:W-:-:S10]  /*3270*/  IMAD.MOV.U32 R49, RZ, RZ, RZ ;  /* 0x000000ffff317224 */ /* 0x000fd400078e00ff */
[----:B------:R-:W-:Y:S02]  /*3280*/  VOTE.ANY R28, PT, P0 ;  /* 0x00000000001c7806 */ /* 0x000fe400000e0100 */
[----:B------:R-:W-:Y:S02]  /*3290*/  VOTE.ANY R31, PT, P1 ;  /* 0x00000000001f7806 */ /* 0x000fe400008e0100 */
[----:B------:R-:W-:Y:S02]  /*32a0*/  @!P0 LOP3.LUT R28, RZ, R28, RZ, 0x33, !PT ;  /* 0x0000001cff1c8212 */ /* 0x000fe400078e33ff */
[----:B------:R-:W-:Y:S02]  /*32b0*/  VOTE.ANY R33, PT, P2 ;  /* 0x0000000000217806 */ /* 0x000fe400010e0100 */
[----:B------:R-:W-:Y:S02]  /*32c0*/  @!P1 LOP3.LUT R31, RZ, R31, RZ, 0x33, !PT ;  /* 0x0000001fff1f9212 */ /* 0x000fe400078e33ff */
[----:B------:R-:W-:-:S02]  /*32d0*/  @!P2 LOP3.LUT R33, RZ, R33, RZ, 0x33, !PT ;  /* 0x00000021ff21a212 */ /* 0x000fc400078e33ff */
[----:B------:R-:W-:Y:S02]  /*32e0*/  LOP3.LUT R28, R31, R28, RZ, 0xc0, !PT ;  /* 0x0000001c1f1c7212 */ /* 0x000fe400078ec0ff */
[----:B------:R-:W-:Y:S02]  /*32f0*/  VOTE.ANY R31, PT, P3 ;  /* 0x00000000001f7806 */ /* 0x000fe400018e0100 */
[----:B------:R-:W-:Y:S02]  /*3300*/  LOP3.LUT R28, R33, R28, RZ, 0xc0, !PT ;  /* 0x0000001c211c7212 */ /* 0x000fe400078ec0ff */
[----:B------:R-:W-:Y:S02]  /*3310*/  LOP3.LUT P0, RZ, R52, 0x80, RZ, 0xc0, !PT ;  /* 0x0000008034ff7812 */ /* 0x000fe4000780c0ff */
[----:B------:R-:W-:Y:S02]  /*3320*/  VOTE.ANY R33, PT, P4 ;  /* 0x0000000000217806 */ /* 0x000fe400020e0100 */
[----:B------:R-:W-:-:S02]  /*3330*/  @!P3 LOP3.LUT R31, RZ, R31, RZ, 0x33, !PT ;  /* 0x0000001fff1fb212 */ /* 0x000fc400078e33ff */
[----:B------:R-:W-:Y:S02]  /*3340*/  @!P4 LOP3.LUT R33, RZ, R33, RZ, 0x33, !PT ;  /* 0x00000021ff21c212 */ /* 0x000fe400078e33ff */
[----:B------:R-:W-:Y:S02]  /*3350*/  LOP3.LUT R28, R31, R28, RZ, 0xc0, !PT ;  /* 0x0000001c1f1c7212 */ /* 0x000fe400078ec0ff */
[----:B------:R-:W-:Y:S02]  /*3360*/  VOTE.ANY R31, PT, P5 ;  /* 0x00000000001f7806 */ /* 0x000fe400028e0100 */
[----:B------:R-:W-:Y:S02]  /*3370*/  LOP3.LUT R28, R33, R28, RZ, 0xc0, !PT ;  /* 0x0000001c211c7212 */ /* 0x000fe400078ec0ff */
[----:B------:R-:W-:Y:S02]  /*3380*/  VOTE.ANY R33, PT, P6 ;  /* 0x0000000000217806 */ /* 0x000fe400030e0100 */
[----:B------:R-:W-:-:S02]  /*3390*/  @!P5 LOP3.LUT R31, RZ, R31, RZ, 0x33, !PT ;  /* 0x0000001fff1fd212 */ /* 0x000fc400078e33ff */
[----:B------:R-:W-:Y:S02]  /*33a0*/  VOTE.ANY R35, PT, P0 ;  /* 0x0000000000237806 */ /* 0x000fe400000e0100 */
[----:B------:R-:W-:Y:S02]  /*33b0*/  @!P6 LOP3.LUT R33, RZ, R33, RZ, 0x33, !PT ;  /* 0x00000021ff21e212 */ /* 0x000fe400078e33ff */
[----:B------:R-:W-:Y:S02]  /*33c0*/  LOP3.LUT R28, R31, R28, RZ, 0xc0, !PT ;  /* 0x0000001c1f1c7212 */ /* 0x000fe400078ec0ff */
[----:B------:R-:W-:Y:S02]  /*33d0*/  @!P0 LOP3.LUT R35, RZ, R35, RZ, 0x33, !PT ;  /* 0x00000023ff238212 */ /* 0x000fe400078e33ff */
[----:B------:R-:W-:-:S04]  /*33e0*/  LOP3.LUT R28, R33, R28, RZ, 0xc0, !PT ;  /* 0x0000001c211c7212 */ /* 0x000fc800078ec0ff */
[----:B------:R-:W-:-:S04]  /*33f0*/  LOP3.LUT R35, R35, R28, RZ, 0xc0, !PT ;  /* 0x0000001c23237212 */ /* 0x000fc800078ec0ff */
[----:B------:R-:W5:Y:S01]  /*3400*/  FLO.U32 R30, R35 ;  /* 0x00000023001e7300 */ /* 0x000f6200000e0000 */
[----:B------:R-:W-:-:S07]  /*3410*/  LOP3.LUT R46, R14, R35, RZ, 0xc0, !PT ;  /* 0x000000230e2e7212 */ /* 0x000fce00078ec0ff */
[----:B------:R-:W0:Y:S01]  /*3420*/  POPC R46, R46 ;  /* 0x0000002e002e7309 */ /* 0x000e220000000000 */
[----:B-----5:R-:W-:-:S13]  /*3430*/  ISETP.NE.AND P0, PT, R24, R30, PT ;  /* 0x0000001e1800720c */ /* 0x020fda0003f05270 */
[----:B0--34-:R-:W-:Y:S05]  /*3440*/  @P0 BRA `(.L_x_36) ;  /* 0x0000000000080947 */ /* 0x019fea0003800000 */
[----:B------:R-:W-:-:S06]  /*3450*/  IMAD R49, R52, 0x4, R29 ;  /* 0x0000000434317824 */ /* 0x000fcc00078e021d */
[----:B------:R0:W3:Y:S02]  /*3460*/  ATOMS.ADD R49, [R49], R46 ;  /* 0x0000002e3131738c */ /* 0x0000e40000000000 */
.L_x_36:
[----:B------:R-:W-:Y:S05]  /*3470*/  BSYNC.RECONVERGENT B0 ;  /* 0x0000000000007941 */ /* 0x000fea0003800200 */
.L_x_35:
        /* <DEDUP_REMOVED lines=35> */
.L_x_38:
[----:B------:R-:W-:Y:S05]  /*36b0*/  BSYNC.RECONVERGENT B0 ;  /* 0x0000000000007941 */ /* 0x000fea0003800200 */
.L_x_37:
        /* <DEDUP_REMOVED lines=27> */
[----:B------:R-:W-:Y:S02]  /*3870*/  LOP3.LUT R35, R35, R28, RZ, 0xc0, !PT ;  /* 0x0000001c23237212 */ /* 0x000fe400078ec0ff */
[----:B------:R-:W-:Y:S02]  /*3880*/  SHF.R.U32.HI R28, RZ, UR5, R23 ;  /* 0x00000005ff1c7c19 */ /* 0x000fe40008011617 */
[----:B------:R-:W5:Y:S01]  /*3890*/  FLO.U32 R39, R35 ;  /* 0x0000002300277300 */ /* 0x000f6200000e0000 */
[----:B------:R-:W-:Y:S02]  /*38a0*/  LOP3.LUT R53, R14, R35, RZ, 0xc0, !PT ;  /* 0x000000230e357212 */ /* 0x000fe400078ec0ff */
[----:B------:R-:W-:-:S05]  /*38b0*/  LOP3.LUT R30, R28, UR4, RZ, 0x30, !PT ;  /* 0x000000041c1e7c12 */ /* 0x000fca000f8e30ff */
[----:B------:R-:W0:Y:S01]  /*38c0*/  POPC R53, R53 ;  /* 0x0000003500357309 */ /* 0x000e220000000000 */
[----:B-----5:R-:W-:-:S13]  /*38d0*/  ISETP.NE.AND P0, PT, R24, R39, PT ;  /* 0x000000271800720c */ /* 0x020fda0003f05270 */
[----:B0--34-:R-:W-:Y:S05]  /*38e0*/  @P0 BRA `(.L_x_40) ;  /* 0x0000000000080947 */ /* 0x019fea0003800000 */
[----:B------:R-:W-:-:S05]  /*38f0*/  IMAD R48, R48, 0x4, R29 ;  /* 0x0000000430307824 */ /* 0x000fca00078e021d */
[----:B------:R0:W3:Y:S02]  /*3900*/  ATOMS.ADD R56, [R48], R53 ;  /* 0x000000353038738c */ /* 0x0000e40000000000 */
.L_x_40:
[----:B------:R-:W-:Y:S05]  /*3910*/  BSYNC.RECONVERGENT B0 ;  /* 0x0000000000007941 */ /* 0x000fea0003800200 */
.L_x_39:
        /* <DEDUP_REMOVED lines=30> */
[----:B0-----:R-:W-:Y:S02]  /*3b00*/  LOP3.LUT R48, R14, R35, RZ, 0xc0, !PT ;  /* 0x000000230e307212 */ /* 0x001fe400078ec0ff */
[----:B------:R-:W-:-:S05]  /*3b10*/  LOP3.LUT R34, R28, UR4, RZ, 0x30, !PT ;  /* 0x000000041c227c12 */ /* 0x000fca000f8e30ff */
[----:B------:R-:W0:Y:S01]  /*3b20*/  POPC R48, R48 ;  /* 0x0000003000307309 */ /* 0x000e220000000000 */
[----:B-----5:R-:W-:-:S13]  /*3b30*/  ISETP.NE.AND P0, PT, R24, R32, PT ;  /* 0x000000201800720c */ /* 0x020fda0003f05270 */
[----:B0--34-:R-:W-:Y:S05]  /*3b40*/  @P0 BRA `(.L_x_42) ;  /* 0x0000000000080947 */ /* 0x019fea0003800000 */
[----:B------:R-:W-:-:S06]  /*3b50*/  IMAD R45, R30, 0x4, R29 ;  /* 0x000000041e2d7824 */ /* 0x000fcc00078e021d */
[----:B------:R0:W3:Y:S02]  /*3b60*/  ATOMS.ADD R45, [R45], R48 ;  /* 0x000000302d2d738c */ /* 0x0000e40000000000 */
.L_x_42:
[----:B------:R-:W-:Y:S05]  /*3b70*/  BSYNC.RECONVERGENT B0 ;  /* 0x0000000000007941 */ /* 0x000fea0003800200 */
.L_x_41:
        /* <DEDUP_REMOVED lines=35> */
[----:B------:R-:W-:-:S06]  /*3db0*/  IMAD R36, R34, 0x4, R29 ;  /* 0x0000000422247824 */ /* 0x000fcc00078e021d */
[----:B------:R0:W3:Y:S02]  /*3dc0*/  ATOMS.ADD R36, [R36], R37 ;  /* 0x000000252424738c */ /* 0x0000e40000000000 */
.L_x_44:
[----:B------:R-:W-:Y:S05]  /*3dd0*/  BSYNC.RECONVERGENT B0 ;  /* 0x0000000000007941 */ /* 0x000fea0003800200 */
.L_x_43:
        /* <DEDUP_REMOVED lines=37> */
.L_x_46:
[----:B------:R-:W-:Y:S05]  /*4030*/  BSYNC.RECONVERGENT B0 ;  /* 0x0000000000007941 */ /* 0x000fea0003800200 */
.L_x_45:
        /* <DEDUP_REMOVED lines=37> */
.L_x_48:
[----:B------:R-:W-:Y:S05]  /*4290*/  BSYNC.RECONVERGENT B0 ;  /* 0x0000000000007941 */ /* 0x000fea0003800200 */
.L_x_47:
[----:B------:R-:W-:Y:S01]  /*42a0*/  R2P PR, R40, 0x7f ;  /* 0x0000007f28007804 */ /* 0x000fe20000000000 */
[----:B---3--:R3:W4:Y:S01]  /*42b0*/  SHFL.IDX PT, R32, R32, R55, 0x1f ;  /* 0x00001f3720207589 */ /* 0x00872200000e0000 */
[----:B------:R-:W-:Y:S01]  /*42c0*/  SHF.R.U32.HI R38, RZ, UR5, R12 ;  /* 0x00000005ff267c19 */ /* 0x000fe2000801160c */
[----:B------:R-:W-:Y:S01]  /*42d0*/  BSSY.RECONVERGENT B0, `(.L_x_49) ;  /* 0x0000022000007945 */ /* 0x000fe20003800200 */
[----:B------:R-:W-:Y:S02]  /*42e0*/  IMAD.MOV.U32 R30, RZ, RZ, RZ ;  /* 0x000000ffff1e7224 */ /* 0x000fe400078e00ff */
[----:B------:R-:W-:-:S07]  /*42f0*/  LOP3.LUT R38, R38, UR4, RZ, 0x30, !PT ;  /* 0x0000000426267c12 */ /* 0x000fce000f8e30ff */
        /* <DEDUP_REMOVED lines=31> */
.L_x_50:
[----:B------:R-:W-:Y:S05]  /*44f0*/  BSYNC.RECONVERGENT B0 ;  /* 0x0000000000007941 */ /* 0x000fea0003800200 */
.L_x_49:
        /* <DEDUP_REMOVED lines=9> */
[----:B------:R-:W-:Y:S02]  /*4590*/  @!P1 LOP3.LUT R39, RZ, R39, RZ, 0x33, !PT ;  /* 0x00000027ff279212 */ /* 0x000fe400078e33ff */
[----:B------:R-:W-:Y:S02]  /*45a0*/  VOTE.ANY R55, PT, P2 ;  /* 0x0000000000377806 */ /* 0x000fe400010e0100 */
[----:B------:R-:W-:-:S02]  /*45b0*/  LOP3.LUT R28, R39, R28, RZ, 0xc0, !PT ;  /* 0x0000001c271c7212 */ /* 0x000fc400078ec0ff */
[----:B------:R-:W-:Y:S02]  /*45c0*/  VOTE.ANY R39, PT, P3 ;  /* 0x0000000000277806 */ /* 0x000fe400018e0100 */
[----:B------:R-:W-:Y:S02]  /*45d0*/  @!P2 LOP3.LUT R55, RZ, R55, RZ, 0x33, !PT ;  /* 0x00000037ff37a212 */ /* 0x000fe400078e33ff */
[----:B------:R-:W-:Y:S02]  /*45e0*/  @!P3 LOP3.LUT R39, RZ, R39, RZ, 0x33, !PT ;  /* 0x00000027ff27b212 */ /* 0x000fe400078e33ff */
[----:B------:R-:W-:Y:S02]  /*45f0*/  LOP3.LUT R28, R55, R28, RZ, 0xc0, !PT ;  /* 0x0000001c371c7212 */ /* 0x000fe400078ec0ff */
[----:B------:R-:W-:Y:S02]  /*4600*/  LOP3.LUT P0, RZ, R38, 0x80, RZ, 0xc0, !PT ;  /* 0x0000008026ff7812 */ /* 0x000fe4000780c0ff */
[----:B------:R-:W-:-:S02]  /*4610*/  VOTE.ANY R55, PT, P4 ;  /* 0x0000000000377806 */ /* 0x000fc400020e0100 */
[----:B------:R-:W-:Y:S02]  /*4620*/  LOP3.LUT R28, R39, R28, RZ, 0xc0, !PT ;  /* 0x0000001c271c7212 */ /* 0x000fe400078ec0ff */
[----:B------:R-:W-:Y:S02]  /*4630*/  VOTE.ANY R39, PT, P5 ;  /* 0x0000000000277806 */ /* 0x000fe400028e0100 */
[----:B------:R-:W-:Y:S02]  /*4640*/  @!P4 LOP3.LUT R55, RZ, R55, RZ, 0x33, !PT ;  /* 0x00000037ff37c212 */ /* 0x000fe400078e33ff */
[----:B------:R-:W-:Y:S02]  /*4650*/  @!P5 LOP3.LUT R39, RZ, R39, RZ, 0x33, !PT ;  /* 0x00000027ff27d212 */ /* 0x000fe400078e33ff */
[----:B------:R-:W-:Y:S02]  /*4660*/  LOP3.LUT R28, R55, R28, RZ, 0xc0, !PT ;  /* 0x0000001c371c7212 */ /* 0x000fe400078ec0ff */
[----:B------:R-:W-:-:S02]  /*4670*/  VOTE.ANY R55, PT, P6 ;  /* 0x0000000000377806 */ /* 0x000fc400030e0100 */
[----:B------:R-:W-:Y:S02]  /*4680*/  LOP3.LUT R28, R39, R28, RZ, 0xc0, !PT ;  /* 0x0000001c271c7212 */ /* 0x000fe400078ec0ff */
[----:B------:R-:W-:Y:S02]  /*4690*/  VOTE.ANY R39, PT, P0 ;  /* 0x0000000000277806 */ /* 0x000fe400000e0100 */
[----:B------:R-:W-:Y:S02]  /*46a0*/  @!P6 LOP3.LUT R55, RZ, R55, RZ, 0x33, !PT ;  /* 0x00000037ff37e212 */ /* 0x000fe400078e33ff */
        /* <DEDUP_REMOVED lines=8> */
[----:B------:R-:W-:-:S05]  /*4730*/  IMAD R43, R38, 0x4, R29 ;  /* 0x00000004262b7824 */ /* 0x000fca00078e021d */
[----:B------:R0:W3:Y:S02]  /*4740*/  ATOMS.ADD R60, [R43], R28 ;  /* 0x0000001c2b3c738c */ /* 0x0000e40000000000 */
.L_x_52:
[----:B------:R-:W-:Y:S05]  /*4750*/  BSYNC.RECONVERGENT B0 ;  /* 0x0000000000007941 */ /* 0x000fea0003800200 */
.L_x_51:
[----:B------:R-:W-:Y:S01]  /*4760*/  R2P PR, R40, 0x7f ;  /* 0x0000007f28007804 */ /* 0x000fe20000000000 */
[----:B---3--:R3:W4:Y:S01]  /*4770*/  SHFL.IDX PT, R39, R60, R39, 0x1f ;  /* 0x00001f273c277589 */ /* 0x00872200000e0000 */
[----:B------:R-:W-:Y:S01]  /*4780*/  SHF.R.U32.HI R58, RZ, UR5, R16 ;  /* 0x00000005ff3a7c19 */ /* 0x000fe20008011610 */
[----:B------:R-:W-:Y:S01]  /*4790*/  BSSY.RECONVERGENT B0, `(.L_x_53) ;  /* 0x0000022000007945 */ /* 0x000fe20003800200 */
[----:B------:R-:W-:Y:S02]  /*47a0*/  IMAD.MOV.U32 R64, RZ, RZ, RZ ;  /* 0x000000ffff407224 */ /* 0x000fe400078e00ff */
[----:B------:R-:W-:-:S07]  /*47b0*/  LOP3.LUT R58, R58, UR4, RZ, 0x30, !PT ;  /* 0x000000043a3a7c12 */ /* 0x000fce000f8e30ff */
[----:B------:R-:W-:Y:S02]  /*47c0*/  VOTE.ANY R38, PT, P0 ;  /* 0x0000000000267806 */ /* 0x000fe400000e0100 */
[----:B0-----:R-:W-:Y:S02]  /*47d0*/  VOTE.ANY R43, PT, P1 ;  /* 0x00000000002b7806 */ /* 0x001fe400008e0100 */
[----:B------:R-:W-:Y:S02]  /*47e0*/  @!P0 LOP3.LUT R38, RZ, R38, RZ, 0x33, !PT ;  /* 0x00000026ff268212 */ /* 0x000fe400078e33ff */
[----:B------:R-:W-:Y:S02]  /*47f0*/  @!P1 LOP3.LUT R43, RZ, R43, RZ, 0x33, !PT ;  /* 0x0000002bff2b9212 */ /* 0x000fe400078e33ff */
[----:B------:R-:W-:Y:S02]  /*4800*/  LOP3.LUT P0, RZ, R40, 0x80, RZ, 0xc0, !PT ;  /* 0x0000008028ff7812 */ /* 0x000fe4000780c0ff */
[----:B------:R-:W-:-:S02]  /*4810*/  LOP3.LUT R38, R43, R38, RZ, 0xc0, !PT ;  /* 0x000000262b267212 */ /* 0x000fc400078ec0ff */
[----:B------:R-:W-:-:S04]  /*4820*/  VOTE.ANY R43, PT, P2 ;  /* 0x00000000002b7806 */ /* 0x000fc800010e0100 */
[----:B------:R-:W-:-:S04]  /*4830*/  @!P2 LOP3.LUT R43, RZ, R43, RZ, 0x33, !PT ;  /* 0x0000002bff2ba212 */ /* 0x000fc800078e33ff */
[----:B------:R-:W-:Y:S02]  /*4840*/  LOP3.LUT R38, R43, R38, RZ, 0xc0, !PT ;  /* 0x000000262b267212 */ /* 0x000fe400078ec0ff */
        /* <DEDUP_REMOVED lines=14> */
[----:B------:R-:W-:-:S04]  /*4930*/  LOP3.LUT R55, R43, R38, RZ, 0xc0, !PT ;  /* 0x000000262b377212 */ /* 0x000fc800078ec0ff */
[----:B------:R-:W0:Y:S01]  /*4940*/  FLO.U32 R43, R55 ;  /* 0x00000037002b7300 */ /* 0x000e2200000e0000 */
[----:B------:R-:W-:-:S07]  /*4950*/  LOP3.LUT R38, R14, R55, RZ, 0xc0, !PT ;  /* 0x000000370e267212 */ /* 0x000fce00078ec0ff */
[----:B------:R-:W1:Y:S01]  /*4960*/  POPC R38, R38 ;  /* 0x0000002600267309 */ /* 0x000e620000000000 */
[----:B0-----:R-:W-:-:S13]  /*4970*/  ISETP.NE.AND P0, PT, R24, R43, PT ;  /* 0x0000002b1800720c */ /* 0x001fda0003f05270 */
[----:B-1-34-:R-:W-:Y:S05]  /*4980*/  @P0 BRA `(.L_x_54) ;  /* 0x0000000000080947 */ /* 0x01afea0003800000 */
[----:B------:R-:W-:-:S05]  /*4990*/  IMAD R55, R40, 0x4, R29 ;  /* 0x0000000428377824 */ /* 0x000fca00078e021d */
[----:B------:R0:W1:Y:S02]  /*49a0*/  ATOMS.ADD R64, [R55], R38 ;  /* 0x000000263740738c */ /* 0x0000640000000000 */
.L_x_54:
[----:B------:R-:W-:Y:S05]  /*49b0*/  BSYNC.RECONVERGENT B0 ;  /* 0x0000000000007941 */ /* 0x000fea0003800200 */
.L_x_53:
[----:B------:R-:W-:Y:S01]  /*49c0*/  R2P PR, R58, 0x7f ;  /* 0x0000007f3a007804 */ /* 0x000fe20000000000 */
[----:B-1----:R1:W3:Y:S01]  /*49d0*/  SHFL.IDX PT, R43, R64, R43, 0x1f ;  /* 0x00001f2b402b7589 */ /* 0x0022e200000e0000 */
        /* <DEDUP_REMOVED lines=30> */
[----:B------:R-:W4:Y:S01]  /*4bc0*/  POPC R40, R40 ;  /* 0x0000002800287309 */ /* 0x000f220000000000 */
[----:B0-----:R-:W-:-:S13]  /*4bd0*/  ISETP.NE.AND P0, PT, R24, R55, PT ;  /* 0x000000371800720c */ /* 0x001fda0003f05270 */
[----:B-1-34-:R-:W-:Y:S05]  /*4be0*/  @P0 BRA `(.L_x_56) ;  /* 0x0000000000080947 */ /* 0x01afea0003800000 */
[----:B------:R-:W-:-:S05]  /*4bf0*/  IMAD R59, R58, 0x4, R29 ;  /* 0x000000043a3b7824 */ /* 0x000fca00078e021d */
[----:B------:R0:W1:Y:S02]  /*4c00*/  ATOMS.ADD R62, [R59], R40 ;  /* 0x000000283b3e738c */ /* 0x0000640000000000 */
.L_x_56:
[----:B------:R-:W-:Y:S05]  /*4c10*/  BSYNC.RECONVERGENT B0 ;  /* 0x0000000000007941 */ /* 0x000fea0003800200 */
.L_x_55:
[----:B------:R-:W-:Y:S01]  /*4c20*/  R2P PR, R60, 0x7f ;  /* 0x0000007f3c007804 */ /* 0x000fe20000000000 */
[----:B--2---:R-:W-:Y:S01]  /*4c30*/  IMAD.IADD R44, R44, 0x1, R47 ;  /* 0x000000012c2c7824 */ /* 0x004fe200078e022f */
[----:B------:R-:W-:Y:S01]  /*4c40*/  BSSY.RECONVERGENT B0, `(.L_x_57) ;  /* 0x0000025000007945 */ /* 0x000fe20003800200 */
[----:B------:R-:W-:Y:S02]  /*4c50*/  IMAD.IADD R46, R46, 0x1, R49 ;  /* 0x000000012e2e7824 */ /* 0x000fe400078e0231 */
[----:B-1----:R1:W2:Y:S01]  /*4c60*/  SHFL.IDX PT, R49, R62, R55, 0x1f ;  /* 0x00001f373e317589 */ /* 0x0022a200000e0000 */
[----:B------:R-:W-:-:S07]  /*4c70*/  IMAD.MOV.U32 R64, RZ, RZ, RZ ;  /* 0x000000ffff407224 */ /* 0x000fce00078e00ff */
[----:B------:R-:W-:Y:S02]  /*4c80*/  VOTE.ANY R58, PT, P0 ;  /* 0x00000000003a7806 */ /* 0x000fe400000e0100 */
[----:B------:R-:W-:Y:S02]  /*4c90*/  VOTE.ANY R47, PT, P1 ;  /* 0x00000000002f7806 */ /* 0x000fe400008e0100 */
        /* <DEDUP_REMOVED lines=22> */
[----:B------:R-:W-:Y:S02]  /*4e00*/  SHF.R.U32.HI R58, RZ, UR5, R6 ;  /* 0x00000005ff3a7c19 */ /* 0x000fe40008011606 */
[----:B0-----:R-:W0:Y:S01]  /*4e10*/  FLO.U32 R59, R61 ;  /* 0x0000003d003b7300 */ /* 0x001e2200000e0000 */
[----:B------:R-:W-:Y:S02]  /*4e20*/  LOP3.LUT R47, R14, R61, RZ, 0xc0, !PT ;  /* 0x0000003d0e2f7212 */ /* 0x000fe400078ec0ff */
[----:B------:R-:W-:-:S05]  /*4e30*/  LOP3.LUT R58, R58, UR4, RZ, 0x30, !PT ;  /* 0x000000043a3a7c12 */ /* 0x000fca000f8e30ff */
[----:B------:R-:W3:Y:S01]  /*4e40*/  POPC R47, R47 ;  /* 0x0000002f002f7309 */ /* 0x000ee20000000000 */
[----:B0-----:R-:W-:-:S13]  /*4e50*/  ISETP.NE.AND P0, PT, R24, R59, PT ;  /* 0x0000003b1800720c */ /* 0x001fda0003f05270 */
[----:B-123--:R-:W-:Y:S05]  /*4e60*/  @P0 BRA `(.L_x_58) ;  /* 0x0000000000080947 */ /* 0x00efea0003800000 */
[----:B------:R-:W-:-:S05]  /*4e70*/  IMAD R60, R60, 0x4, R29 ;  /* 0x000000043c3c7824 */ /* 0x000fca00078e021d */
[----:B------:R0:W1:Y:S02]  /*4e80*/  ATOMS.ADD R64, [R60], R47 ;  /* 0x0000002f3c40738c */ /* 0x0000640000000000 */
.L_x_58:
[----:B------:R-:W-:Y:S05]  /*4e90*/  BSYNC.RECONVERGENT B0 ;  /* 0x0000000000007941 */ /* 0x000fea0003800200 */
.L_x_57:
[----:B------:R-:W-:Y:S01]  /*4ea0*/  R2P PR, R58, 0x7f ;  /* 0x0000007f3a007804 */ /* 0x000fe20000000000 */
[----:B------:R-:W-:Y:S01]  /*4eb0*/  IMAD.IADD R52, R51, 0x1, R52 ;  /* 0x0000000133347824 */ /* 0x000fe200078e0234 */
[----:B-1----:R1:W2:Y:S01]  /*4ec0*/  SHFL.IDX PT, R64, R64, R59, 0x1f ;  /* 0x00001f3b40407589 */ /* 0x0022a200000e0000 */
[----:B------:R-:W-:Y:S01]  /*4ed0*/  BSSY.RECONVERGENT B0, `(.L_x_59) ;  /* 0x0000024000007945 */ /* 0x000fe20003800200 */
[----:B------:R-:W-:Y:S02]  /*4ee0*/  IMAD.IADD R56, R53, 0x1, R56 ;  /* 0x0000000135387824 */ /* 0x000fe400078e0238 */
[----:B------:R-:W-:-:S07]  /*4ef0*/  IMAD.MOV.U32 R62, RZ, RZ, RZ ;  /* 0x000000ffff3e7224 */ /* 0x000fce00078e00ff */
        /* <DEDUP_REMOVED lines=25> */
[----:B------:R-:W0:Y:S01]  /*5090*/  FLO.U32 R55, R61 ;  /* 0x0000003d00377300 */ /* 0x000e2200000e0000 */
[----:B------:R-:W-:Y:S02]  /*50a0*/  LOP3.LUT R51, R14, R61, RZ, 0xc0, !PT ;  /* 0x0000003d0e337212 */ /* 0x000fe400078ec0ff */
[----:B------:R-:W-:-:S05]  /*50b0*/  LOP3.LUT R60, R60, UR4, RZ, 0x30, !PT ;  /* 0x000000043c3c7c12 */ /* 0x000fca000f8e30ff */
[----:B------:R-:W3:Y:S01]  /*50c0*/  POPC R51, R51 ;  /* 0x0000003300337309 */ /* 0x000ee20000000000 */
[----:B0-----:R-:W-:-:S13]  /*50d0*/  ISETP.NE.AND P0, PT, R24, R55, PT ;  /* 0x000000371800720c */ /* 0x001fda0003f05270 */
[----:B-123--:R-:W-:Y:S05]  /*50e0*/  @P0 BRA `(.L_x_60) ;  /* 0x0000000000080947 */ /* 0x00efea0003800000 */
[----:B------:R-:W-:-:S05]  /*50f0*/  IMAD R58, R58, 0x4, R29 ;  /* 0x000000043a3a7824 */ /* 0x000fca00078e021d */
[----:B------:R0:W1:Y:S02]  /*5100*/  ATOMS.ADD R62, [R58], R51 ;  /* 0x000000333a3e738c */ /* 0x0000640000000000 */
.L_x_60:
[----:B------:R-:W-:Y:S05]  /*5110*/  BSYNC.RECONVERGENT B0 ;  /* 0x0000000000007941 */ /* 0x000fea0003800200 */
.L_x_59:
[----:B------:R-:W-:Y:S01]  /*5120*/  R2P PR, R60, 0x7f ;  /* 0x0000007f3c007804 */ /* 0x000fe20000000000 */
[----:B------:R-:W-:Y:S01]  /*5130*/  IMAD.IADD R48, R48, 0x1, R45 ;  /* 0x0000000130307824 */ /* 0x000fe200078e022d */
[----:B-1----:R1:W2:Y:S01]  /*5140*/  SHFL.IDX PT, R62, R62, R55, 0x1f ;  /* 0x00001f373e3e7589 */ /* 0x0022a200000e0000 */
[----:B------:R-:W-:Y:S01]  /*5150*/  BSSY.RECONVERGENT B0, `(.L_x_61) ;  /* 0x0000024000007945 */ /* 0x000fe20003800200 */
[----:B------:R-:W-:-:S09]  /*5160*/  IMAD.MOV.U32 R66, RZ, RZ, RZ ;  /* 0x000000ffff427224 */ /* 0x000fd200078e00ff */
        /* <DEDUP_REMOVED lines=23> */
[----:B------:R-:W-:Y:S01]  /*52e0*/  LOP3.LUT R53, R58, R53, RZ, 0xc0, !PT ;  /* 0x000000353a357212 */ /* 0x000fe200078ec0ff */
[----:B------:R-:W-:Y:S01]  /*52f0*/  IMAD.IADD R58, R37, 0x1, R36 ;  /* 0x00000001253a7824 */ /* 0x000fe200078e0224 */
        /* <DEDUP_REMOVED lines=9> */
.L_x_62:
[----:B------:R-:W-:Y:S05]  /*5390*/  BSYNC.RECONVERGENT B0 ;  /* 0x0000000000007941 */ /* 0x000fea0003800200 */
.L_x_61:
[----:B------:R-:W-:Y:S01]  /*53a0*/  R2P PR, R36, 0x7f ;  /* 0x0000007f24007804 */ /* 0x000fe20000000000 */
[----:B------:R-:W-:Y:S01]  /*53b0*/  IMAD.IADD R34, R35, 0x1, R34 ;  /* 0x0000000123227824 */ /* 0x000fe200078e0222 */
[----:B------:R-:W-:Y:S01]  /*53c0*/  BSSY.RECONVERGENT B0, `(.L_x_63) ;  /* 0x0000022000007945 */ /* 0x000fe20003800200 */
[----:B------:R-:W-:-:S10]  /*53d0*/  IMAD.MOV.U32 R55, RZ, RZ, RZ ;  /* 0x000000ffff377224 */ /* 0x000fd400078e00ff */
        /* <DEDUP_REMOVED lines=24> */
[----:B-1----:R0:W1:Y:S02]  /*5560*/  SHFL.IDX PT, R60, R66, R45, 0x1f ;  /* 0x00001f2d423c7589 */ /* 0x00206400000e0000 */
[----:B------:R-:W2:Y:S01]  /*5570*/  FLO.U32 R59, R53 ;  /* 0x00000035003b7300 */ /* 0x000ea200000e0000 */
[----:B------:R-:W-:-:S07]  /*5580*/  LOP3.LUT R35, R14, R53, RZ, 0xc0, !PT ;  /* 0x000000350e237212 */ /* 0x000fce00078ec0ff */
[----:B------:R-:W3:Y:S01]  /*5590*/  POPC R35, R35 ;  /* 0x0000002300237309 */ /* 0x000ee20000000000 */
[----:B--2---:R-:W-:-:S13]  /*55a0*/  ISETP.NE.AND P0, PT, R24, R59, PT ;  /* 0x0000003b1800720c */ /* 0x004fda0003f05270 */
[----:B01-3--:R-:W-:Y:S05]  /*55b0*/  @P0 BRA `(.L_x_64) ;  /* 0x0000000000080947 */ /* 0x00bfea0003800000 */
[----:B------:R-:W-:-:S05]  /*55c0*/  IMAD R36, R36, 0x4, R29 ;  /* 0x0000000424247824 */ /* 0x000fca00078e021d */
[----:B------:R0:W1:Y:S02]  /*55d0*/  ATOMS.ADD R55, [R36], R35 ;  /* 0x000000232437738c */ /* 0x0000640000000000 */
.L_x_64:
[----:B------:R-:W-:Y:S05]  /*55e0*/  BSYNC.RECONVERGENT B0 ;  /* 0x0000000000007941 */ /* 0x000fea0003800200 */
.L_x_63:
[----:B------:R-:W-:Y:S01]  /*55f0*/  R2P PR, R26, 0x7f ;  /* 0x0000007f1a007804 */ /* 0x000fe20000000000 */
[----:B01----:R0:W1:Y:S01]  /*5600*/  SHFL.IDX PT, R36, R55, R59, 0x1f ;  /* 0x00001f3b37247589 */ /* 0x00306200000e0000 */
[----:B------:R-:W-:Y:S11]  /*5610*/  BSSY.RECONVERGENT B0, `(.L_x_65) ;  /* 0x0000021000007945 */ /* 0x000ff60003800200 */
[----:B------:R-:W-:-:S02]  /*5620*/  VOTE.ANY R45, PT, P0 ;  /* 0x00000000002d7806 */ /* 0x000fc400000e0100 */
[----:B------:R-:W-:Y:S02]  /*5630*/  VOTE.ANY R66, PT, P1 ;  /* 0x0000000000427806 */ /* 0x000fe400008e0100 */
[----:B------:R-:W-:Y:S02]  /*5640*/  @!P0 LOP3.LUT R45, RZ, R45, RZ, 0x33, !PT ;  /* 0x0000002dff2d8212 */ /* 0x000fe400078e33ff */
[----:B------:R-:W-:Y:S02]  /*5650*/  @!P1 LOP3.LUT R66, RZ, R66, RZ, 0x33, !PT ;  /* 0x00000042ff429212 */ /* 0x000fe400078e33ff */
[----:B------:R-:W-:Y:S02]  /*5660*/  LOP3.LUT P0, RZ, R26, 0x80, RZ, 0xc0, !PT ;  /* 0x000000801aff7812 */ /* 0x000fe4000780c0ff */
        /* <DEDUP_REMOVED lines=19> */
[----:B------:R-:W2:Y:S01]  /*57a0*/  FLO.U32 R53, R45 ;  /* 0x0000002d00357300 */ /* 0x000ea200000e0000 */
[----:B------:R-:W-:-:S07]  /*57b0*/  LOP3.LUT R14, R14, R45, RZ, 0xc0, !PT ;  /* 0x0000002d0e0e7212 */ /* 0x000fce00078ec0ff */
[----:B0-----:R0:W3:Y:S01]  /*57c0*/  POPC R55, R14 ;  /* 0x0000000e00377309 */ /* 0x0010e20000000000 */
[----:B--2---:R-:W-:Y:S01]  /*57d0*/  ISETP.NE.AND P0, PT, R24, R53, PT ;  /* 0x000000351800720c */ /* 0x004fe20003f05270 */
[----:B------:R-:W-:-:S12]  /*57e0*/  IMAD.MOV.U32 R24, RZ, RZ, RZ ;  /* 0x000000ffff187224 */ /* 0x000fd800078e00ff */
[----:B01-3--:R-:W-:Y:S05]  /*57f0*/  @P0 BRA `(.L_x_66) ;  /* 0x0000000000080947 */ /* 0x00bfea0003800000 */
[----:B------:R-:W-:-:S06]  /*5800*/  IMAD R24, R26, 0x4, R29 ;  /* 0x000000041a187824 */ /* 0x000fcc00078e021d */
[----:B------:R0:W1:Y:S02]  /*5810*/  ATOMS.ADD R24, [R24], R55 ;  /* 0x000000371818738c */ /* 0x0000640000000000 */
.L_x_66:
[----:B------:R-:W-:Y:S05]  /*5820*/  BSYNC.RECONVERGENT B0 ;  /* 0x0000000000007941 */ /* 0x000fea0003800200 */
.L_x_65:
[----:B------:R-:W-:Y:S01]  /*5830*/  BAR.SYNC.DEFER_BLOCKING 0x0 ;  /* 0x0000000000007b1d */ /* 0x000fe20000010000 */
[----:B------:R-:W-:Y:S01]  /*5840*/  IMAD.IADD R26, R40, 0x1, R49 ;  /* 0x00000001281a7824 */ /* 0x000fe200078e0231 */
[----:B------:R-:W-:Y:S01]  /*5850*/  ISETP.NE.AND P0, PT, R50, RZ, PT ;  /* 0x000000ff3200720c */ /* 0x000fe20003f05270 */
[----:B------:R-:W-:Y:S02]  /*5860*/  IMAD.IADD R28, R28, 0x1, R39 ;  /* 0x000000011c1c7824 */ /* 0x000fe400078e0227 */
[----:B------:R-:W-:Y:S01]  /*5870*/  IMAD R40, R44, 0x4, R7 ;  /* 0x000000042c287824 */ /* 0x000fe200078e0207 */
[----:B------:R-:W-:Y:S01]  /*5880*/  BSSY B1, `(.L_x_67) ;  /* 0x000005c000017945 */ /* 0x000fe20003800000 */
[----:B------:R-:W-:Y:S01]  /*5890*/  IMAD.IADD R14, R38, 0x1, R43 ;  /* 0x00000001260e7824 */ /* 0x000fe200078e022b */
[----:B-1----:R-:W1:Y:S01]  /*58a0*/  SHFL.IDX PT, R24, R24, R53, 0x1f ;  /* 0x00001f3518187589 */ /* 0x002e6200000e0000 */
[----:B------:R-:W-:Y:S02]  /*58b0*/  IMAD R39, R46, 0x4, R7 ;  /* 0x000000042e277824 */ /* 0x000fe400078e0207 */
[----:B------:R-:W-:-:S02]  /*58c0*/  IMAD.IADD R60, R37, 0x1, R60 ;  /* 0x00000001253c7824 */ /* 0x000fc400078e023c */
[--C-:B------:R-:W-:Y:S02]  /*58d0*/  IMAD R38, R52, 0x4, R7.reuse ;  /* 0x0000000434267824 */ /* 0x100fe400078e0207 */
[----:B------:R-:W-:Y:S02]  /*58e0*/  IMAD.IADD R32, R33, 0x1, R32 ;  /* 0x0000000121207824 */ /* 0x000fe400078e0220 */
[----:B------:R-:W-:Y:S02]  /*58f0*/  IMAD.IADD R44, R35, 0x1, R36 ;  /* 0x00000001232c7824 */ /* 0x000fe400078e0224 */
[--C-:B------:R-:W-:Y:S02]  /*5900*/  IMAD R37, R56, 0x4, R7.reuse ;  /* 0x0000000438257824 */ /* 0x100fe400078e0207 */
[----:B------:R-:W-:Y:S02]  /*5910*/  IMAD.IADD R30, R31, 0x1, R30 ;  /* 0x000000011f1e7824 */ /* 0x000fe400078e021e */
[--C-:B------:R-:W-:Y:S01]  /*5920*/  IMAD R36, R48, 0x4, R7.reuse ;  /* 0x0000000430247824 */ /* 0x100fe200078e0207 */
[----:B------:R2:W-:Y:S01]  /*5930*/  STS [R40+-0x4], R27 ;  /* 0xfffffc1b28007388 */ /* 0x0005e20000000800 */
[----:B------:R-:W-:-:S02]  /*5940*/  IMAD R35, R58, 0x4, R7 ;  /* 0x000000043a237824 */ /* 0x000fc400078e0207 */
[--C-:B------:R-:W-:Y:S01]  /*5950*/  IMAD R34, R34, 0x4, R7.reuse ;  /* 0x0000000422227824 */ /* 0x100fe200078e0207 */
[----:B------:R-:W-:Y:S01]  /*5960*/  STS [R39+-0x4], R22 ;  /* 0xfffffc1627007388 */ /* 0x000fe20000000800 */
[--C-:B------:R-:W-:Y:S02]  /*5970*/  IMAD R33, R32, 0x4, R7.reuse ;  /* 0x0000000420217824 */ /* 0x100fe400078e0207 */
[----:B------:R-:W-:Y:S01]  /*5980*/  IMAD.IADD R64, R47, 0x1, R64 ;  /* 0x000000012f407824 */ /* 0x000fe200078e0240 */
[----:B------:R-:W-:Y:S01]  /*5990*/  STS [R38+-0x4], R21 ;  /* 0xfffffc1526007388 */ /* 0x000fe20000000800 */
[--C-:B------:R-:W-:Y:S02]  /*59a0*/  IMAD R32, R30, 0x4, R7.reuse ;  /* 0x000000041e207824 */ /* 0x100fe400078e0207 */
[----:B------:R-:W-:Y:S01]  /*59b0*/  IMAD.IADD R62, R51, 0x1, R62 ;  /* 0x00000001333e7824 */ /* 0x000fe200078e023e */
[----:B------:R-:W-:Y:S01]  /*59c0*/  STS [R37+-0x4], R18 ;  /* 0xfffffc1225007388 */ /* 0x000fe20000000800 */
[----:B------:R-:W-:-:S02]  /*59d0*/  IMAD R31, R28, 0x4, R7 ;  /* 0x000000041c1f7824 */ /* 0x000fc400078e0207 */
[--C-:B------:R-:W-:Y:S01]  /*59e0*/  IMAD R30, R14, 0x4, R7.reuse ;  /* 0x000000040e1e7824 */ /* 0x100fe200078e0207 */
[----:B------:R-:W-:Y:S01]  /*59f0*/  STS [R36+-0x4], R23 ;  /* 0xfffffc1724007388 */ /* 0x000fe20000000800 */
[--C-:B------:R-:W-:Y:S02]  /*5a00*/  IMAD R29, R26, 0x4, R7.reuse ;  /* 0x000000041a1d7824 */ /* 0x100fe400078e0207 */
[----:B-1----:R-:W-:Y:S01]  /*5a10*/  IMAD.IADD R24, R55, 0x1, R24 ;  /* 0x0000000137187824 */ /* 0x002fe200078e0218 */
[----:B------:R-:W-:Y:S01]  /*5a20*/  STS [R35+-0x4], R20 ;  /* 0xfffffc1423007388 */ /* 0x000fe20000000800 */
[--C-:B------:R-:W-:Y:S02]  /*5a30*/  IMAD R28, R64, 0x4, R7.reuse ;  /* 0x00000004401c7824 */ /* 0x100fe400078e0207 */
[--C-:B--2---:R-:W-:Y:S01]  /*5a40*/  IMAD R27, R62, 0x4, R7.reuse ;  /* 0x000000043e1b7824 */ /* 0x104fe200078e0207 */
[----:B------:R1:W-:Y:S01]  /*5a50*/  STS [R34+-0x4], R25 ;  /* 0xfffffc1922007388 */ /* 0x0003e20000000800 */
[----:B------:R-:W-:-:S02]  /*5a60*/  IMAD R26, R60, 0x4, R7 ;  /* 0x000000043c1a7824 */ /* 0x000fc400078e0207 */
[--C-:B------:R-:W-:Y:S01]  /*5a70*/  IMAD R24, R24, 0x4, R7.reuse ;  /* 0x0000000418187824 */ /* 0x100fe200078e0207 */
[----:B------:R-:W-:Y:S04]  /*5a80*/  STS [R33+-0x4], R10 ;  /* 0xfffffc0a21007388 */ /* 0x000fe80000000800 */
[----:B------:R-:W-:Y:S01]  /*5a90*/  STS [R32+-0x4], R17 ;  /* 0xfffffc1120007388 */ /* 0x000fe20000000800 */
[----:B-1----:R-:W-:-:S03]  /*5aa0*/  IMAD R25, R44, 0x4, R7 ;  /* 0x000000042c197824 */ /* 0x002fc600078e0207 */
[----:B------:R-:W-:Y:S04]  /*5ab0*/  STS [R31+-0x4], R12 ;  /* 0xfffffc0c1f007388 */ /* 0x000fe80000000800 */
[----:B------:R1:W-:Y:S04]  /*5ac0*/  STS [R30+-0x4], R19 ;  /* 0xfffffc131e007388 */ /* 0x0003e80000000800 */
[----:B------:R2:W-:Y:S04]  /*5ad0*/  STS [R29+-0x4], R16 ;  /* 0xfffffc101d007388 */ /* 0x0005e80000000800 */
[----:B------:R2:W-:Y:S01]  /*5ae0*/  STS [R28+-0x4], R9 ;  /* 0xfffffc091c007388 */ /* 0x0005e20000000800 */
[----:B-1----:R-:W-:-:S03]  /*5af0*/  IMAD R19, R3, 0x8, R7 ;  /* 0x0000000803137824 */ /* 0x002fc600078e0207 */
[----:B------:R2:W-:Y:S04]  /*5b00*/  STS [R27+-0x4], R6 ;  /* 0xfffffc061b007388 */ /* 0x0005e80000000800 */
[----:B------:R2:W-:Y:S04]  /*5b10*/  STS [R26+-0x4], R11 ;  /* 0xfffffc0b1a007388 */ /* 0x0005e80000000800 */
[----:B------:R2:W-:Y:S04]  /*5b20*/  STS [R25+-0x4], R8 ;  /* 0xfffffc0819007388 */ /* 0x0005e80000000800 */
[----:B------:R2:W-:Y:S01]  /*5b30*/  STS [R24+-0x4], R13 ;  /* 0xfffffc0d18007388 */ /* 0x0005e20000000800 */
[----:B------:R-:W-:Y:S05]  /*5b40*/  @P0 BRA `(.L_x_68) ;  /* 0x0000000000bc0947 */ /* 0x000fea0003800000 */
[----:B------:R-:W1:Y:S02]  /*5b50*/  LDCU.64 UR8, c[0x0][0x398] ;  /* 0x00007300ff0877ac */ /* 0x000e640008000a00 */
[----:B-1----:R-:W-:-:S04]  /*5b60*/  LEA R10, P0, R3, UR8, 0x3 ;  /* 0x00000008030a7c11 */ /* 0x002fc8000f8018ff */
[----:B--2---:R-:W-:-:S05]  /*5b70*/  LEA.HI.X R11, R3, UR9, RZ, 0x3, P0 ;  /* 0x00000009030b7c11 */ /* 0x004fca00080f1cff */
[----:B------:R-:W2:Y:S01]  /*5b80*/  LDG.E.64 R8, desc[UR6][R10.64] ;  /* 0x000000060a087981 */ /* 0x000ea2000c1e1b00 */
[----:B------:R-:W-:Y:S02]  /*5b90*/  SHF.R.S32.HI R13, RZ, 0x1f, R15 ;  /* 0x0000001fff0d7819 */ /* 0x000fe4000001140f */
[----:B--2---:R-:W-:-:S05]  /*5ba0*/  IADD3 R8, P0, PT, -R15, R8, RZ ;  /* 0x000000080f087210 */ /* 0x004fca0007f1e1ff */
[----:B------:R-:W-:Y:S01]  /*5bb0*/  IMAD.X R9, R9, 0x1, ~R13, P0 ;  /* 0x0000000109097824 */ /* 0x000fe200000e0e0d */
[----:B------:R-:W-:Y:S01]  /*5bc0*/  ISETP.GE.AND P0, PT, R42, 0x1, PT ;  /* 0x000000012a00780c */ /* 0x000fe20003f06270 */
[----:B------:R-:W-:-:S03]  /*5bd0*/  IMAD.MOV.U32 R13, RZ, RZ, R0 ;  /* 0x000000ffff0d7224 */ /* 0x000fc600078e0000 */
[----:B------:R1:W-:Y:S09]  /*5be0*/  STS.64 [R19+0x6600], R8 ;  /* 0x0066000813007388 */ /* 0x0003f20000000a00 */
[----:B------:R-:W-:Y:S05]  /*5bf0*/  @!P0 BRA `(.L_x_69) ;  /* 0x00000000006c8947 */ /* 0x000fea0003800000 */
[----:B------:R-:W-:Y:S01]  /*5c00*/  BSSY B0, `(.L_x_70) ;  /* 0x0000019000007945 */ /* 0x000fe20003800000 */
[----:B------:R-:W-:Y:S02]  /*5c10*/  IMAD.MOV.U32 R6, RZ, RZ, -0x1 ;  /* 0xffffffffff067424 */ /* 0x000fe400078e00ff */
[----:B------:R-:W-:Y:S02]  /*5c20*/  IMAD.MOV.U32 R10, RZ, RZ, R42 ;  /* 0x000000ffff0a7224 */ /* 0x000fe400078e002a */
[----:B------:R-:W-:-:S07]  /*5c30*/  IMAD.MOV.U32 R13, RZ, RZ, R0 ;  /* 0x000000ffff0d7224 */ /* 0x000fce00078e0000 */
.L_x_74:
[----:B-1----:R-:W1:Y:S01]  /*5c40*/  LDC.64 R8, c[0x0][0x380] ;  /* 0x0000e000ff087b82 */ /* 0x002e620000000a00 */
[----:B------:R-:W-:Y:S01]  /*5c50*/  VIADD R17, R10, 0xffffffff ;  /* 0xffffffff0a117836 */ /* 0x000fe20000000000 */
[----:B------:R-:W-:Y:S03]  /*5c60*/  BSSY B2, `(.L_x_71) ;  /* 0x0000008000027945 */ /* 0x000fe60003800000 */
[----:B------:R-:W-:-:S04]  /*5c70*/  IMAD R11, R17, 0x100, R3 ;  /* 0x00000100110b7824 */ /* 0x000fc800078e0203 */
[----:B-1----:R-:W-:-:S07]  /*5c80*/  IMAD.WIDE R8, R11, 0x4, R8 ;  /* 0x000000040b087825 */ /* 0x002fce00078e0208 */
.L_x_72:
[----:B------:R-:W-:Y:S05]  /*5c90*/  YIELD ;  /* 0x0000000000007946 */ /* 0x000fea0003800000 */
[----:B------:R1:W-:Y:S06]  /*5ca0*/  MEMBAR.SC.CTA ;  /* 0x0000000000007992 */ /* 0x0003ec0000000000 */
[----:B-1----:R-:W2:Y:S02]  /*5cb0*/  LDG.E.STRONG.SYS R11, desc[UR6][R8.64] ;  /* 0x00000006080b7981 */ /* 0x002ea4000c1f5900 */
[----:B--2---:R-:W-:-:S13]  /*5cc0*/  ISETP.NE.AND P0, PT, R11, RZ, PT ;  /* 0x000000ff0b00720c */ /* 0x004fda0003f05270 */
[----:B------:R-:W-:Y:S05]  /*5cd0*/  @!P0 BRA `(.L_x_72) ;  /* 0xfffffffc00ec8947 */ /* 0x000fea000383ffff */
[----:B------:R-:W-:Y:S05]  /*5ce0*/  BSYNC B2 ;  /* 0x0000000000027941 */ /* 0x000fea0003800000 */
.L_x_71:
[----:B------:R-:W-:Y:S01]  /*5cf0*/  BSSY.RECONVERGENT B2, `(.L_x_73) ;  /* 0x0000006000027945 */ /* 0x000fe20003800200 */
[C---:B------:R-:W-:Y:S02]  /*5d00*/  ISETP.GT.AND P0, PT, R11.reuse, -0x1, PT ;  /* 0xffffffff0b00780c */ /* 0x040fe40003f04270 */
[----:B------:R-:W-:Y:S01]  /*5d10*/  LOP3.LUT R8, R11, 0x3fffffff, RZ, 0xc0, !PT ;  /* 0x3fffffff0b087812 */ /* 0x000fe200078ec0ff */
[----:B------:R-:W-:Y:S05]  /*5d20*/  WARPSYNC.EXCLUSIVE R6 ;  /* 0x0000000006007348 */ /* 0x000fea0003a00000 */
[----:B------:R-:W-:-:S05]  /*5d30*/  IMAD.IADD R13, R8, 0x1, R13 ;  /* 0x00000001080d7824 */ /* 0x000fca00078e020d */
[----:B------:R-:W-:-:S07]  /*5d40*/  VOTE.ANY R6, PT, P0 ;  /* 0x0000000000067806 */ /* 0x000fce00000e0100 */
[----:B------:R-:W-:Y:S05]  /*5d50*/  BSYNC.RECONVERGENT B2 ;  /* 0x0000000000027941 */ /* 0x000fea0003800200 */
.L_x_73:
[----:B------:R-:W-:Y:S01]  /*5d60*/  ISETP.GT.U32.AND P1, PT, R10, 0x1, PT ;  /* 0x000000010a00780c */ /* 0x000fe20003f24070 */
[----:B------:R-:W-:-:S12]  /*5d70*/  IMAD.MOV.U32 R10, RZ, RZ, R17 ;  /* 0x000000ffff0a7224 */ /* 0x000fd800078e0011 */
[----:B------:R-:W-:Y:S05]  /*5d80*/  @P0 BRA P1, `(.L_x_74) ;  /* 0xfffffffc00ac0947 */ /* 0x000fea000083ffff */
[----:B------:R-:W-:Y:S05]  /*5d90*/  BSYNC B0 ;  /* 0x0000000000007941 */ /* 0x000fea0003800000 */
.L_x_70:
[----:B------:R2:W3:Y:S02]  /*5da0*/  LDS.64 R8, [R19+0x6600] ;  /* 0x0066000013087984 */ /* 0x0004e40000000a00 */
.L_x_69:
[----:B------:R-:W4:Y:S01]  /*5db0*/  LDC.64 R10, c[0x0][0x380] ;  /* 0x0000e000ff0a7b82 */ /* 0x000f220000000a00 */
[C---:B------:R-:W-:Y:S01]  /*5dc0*/  IMAD.IADD R17, R13.reuse, 0x1, -R0 ;  /* 0x000000010d117824 */ /* 0x040fe200078e0a00 */
[----:B------:R-:W-:Y:S01]  /*5dd0*/  LOP3.LUT R13, R13, 0x80000000, RZ, 0xfc, !PT ;  /* 0x800000000d0d7812 */ /* 0x000fe200078efcff */
[----:B------:R-:W-:-:S03]  /*5de0*/  IMAD R21, R42, 0x100, R3 ;  /* 0x000001002a157824 */ /* 0x000fc600078e0203 */
[----:B-1-3--:R-:W-:-:S04]  /*5df0*/  IADD3 R8, P0, PT, R17, R8, RZ ;  /* 0x0000000811087210 */ /* 0x00afc80007f1e0ff */
[----:B------:R-:W-:-:S05]  /*5e00*/  LEA.HI.X.SX32 R9, R17, R9, 0x1, P0 ;  /* 0x0000000911097211 */ /* 0x000fca00000f0eff */
[----:B------:R1:W-:Y:S01]  /*5e10*/  STS.64 [R19+0x6600], R8 ;  /* 0x0066000813007388 */ /* 0x0003e20000000a00 */
[----:B----4-:R-:W-:-:S05]  /*5e20*/  IMAD.WIDE R10, R21, 0x4, R10 ;  /* 0x00000004150a7825 */ /* 0x010fca00078e020a */
[----:B------:R1:W-:Y:S02]  /*5e30*/  STG.E.STRONG.SYS desc[UR6][R10.64], R13 ;  /* 0x0000000d0a007986 */ /* 0x0003e4000c115906 */
.L_x_68:
[----:B------:R-:W-:Y:S05]  /*5e40*/  BSYNC B1 ;  /* 0x0000000000017941 */ /* 0x000fea0003800000 */
.L_x_67:
[----:B------:R-:W3:Y:S01]  /*5e50*/  LDC R23, c[0x0][0x3c0] ;  /* 0x0000f000ff177b82 */ /* 0x000ee20000000800 */
[----:B--2---:R-:W-:-:S07]  /*5e60*/  VIADD R6, R54, 0x1980 ;  /* 0x0000198036067836 */ /* 0x004fce0000000000 */
[----:B-1----:R-:W1:Y:S01]  /*5e70*/  LDC.64 R10, c[0x0][0x390] ;  /* 0x0000e400ff0a7b82 */ /* 0x002e620000000a00 */
[----:B---3--:R-:W-:Y:S02]  /*5e80*/  ISETP.GE.AND P0, PT, R6, R23, PT ;  /* 0x000000170600720c */ /* 0x008fe40003f06270 */
[----:B-1----:R-:W-:-:S04]  /*5e90*/  ISETP.EQ.U32.AND P1, PT, R10, RZ, PT ;  /* 0x000000ff0a00720c */ /* 0x002fc80003f22070 */
[----:B------:R-:W-:-:S04]  /*5ea0*/  ISETP.EQ.OR.EX P0, PT, R11, RZ, !P0, P1 ;  /* 0x000000ff0b00720c */ /* 0x000fc80004702710 */
[----:B------:R-:W-:-:S13]  /*5eb0*/  ISETP.GT.U32.OR P0, PT, R3, 0xff, P0 ;  /* 0x000000ff0300780c */ /* 0x000fda0000704470 */
[----:B------:R-:W-:Y:S05]  /*5ec0*/  @P0 BRA `(.L_x_75) ;  /* 0x0000000000200947 */ /* 0x000fea0003800000 */
[----:B------:R-:W1:Y:S01]  /*5ed0*/  LDS.64 R8, [R19+0x6600] ;  /* 0x0066000013087984 */ /* 0x000e620000000a00 */
[C---:B------:R-:W-:Y:S02]  /*5ee0*/  LEA R10, P2, R3.reuse, R10, 0x3 ;  /* 0x0000000a030a7211 */ /* 0x040fe400078418ff */
[--C-:B------:R-:W-:Y:S02]  /*5ef0*/  SHF.R.S32.HI R13, RZ, 0x1f, R0.reuse ;  /* 0x0000001fff0d7819 */ /* 0x100fe40000011400 */
[----:B------:R-:W-:Y:S02]  /*5f00*/  LEA.HI.X R11, R3, R11, RZ, 0x3, P2 ;  /* 0x0000000b030b7211 */ /* 0x000fe400010f1cff */
[----:B-1----:R-:W-:Y:S02]  /*5f10*/  IADD3 R8, P0, P1, R8, R15, R0 ;  /* 0x0000000f08087210 */ /* 0x002fe4000791e000 */
[----:B------:R-:W-:-:S04]  /*5f20*/  SHF.R.S32.HI R15, RZ, 0x1f, R15 ;  /* 0x0000001fff0f7819 */ /* 0x000fc8000001140f */
[----:B------:R-:W-:-:S05]  /*5f30*/  IADD3.X R9, PT, PT, R9, R15, R13, P0, P1 ;  /* 0x0000000f09097210 */ /* 0x000fca00007e240d */
[----:B------:R1:W-:Y:S02]  /*5f40*/  STG.E.64 desc[UR6][R10.64], R8 ;  /* 0x000000080a007986 */ /* 0x0003e4000c101b06 */
.L_x_75:
[----:B------:R-:W-:Y:S01]  /*5f50*/  ISETP.GT.AND P0, PT, R6, R23, PT ;  /* 0x000000170600720c */ /* 0x000fe20003f04270 */
[----:B------:R-:W-:Y:S05]  /*5f60*/  WARPSYNC.ALL ;  /* 0x0000000000007948 */ /* 0x000fea0003800000 */
[----:B------:R-:W-:Y:S01]  /*5f70*/  BAR.SYNC.DEFER_BLOCKING 0x0 ;  /* 0x0000000000007b1d */ /* 0x000fe20000010000 */
[----:B------:R-:W-:-:S06]  /*5f80*/  IMAD R22, R3, 0x4, R7 ;  /* 0x0000000403167824 */ /* 0x000fcc00078e0207 */
[----:B------:R-:W-:Y:S05]  /*5f90*/  @P0 BRA `(.L_x_76) ;  /* 0x0000000c003c0947 */ /* 0x000fea0003800000 */
[----:B------:R-:W2:Y:S01]  /*5fa0*/  LDS R0, [R22] ;  /* 0x0000000016007984 */ /* 0x000ea20000000800 */
[----:B------:R-:W2:Y:S01]  /*5fb0*/  LDCU UR5, c[0x0][0x3c4] ;  /* 0x00007880ff0577ac */ /* 0x000ea20008000800 */
[----:B------:R-:W3:Y:S01]  /*5fc0*/  LDCU.64 UR8, c[0x0][0x3a0] ;  /* 0x00007400ff0877ac */ /* 0x000ee20008000a00 */
[----:B--2---:R-:W-:Y:S02]  /*5fd0*/  SHF.R.U32.HI R6, RZ, UR5, R0 ;  /* 0x00000005ff067c19 */ /* 0x004fe40008011600 */
[----:B------:R-:W-:Y:S02]  /*5fe0*/  LOP3.LUT R15, R0, 0x80000000, RZ, 0x3c, !PT ;  /* 0x80000000000f7812 */ /* 0x000fe400078e3cff */
[----:B------:R-:W-:-:S05]  /*5ff0*/  LOP3.LUT R6, R6, UR4, RZ, 0x30, !PT ;  /* 0x0000000406067c12 */ /* 0x000fca000f8e30ff */
[----:B-1----:R-:W-:-:S06]  /*6000*/  IMAD R8, R6, 0x8, R7 ;  /* 0x0000000806087824 */ /* 0x002fcc00078e0207 */
[----:B------:R-:W1:Y:S02]  /*6010*/  LDS.64 R8, [R8+0x6600] ;  /* 0x0066000008087984 */ /* 0x000e640000000a00 */
[----:B-1----:R-:W-:-:S05]  /*6020*/  IADD3 R6, P1, PT, R8, R3, RZ ;  /* 0x0000000308067210 */ /* 0x002fca0007f3e0ff */
[----:B------:R-:W-:Y:S01]  /*6030*/  IMAD.X R9, RZ, RZ, R9, P1 ;  /* 0x000000ffff097224 */ /* 0x000fe200008e0609 */
[----:B---3--:R-:W-:-:S04]  /*6040*/  LEA R10, P1, R6, UR8, 0x2 ;  /* 0x00000008060a7c11 */ /* 0x008fc8000f8210ff */
[----:B------:R-:W-:-:S05]  /*6050*/  LEA.HI.X R11, R6, UR9, R9, 0x2, P1 ;  /* 0x00000009060b7c11 */ /* 0x000fca00088f1409 */
[----:B------:R-:W-:Y:S01]  /*6060*/  STG.E desc[UR6][R10.64], R15 ;  /* 0x0000000f0a007986 */ /* 0x000fe2000c101906 */
[----:B------:R-:W-:-:S03]  /*6070*/  NOP ;  /* 0x0000000000007918 */ /* 0x000fc60000000000 */
[----:B------:R-:W1:Y:S02]  /*6080*/  LDS R0, [R22+0x600] ;  /* 0x0006000016007984 */ /* 0x000e640000000800 */
[----:B-1----:R-:W-:Y:S02]  /*6090*/  SHF.R.U32.HI R6, RZ, UR5, R0 ;  /* 0x00000005ff067c19 */ /* 0x002fe40008011600 */
[----:B------:R-:W-:Y:S02]  /*60a0*/  LOP3.LUT R15, R0, 0x80000000, RZ, 0x3c, !PT ;  /* 0x80000000000f7812 */ /* 0x000fe400078e3cff */
[----:B------:R-:W-:-:S05]  /*60b0*/  LOP3.LUT R6, R6, UR4, RZ, 0x30, !PT ;  /* 0x0000000406067c12 */ /* 0x000fca000f8e30ff */
[----:B------:R-:W-:-:S06]  /*60c0*/  IMAD R8, R6, 0x8, R7 ;  /* 0x0000000806087824 */ /* 0x000fcc00078e0207 */
[----:B------:R-:W1:Y:S02]  /*60d0*/  LDS.64 R8, [R8+0x6600] ;  /* 0x0066000008087984 */ /* 0x000e640000000a00 */
[----:B-1----:R-:W-:-:S05]  /*60e0*/  IADD3 R6, P1, PT, R8, R3, RZ ;  /* 0x0000000308067210 */ /* 0x002fca0007f3e0ff */
[----:B------:R-:W-:Y:S01]  /*60f0*/  IMAD.X R9, RZ, RZ, R9, P1 ;  /* 0x000000ffff097224 */ /* 0x000fe200008e0609 */
[----:B------:R-:W-:-:S04]  /*6100*/  LEA R12, P1, R6, UR8, 0x2 ;  /* 0x00000008060c7c11 */ /* 0x000fc8000f8210ff */
        /* <DEDUP_REMOVED lines=163> */
[----:B------:R-:W-:-:S05]  /*6b40*/  IMAD R12, R6, 0x8, R7 ;  /* 0x00000008060c7824 */ /* 0x000fca00078e0207 */
        /* <DEDUP_REMOVED lines=17> */
[----:B------:R1:W-:Y:S01]  /*6c60*/  STG.E desc[UR6][R6.64+0x6000], R9 ;  /* 0x0060000906007986 */ /* 0x0003e2000c101906 */
[----:B------:R-:W-:Y:S01]  /*6c70*/  NOP ;  /* 0x0000000000007918 */ /* 0x000fe20000000000 */
[----:B------:R-:W-:Y:S05]  /*6c80*/  BRA `(.L_x_77) ;  /* 0x00000014000c7947 */ /* 0x000fea0003800000 */
.L_x_76:
[----:B-1----:R-:W-:Y:S01]  /*6c90*/  IMAD R9, R42, -0x1980, R23 ;  /* 0xffffe6802a097824 */ /* 0x002fe200078e0217 */
[----:B------:R-:W-:Y:S01]  /*6ca0*/  BSSY.RECONVERGENT B0, `(.L_x_78) ;  /* 0x000001b000007945 */ /* 0x000fe20003800200 */
[C---:B------:R-:W-:Y:S02]  /*6cb0*/  VIADD R0, R3.reuse, 0x180 ;  /* 0x0000018003007836 */ /* 0x040fe40000000000 */
[C---:B------:R-:W-:Y:S01]  /*6cc0*/  VIADD R6, R3.reuse, 0x300 ;  /* 0x0000030003067836 */ /* 0x040fe20000000000 */
[CC--:B------:R-:W-:Y:S01]  /*6cd0*/  ISETP.GE.AND P1, PT, R3.reuse, R9.reuse, PT ;  /* 0x000000090300720c */ /* 0x0c0fe20003f26270 */
[C---:B------:R-:W-:Y:S01]  /*6ce0*/  VIADD R8, R3.reuse, 0x480 ;  /* 0x0000048003087836 */ /* 0x040fe20000000000 */
[-C--:B------:R-:W-:Y:S01]  /*6cf0*/  ISETP.GE.AND P2, PT, R0, R9.reuse, PT ;  /* 0x000000090000720c */ /* 0x080fe20003f46270 */
[C---:B------:R-:W-:Y:S01]  /*6d00*/  VIADD R0, R3.reuse, 0x600 ;  /* 0x0000060003007836 */ /* 0x040fe20000000000 */
[-C--:B------:R-:W-:Y:S01]  /*6d10*/  ISETP.GE.AND P3, PT, R6, R9.reuse, PT ;  /* 0x000000090600720c */ /* 0x080fe20003f66270 */
[C---:B------:R-:W-:Y:S01]  /*6d20*/  VIADD R6, R3.reuse, 0x780 ;  /* 0x0000078003067836 */ /* 0x040fe20000000000 */
[-C--:B------:R-:W-:Y:S01]  /*6d30*/  ISETP.GE.AND P4, PT, R8, R9.reuse, PT ;  /* 0x000000090800720c */ /* 0x080fe20003f86270 */
[----:B------:R-:W-:Y:S01]  /*6d40*/  VIADD R8, R3, 0x900 ;  /* 0x0000090003087836 */ /* 0x000fe20000000000 */
[----:B------:R-:W-:-:S02]  /*6d50*/  ISETP.GE.AND P5, PT, R0, R9, PT ;  /* 0x000000090000720c */ /* 0x000fc40003fa6270 */
[----:B------:R-:W-:-:S03]  /*6d60*/  ISETP.GE.AND P6, PT, R6, R9, PT ;  /* 0x000000090600720c */ /* 0x000fc60003fc6270 */
[----:B------:R-:W-:Y:S10]  /*6d70*/  @P1 BRA `(.L_x_79) ;  /* 0x0000000000341947 */ /* 0x000ff40003800000 */
[----:B------:R-:W1:Y:S01]  /*6d80*/  LDS R0, [R22] ;  /* 0x0000000016007984 */ /* 0x000e620000000800 */
[----:B------:R-:W1:Y:S01]  /*6d90*/  LDCU UR5, c[0x0][0x3c4] ;  /* 0x00007880ff0577ac */ /* 0x000e620008000800 */
[----:B------:R-:W2:Y:S01]  /*6da0*/  LDCU.64 UR8, c[0x0][0x3a0] ;  /* 0x00007400ff0877ac */ /* 0x000ea20008000a00 */
[----:B-1----:R-:W-:Y:S02]  /*6db0*/  SHF.R.U32.HI R6, RZ, UR5, R0 ;  /* 0x00000005ff067c19 */ /* 0x002fe40008011600 */
[----:B------:R-:W-:Y:S02]  /*6dc0*/  LOP3.LUT R13, R0, 0x80000000, RZ, 0x3c, !PT ;  /* 0x80000000000d7812 */ /* 0x000fe400078e3cff */
[----:B------:R-:W-:-:S05]  /*6dd0*/  LOP3.LUT R6, R6, UR4, RZ, 0x30, !PT ;  /* 0x0000000406067c12 */ /* 0x000fca000f8e30ff */
[----:B------:R-:W-:-:S05]  /*6de0*/  IMAD R6, R6, 0x8, R7 ;  /* 0x0000000806067824 */ /* 0x000fca00078e0207 */
[----:B------:R-:W1:Y:S02]  /*6df0*/  LDS.64 R10, [R6+0x6600] ;  /* 0x00660000060a7984 */ /* 0x000e640000000a00 */
[----:B-1----:R-:W-:-:S05]  /*6e00*/  IADD3 R12, P1, PT, R10, R3, RZ ;  /* 0x000000030a0c7210 */ /* 0x002fca0007f3e0ff */
[----:B------:R-:W-:Y:S01]  /*6e10*/  IMAD.X R11, RZ, RZ, R11, P1 ;  /* 0x000000ffff0b7224 */ /* 0x000fe200008e060b */
[----:B--2---:R-:W-:-:S04]  /*6e20*/  LEA R10, P1, R12, UR8, 0x2 ;  /* 0x000000080c0a7c11 */ /* 0x004fc8000f8210ff */
[----:B------:R-:W-:-:S05]  /*6e30*/  LEA.HI.X R11, R12, UR9, R11, 0x2, P1 ;  /* 0x000000090c0b7c11 */ /* 0x000fca00088f140b */
[----:B------:R1:W-:Y:S04]  /*6e40*/  STG.E desc[UR6][R10.64], R13 ;  /* 0x0000000d0a007986 */ /* 0x0003e8000c101906 */
.L_x_79:
[----:B------:R-:W-:Y:S05]  /*6e50*/  BSYNC.RECONVERGENT B0 ;  /* 0x0000000000007941 */ /* 0x000fea0003800200 */
.L_x_78:
[----:B------:R-:W-:Y:S01]  /*6e60*/  NOP ;  /* 0x0000000000007918 */ /* 0x000fe20000000000 */
[----:B------:R-:W-:Y:S01]  /*6e70*/  BSSY.RECONVERGENT B0, `(.L_x_80) ;  /* 0x0000011000007945 */ /* 0x000fe20003800200 */
[----:B------:R-:W-:Y:S01]  /*6e80*/  ISETP.GE.AND P1, PT, R8, R9, PT ;  /* 0x000000090800720c */ /* 0x000fe20003f26270 */
[----:B------:R-:W-:Y:S02]  /*6e90*/  VIADD R8, R3, 0xa80 ;  /* 0x00000a8003087836 */ /* 0x000fe40000000000 */
[----:B------:R-:W-:Y:S10]  /*6ea0*/  @P2 BRA `(.L_x_81) ;  /* 0x0000000000342947 */ /* 0x000ff40003800000 */
[----:B------:R-:W2:Y:S01]  /*6eb0*/  LDS R0, [R22+0x600] ;  /* 0x0006000016007984 */ /* 0x000ea20000000800 */
[----:B------:R-:W2:Y:S01]  /*6ec0*/  LDCU UR5, c[0x0][0x3c4] ;  /* 0x00007880ff0577ac */ /* 0x000ea20008000800 */
[----:B------:R-:W3:Y:S01]  /*6ed0*/  LDCU.64 UR8, c[0x0][0x3a0] ;  /* 0x00007400ff0877ac */ /* 0x000ee20008000a00 */
[----:B--2---:R-:W-:Y:S02]  /*6ee0*/  SHF.R.U32.HI R6, RZ, UR5, R0 ;  /* 0x00000005ff067c19 */ /* 0x004fe40008011600 */
[----:B-1----:R-:W-:Y:S02]  /*6ef0*/  LOP3.LUT R13, R0, 0x80000000, RZ, 0x3c, !PT ;  /* 0x80000000000d7812 */ /* 0x002fe400078e3cff */
[----:B------:R-:W-:-:S05]  /*6f00*/  LOP3.LUT R6, R6, UR4, RZ, 0x30, !PT ;  /* 0x0000000406067c12 */ /* 0x000fca000f8e30ff */
[----:B------:R-:W-:-:S05]  /*6f10*/  IMAD R6, R6, 0x8, R7 ;  /* 0x0000000806067824 */ /* 0x000fca00078e0207 */
[----:B------:R-:W1:Y:S02]  /*6f20*/  LDS.64 R10, [R6+0x6600] ;  /* 0x00660000060a7984 */ /* 0x000e640000000a00 */
[----:B-1----:R-:W-:-:S05]  /*6f30*/  IADD3 R12, P2, PT, R10, R3, RZ ;  /* 0x000000030a0c7210 */ /* 0x002fca0007f5e0ff */
[----:B------:R-:W-:Y:S01]  /*6f40*/  IMAD.X R11, RZ, RZ, R11, P2 ;  /* 0x000000ffff0b7224 */ /* 0x000fe200010e060b */
[----:B---3--:R-:W-:-:S04]  /*6f50*/  LEA R10, P2, R12, UR8, 0x2 ;  /* 0x000000080c0a7c11 */ /* 0x008fc8000f8410ff */
[----:B------:R-:W-:-:S05]  /*6f60*/  LEA.HI.X R11, R12, UR9, R11, 0x2, P2 ;  /* 0x000000090c0b7c11 */ /* 0x000fca00090f140b */
[----:B------:R2:W-:Y:S04]  /*6f70*/  STG.E desc[UR6][R10.64+0x600], R13 ;  /* 0x0006000d0a007986 */ /* 0x0005e8000c101906 */
.L_x_81:
[----:B------:R-:W-:Y:S05]  /*6f80*/  BSYNC.RECONVERGENT B0 ;  /* 0x0000000000007941 */ /* 0x000fea0003800200 */
.L_x_80:
[----:B------:R-:W-:Y:S01]  /*6f90*/  NOP ;  /* 0x0000000000007918 */ /* 0x000fe20000000000 */
[----:B------:R-:W-:Y:S01]  /*6fa0*/  BSSY.RECONVERGENT B0, `(.L_x_82) ;  /* 0x0000011000007945 */ /* 0x000fe20003800200 */
[----:B------:R-:W-:Y:S02]  /*6fb0*/  ISETP.GE.AND P2, PT, R8, R9, PT ;  /* 0x000000090800720c */ /* 0x000fe40003f46270 */
[----:B------:R-:W-:Y:S01]  /*6fc0*/  LOP3.LUT R8, R3, 0xc00, RZ, 0xfc, !PT ;  /* 0x00000c0003087812 */ /* 0x000fe200078efcff */
[----:B------:R-:W-:Y:S10]  /*6fd0*/  @P3 BRA `(.L_x_83) ;  /* 0x0000000000343947 */ /* 0x000ff40003800000 */
[----:B------:R-:W3:Y:S01]  /*6fe0*/  LDS R0, [R22+0xc00] ;  /* 0x000c000016007984 */ /* 0x000ee20000000800 */
[----:B------:R-:W3:Y:S01]  /*6ff0*/  LDCU UR5, c[0x0][0x3c4] ;  /* 0x00007880ff0577ac */ /* 0x000ee20008000800 */
[----:B------:R-:W4:Y:S01]  /*7000*/  LDCU.64 UR8, c[0x0][0x3a0] ;  /* 0x00007400ff0877ac */ /* 0x000f220008000a00 */
[----:B---3--:R-:W-:Y:S02]  /*7010*/  SHF.R.U32.HI R6, RZ, UR5, R0 ;  /* 0x00000005ff067c19 */ /* 0x008fe40008011600 */
[----:B-12---:R-:W-:Y:S02]  /*7020*/  LOP3.LUT R13, R0, 0x80000000, RZ, 0x3c, !PT ;  /* 0x80000000000d7812 */ /* 0x006fe400078e3cff */
[----:B------:R-:W-:-:S05]  /*7030*/  LOP3.LUT R6, R6, UR4, RZ, 0x30, !PT ;  /* 0x0000000406067c12 */ /* 0x000fca000f8e30ff */
[----:B------:R-:W-:-:S05]  /*7040*/  IMAD R6, R6, 0x8, R7 ;  /* 0x0000000806067824 */ /* 0x000fca00078e0207 */
[----:B------:R-:W1:Y:S02]  /*7050*/  LDS.64 R10, [R6+0x6600] ;  /* 0x00660000060a7984 */ /* 0x000e640000000a00 */
[----:B-1----:R-:W-:-:S05]  /*7060*/  IADD3 R12, P3, PT, R10, R3, RZ ;  /* 0x000000030a0c7210 */ /* 0x002fca0007f7e0ff */
[----:B------:R-:W-:Y:S01]  /*7070*/  IMAD.X R11, RZ, RZ, R11, P3 ;  /* 0x000000ffff0b7224 */ /* 0x000fe200018e060b */
[----:B----4-:R-:W-:-:S04]  /*7080*/  LEA R10, P3, R12, UR8, 0x2 ;  /* 0x000000080c0a7c11 */ /* 0x010fc8000f8610ff */
[----:B------:R-:W-:-:S05]  /*7090*/  LEA.HI.X R11, R12, UR9, R11, 0x2, P3 ;  /* 0x000000090c0b7c11 */ /* 0x000fca00098f140b */
[----:B------:R3:W-:Y:S04]  /*70a0*/  STG.E desc[UR6][R10.64+0xc00], R13 ;  /* 0x000c000d0a007986 */ /* 0x0007e8000c101906 */
.L_x_83:
[----:B------:R-:W-:Y:S05]  /*70b0*/  BSYNC.RECONVERGENT B0 ;  /* 0x0000000000007941 */ /* 0x000fea0003800200 */
.L_x_82:
[----:B------:R-:W-:Y:S01]  /*70c0*/  NOP ;  /* 0x0000000000007918 */ /* 0x000fe20000000000 */
[----:B------:R-:W-:Y:S01]  /*70d0*/  BSSY.RECONVERGENT B0, `(.L_x_84) ;  /* 0x0000011000007945 */ /* 0x000fe20003800200 */
[----:B------:R-:W-:Y:S01]  /*70e0*/  ISETP.GE.AND P3, PT, R8, R9, PT ;  /* 0x000000090800720c */ /* 0x000fe20003f66270 */
[----:B------:R-:W-:Y:S02]  /*70f0*/  VIADD R8, R3, 0xd80 ;  /* 0x00000d8003087836 */ /* 0x000fe40000000000 */
[----:B------:R-:W-:Y:S10]  /*7100*/  @P4 BRA `(.L_x_85) ;  /* 0x0000000000344947 */ /* 0x000ff40003800000 */
[----:B------:R-:W4:Y:S01]  /*7110*/  LDS R0, [R22+0x1200] ;  /* 0x0012000016007984 */ /* 0x000f220000000800 */
[----:B------:R-:W4:Y:S01]  /*7120*/  LDCU UR5, c[0x0][0x3c4] ;  /* 0x00007880ff0577ac */ /* 0x000f220008000800 */
[----:B------:R-:W5:Y:S01]  /*7130*/  LDCU.64 UR8, c[0x0][0x3a0] ;  /* 0x00007400ff0877ac */ /* 0x000f620008000a00 */
[----:B----4-:R-:W-:Y:S02]  /*7140*/  SHF.R.U32.HI R6, RZ, UR5, R0 ;  /* 0x00000005ff067c19 */ /* 0x010fe40008011600 */
[----:B-123--:R-:W-:Y:S02]  /*7150*/  LOP3.LUT R13, R0, 0x80000000, RZ, 0x3c, !PT ;  /* 0x80000000000d7812 */ /* 0x00efe400078e3cff */
[----:B------:R-:W-:-:S05]  /*7160*/  LOP3.LUT R6, R6, UR4, RZ, 0x30, !PT ;  /* 0x0000000406067c12 */ /* 0x000fca000f8e30ff */
[----:B------:R-:W-:-:S05]  /*7170*/  IMAD R6, R6, 0x8, R7 ;  /* 0x0000000806067824 */ /* 0x000fca00078e0207 */
[----:B------:R-:W1:Y:S02]  /*7180*/  LDS.64 R10, [R6+0x6600] ;  /* 0x00660000060a7984 */ /* 0x000e640000000a00 */
[----:B-1----:R-:W-:-:S05]  /*7190*/  IADD3 R12, P4, PT, R10, R3, RZ ;  /* 0x000000030a0c7210 */ /* 0x002fca0007f9e0ff */
[----:B------:R-:W-:Y:S01]  /*71a0*/  IMAD.X R11, RZ, RZ, R11, P4 ;  /* 0x000000ffff0b7224 */ /* 0x000fe200020e060b */
[----:B-----5:R-:W-:-:S04]  /*71b0*/  LEA R10, P4, R12, UR8, 0x2 ;  /* 0x000000080c0a7c11 */ /* 0x020fc8000f8810ff */
[----:B------:R-:W-:-:S05]  /*71c0*/  LEA.HI.X R11, R12, UR9, R11, 0x2, P4 ;  /* 0x000000090c0b7c11 */ /* 0x000fca000a0f140b */
[----:B------:R4:W-:Y:S04]  /*71d0*/  STG.E desc[UR6][R10.64+0x1200], R13 ;  /* 0x0012000d0a007986 */ /* 0x0009e8000c101906 */
.L_x_85:
[----:B------:R-:W-:Y:S05]  /*71e0*/  BSYNC.RECONVERGENT B0 ;  /* 0x0000000000007941 */ /* 0x000fea0003800200 */
.L_x_84:
[----:B------:R-:W-:Y:S01]  /*71f0*/  NOP ;  /* 0x0000000000007918 */ /* 0x000fe20000000000 */
[----:B------:R-:W-:Y:S01]  /*7200*/  BSSY.RECONVERGENT B0, `(.L_x_86) ;  /* 0x0000011000007945 */ /* 0x000fe20003800200 */
[----:B------:R-:W-:Y:S01]  /*7210*/  ISETP.GE.AND P4, PT, R8, R9, PT ;  /* 0x000000090800720c */ /* 0x000fe20003f86270 */
[----:B------:R-:W-:Y:S02]  /*7220*/  VIADD R8, R3, 0xf00 ;  /* 0x00000f0003087836 */ /* 0x000fe40000000000 */
[----:B------:R-:W-:Y:S10]  /*7230*/  @P5 BRA `(.L_x_87) ;  /* 0x0000000000345947 */ /* 0x000ff40003800000 */
[----:B------:R-:W5:Y:S01]  /*7240*/  LDS R0, [R22+0x1800] ;  /* 0x0018000016007984 */ /* 0x000f620000000800 */
[----:B------:R-:W5:Y:S01]  /*7250*/  LDCU UR5, c[0x0][0x3c4] ;  /* 0x00007880ff0577ac */ /* 0x000f620008000800 */
[----:B------:R-:W0:Y:S01]  /*7260*/  LDCU.64 UR8, c[0x0][0x3a0] ;  /* 0x00007400ff0877ac */ /* 0x000e220008000a00 */
[----:B-----5:R-:W-:Y:S02]  /*7270*/  SHF.R.U32.HI R6, RZ, UR5, R0 ;  /* 0x00000005ff067c19 */ /* 0x020fe40008011600 */
[----:B-1234-:R-:W-:Y:S02]  /*7280*/  LOP3.LUT R13, R0, 0x80000000, RZ, 0x3c, !PT ;  /* 0x80000000000d7812 */ /* 0x01efe400078e3cff */
[----:B------:R-:W-:-:S05]  /*7290*/  LOP3.LUT R6, R6, UR4, RZ, 0x30, !PT ;  /* 0x0000000406067c12 */ /* 0x000fca000f8e30ff */
[----:B------:R-:W-:-:S05]  /*72a0*/  IMAD R6, R6, 0x8, R7 ;  /* 0x0000000806067824 */ /* 0x000fca00078e0207 */
[----:B------:R-:W1:Y:S02]  /*72b0*/  LDS.64 R10, [R6+0x6600] ;  /* 0x00660000060a7984 */ /* 0x000e640000000a00 */
[----:B-1----:R-:W-:-:S05]  /*72c0*/  IADD3 R12, P5, PT, R10, R3, RZ ;  /* 0x000000030a0c7210 */ /* 0x002fca0007fbe0ff */
[----:B------:R-:W-:Y:S01]  /*72d0*/  IMAD.X R11, RZ, RZ, R11, P5 ;  /* 0x000000ffff0b7224 */ /* 0x000fe200028e060b */
[----:B0-----:R-:W-:-:S04]  /*72e0*/  LEA R10, P5, R12, UR8, 0x2 ;  /* 0x000000080c0a7c11 */ /* 0x001fc8000f8a10ff */
[----:B------:R-:W-:-:S05]  /*72f0*/  LEA.HI.X R11, R12, UR9, R11, 0x2, P5 ;  /* 0x000000090c0b7c11 */ /* 0x000fca000a8f140b */
[----:B------:R0:W-:Y:S04]  /*7300*/  STG.E desc[UR6][R10.64+0x1800], R13 ;  /* 0x0018000d0a007986 */ /* 0x0001e8000c101906 */
.L_x_87:
[----:B------:R-:W-:Y:S05]  /*7310*/  BSYNC.RECONVERGENT B0 ;  /* 0x0000000000007941 */ /* 0x000fea0003800200 */
.L_x_86:
        /* <DEDUP_REMOVED lines=9> */
[----:B01234-:R-:W-:Y:S02]  /*73b0*/  LOP3.LUT R13, R0, 0x80000000, RZ, 0x3c, !PT ;  /* 0x80000000000d7812 */ /* 0x01ffe400078e3cff */
[----:B------:R-:W-:-:S05]  /*73c0*/  LOP3.LUT R6, R6, UR4, RZ, 0x30, !PT ;  /* 0x0000000406067c12 */ /* 0x000fca000f8e30ff */
[----:B------:R-:W-:-:S05]  /*73d0*/  IMAD R6, R6, 0x8, R7 ;  /* 0x0000000806067824 */ /* 0x000fca00078e0207 */
[----:B------:R-:W0:Y:S02]  /*73e0*/  LDS.64 R10, [R6+0x6600] ;  /* 0x00660000060a7984 */ /* 0x000e240000000a00 */
[----:B0-----:R-:W-:-:S05]  /*73f0*/  IADD3 R12, P6, PT, R10, R3, RZ ;  /* 0x000000030a0c7210 */ /* 0x001fca0007fde0ff */
[----:B------:R-:W-:Y:S01]  /*7400*/  IMAD.X R11, RZ, RZ, R11, P6 ;  /* 0x000000ffff0b7224 */ /* 0x000fe200030e060b */
[----:B------:R-:W-:-:S04]  /*7410*/  LEA R10, P6, R12, UR8, 0x2 ;  /* 0x000000080c0a7c11 */ /* 0x000fc8000f8c10ff */
[----:B------:R-:W-:-:S05]  /*7420*/  LEA.HI.X R11, R12, UR9, R11, 0x2, P6 ;  /* 0x000000090c0b7c11 */ /* 0x000fca000b0f140b */
[----:B------:R0:W-:Y:S04]  /*7430*/  STG.E desc[UR6][R10.64+0x1e00], R13 ;  /* 0x001e000d0a007986 */ /* 0x0001e8000c101906 */
.L_x_89:
[----:B------:R-:W-:Y:S05]  /*7440*/  BSYNC.RECONVERGENT B0 ;  /* 0x0000000000007941 */ /* 0x000fea0003800200 */
.L_x_88:
        /* <DEDUP_REMOVED lines=18> */
.L_x_91:
[----:B------:R-:W-:Y:S05]  /*7570*/  BSYNC.RECONVERGENT B0 ;  /* 0x0000000000007941 */ /* 0x000fea0003800200 */
.L_x_90:
        /* <DEDUP_REMOVED lines=18> */
.L_x_93:
[----:B------:R-:W-:Y:S05]  /*76a0*/  BSYNC.RECONVERGENT B0 ;  /* 0x0000000000007941 */ /* 0x000fea0003800200 */
.L_x_92:
        /* <DEDUP_REMOVED lines=18> */
.L_x_95:
[----:B------:R-:W-:Y:S05]  /*77d0*/  BSYNC.RECONVERGENT B0 ;  /* 0x0000000000007941 */ /* 0x000fea0003800200 */
.L_x_94:
        /* <DEDUP_REMOVED lines=18> */
.L_x_97:
[----:B------:R-:W-:Y:S05]  /*7900*/  BSYNC.RECONVERGENT B0 ;  /* 0x0000000000007941 */ /* 0x000fea0003800200 */
.L_x_96:
[----:B------:R-:W-:Y:S01]  /*7910*/  NOP ;  /* 0x0000000000007918 */ /* 0x000fe20000000000 */
[----:B------:R-:W-:Y:S01]  /*7920*/  BSSY.RECONVERGENT B0, `(.L_x_98) ;  /* 0x0000011000007945 */ /* 0x000fe20003800200 */
[----:B------:R-:W-:Y:S02]  /*7930*/  ISETP.GE.AND P4, PT, R8, R9, PT ;  /* 0x000000090800720c */ /* 0x000fe40003f86270 */
[----:B------:R-:W-:Y:S01]  /*7940*/  LOP3.LUT R8, R3, 0x1800, RZ, 0xfc, !PT ;  /* 0x0000180003087812 */ /* 0x000fe200078efcff */
        /* <DEDUP_REMOVED lines=14> */
.L_x_99:
[----:B------:R-:W-:Y:S05]  /*7a30*/  BSYNC.RECONVERGENT B0 ;  /* 0x0000000000007941 */ /* 0x000fea0003800200 */
.L_x_98:
[----:B------:R-:W-:Y:S01]  /*7a40*/  NOP ;  /* 0x0000000000007918 */ /* 0x000fe20000000000 */
[----:B------:R-:W-:Y:S01]  /*7a50*/  BSSY.RECONVERGENT B0, `(.L_x_100) ;  /* 0x0000010000007945 */ /* 0x000fe20003800200 */
[----:B------:R-:W-:-:S03]  /*7a60*/  ISETP.GE.AND P5, PT, R8, R9, PT ;  /* 0x000000090800720c */ /* 0x000fc60003fa6270 */
        /* <DEDUP_REMOVED lines=14> */
.L_x_101:
[----:B------:R-:W-:Y:S05]  /*7b50*/  BSYNC.RECONVERGENT B0 ;  /* 0x0000000000007941 */ /* 0x000fea0003800200 */
.L_x_100:
[----:B------:R-:W-:Y:S01]  /*7b60*/  NOP ;  /* 0x0000000000007918 */ /* 0x000fe20000000000 */
[----:B------:R-:W-:Y:S04]  /*7b70*/  BSSY.RECONVERGENT B0, `(.L_x_102) ;  /* 0x000000f000007945 */ /* 0x000fe80003800200 */
[----:B------:R-:W-:Y:S05]  /*7b80*/  @P1 BRA `(.L_x_103) ;  /* 0x0000000000341947 */ /* 0x000fea0003800000 */
        /* <DEDUP_REMOVED lines=13> */
.L_x_103:
[----:B------:R-:W-:Y:S05]  /*7c60*/  BSYNC.RECONVERGENT B0 ;  /* 0x0000000000007941 */ /* 0x000fea0003800200 */
.L_x_102:
        /* <DEDUP_REMOVED lines=16> */
.L_x_105:
[----:B------:R-:W-:Y:S05]  /*7d70*/  BSYNC.RECONVERGENT B0 ;  /* 0x0000000000007941 */ /* 0x000fea0003800200 */
.L_x_104:
        /* <DEDUP_REMOVED lines=16> */
.L_x_107:
[----:B------:R-:W-:Y:S05]  /*7e80*/  BSYNC.RECONVERGENT B0 ;  /* 0x0000000000007941 */ /* 0x000fea0003800200 */
.L_x_106:
        /* <DEDUP_REMOVED lines=16> */
.L_x_109:
[----:B------:R-:W-:Y:S05]  /*7f90*/  BSYNC.RECONVERGENT B0 ;  /* 0x0000000000007941 */ /* 0x000fea0003800200 */
.L_x_108:
[----:B------:R-:W-:Y:S01]  /*7fa0*/  NOP ;  /* 0x0000000000007918 */ /* 0x000fe20000000000 */
[----:B------:R-:W-:Y:S04]  /*7fb0*/  BSSY.RECONVERGENT B0, `(.L_x_110) ;  /* 0x000000f000007945 */ /* 0x000fe80003800200 */
[----:B------:R-:W-:Y:S05]  /*7fc0*/  @P5 BRA `(.L_x_111) ;  /* 0x0000000000345947 */ /* 0x000fea0003800000 */
[----:B------:R-:W5:Y:S01]  /*7fd0*/  LDS R0, [R22+0x6000] ;  /* 0x0060000016007984 */ /* 0x000f620000000800 */
[----:B------:R-:W5:Y:S01]  /*7fe0*/  LDCU UR5, c[0x0][0x3c4] ;  /* 0x00007880ff0577ac */ /* 0x000f620008000800 */
[----:B------:R-:W1:Y:S01]  /*7ff0*/  LDCU.64 UR8, c[0x0][0x3a0] ;  /* 0x00007400ff0877ac */ /* 0x000e620008000a00 */
[----:B-----5:R-:W-:-:S04]  /*8000*/  SHF.R.U32.HI R6, RZ, UR5, R0 ;  /* 0x00000005ff067c19 */ /* 0x020fc80008011600 */
[----:B------:R-:W-:-:S05]  /*8010*/  LOP3.LUT R6, R6, UR4, RZ, 0x30, !PT ;  /* 0x0000000406067c12 */ /* 0x000fca000f8e30ff */
[----:B0-----:R-:W-:-:S05]  /*8020*/  IMAD R8, R6, 0x8, R7 ;  /* 0x0000000806087824 */ /* 0x001fca00078e0207 */
[----:B------:R-:W0:Y:S02]  /*8030*/  LDS.64 R6, [R8+0x6600] ;  /* 0x0066000008067984 */ /* 0x000e240000000a00 */
[----:B0-----:R-:W-:-:S05]  /*8040*/  IADD3 R9, P1, PT, R6, R3, RZ ;  /* 0x0000000306097210 */ /* 0x001fca0007f3e0ff */
[----:B-1234-:R-:W-:Y:S01]  /*8050*/  IMAD.X R10, RZ, RZ, R7, P1 ;  /* 0x000000ffff0a7224 */ /* 0x01efe200008e0607 */
[----:B------:R-:W-:-:S04]  /*8060*/  LEA R6, P1, R9, UR8, 0x2 ;  /* 0x0000000809067c11 */ /* 0x000fc8000f8210ff */
[----:B------:R-:W-:Y:S02]  /*8070*/  LEA.HI.X R7, R9, UR9, R10, 0x2, P1 ;  /* 0x0000000909077c11 */ /* 0x000fe400088f140a */
[----:B------:R-:W-:-:S05]  /*8080*/  LOP3.LUT R9, R0, 0x80000000, RZ, 0x3c, !PT ;  /* 0x8000000000097812 */ /* 0x000fca00078e3cff */
[----:B------:R0:W-:Y:S02]  /*8090*/  STG.E desc[UR6][R6.64+0x6000], R9 ;  /* 0x0060000906007986 */ /* 0x0001e4000c101906 */
.L_x_111:
[----:B------:R-:W-:Y:S05]  /*80a0*/  BSYNC.RECONVERGENT B0 ;  /* 0x0000000000007941 */ /* 0x000fea0003800200 */
.L_x_110:
[----:B------:R-:W-:Y:S01]  /*80b0*/  NOP ;  /* 0x0000000000007918 */ /* 0x000fe20000000000 */
.L_x_77:
[----:B------:R-:W5:Y:S01]  /*80c0*/  LDS R0, [R22] ;  /* 0x0000000016007984 */ /* 0x000f620000000800 */
[----:B------:R-:W5:Y:S03]  /*80d0*/  LDCU UR5, c[0x0][0x3c4] ;  /* 0x00007880ff0577ac */ /* 0x000f660008000800 */
[----:B01----:R-:W0:Y:S04]  /*80e0*/  LDS R6, [R22+0x600] ;  /* 0x0006000016067984 */ /* 0x003e280000000800 */
[----:B------:R-:W1:Y:S04]  /*80f0*/  LDS R7, [R22+0xc00] ;  /* 0x000c000016077984 */ /* 0x000e680000000800 */
[----:B------:R-:W1:Y:S04]  /*8100*/  LDS R8, [R22+0x1200] ;  /* 0x0012000016087984 */ /* 0x000e680000000800 */
[----:B------:R-:W1:Y:S04]  /*8110*/  LDS R9, [R22+0x1800] ;  /* 0x0018000016097984 */ /* 0x000e680000000800 */
[----:B--234-:R-:W2:Y:S04]  /*8120*/  LDS R10, [R22+0x1e00] ;  /* 0x001e0000160a7984 */ /* 0x01cea80000000800 */
[----:B------:R-:W3:Y:S04]  /*8130*/  LDS R11, [R22+0x2400] ;  /* 0x00240000160b7984 */ /* 0x000ee80000000800 */
[----:B------:R-:W4:Y:S04]  /*8140*/  LDS R12, [R22+0x2a00] ;  /* 0x002a0000160c7984 */ /* 0x000f280000000800 */
[----:B------:R-:W4:Y:S04]  /*8150*/  LDS R13, [R22+0x3000] ;  /* 0x00300000160d7984 */ /* 0x000f280000000800 */
[----:B------:R-:W4:Y:S04]  /*8160*/  LDS R14, [R22+0x3600] ;  /* 0x00360000160e7984 */ /* 0x000f280000000800 */
[----:B------:R-:W4:Y:S01]  /*8170*/  LDS R15, [R22+0x3c00] ;  /* 0x003c0000160f7984 */ /* 0x000f220000000800 */
[----:B-----5:R-:W-:-:S03]  /*8180*/  SHF.R.U32.HI R0, RZ, UR5, R0 ;  /* 0x00000005ff007c19 */ /* 0x020fc60008011600 */
[----:B------:R-:W5:Y:S01]  /*8190*/  LDS R16, [R22+0x4200] ;  /* 0x0042000016107984 */ /* 0x000f620000000800 */
[----:B0-----:R-:W-:-:S03]  /*81a0*/  SHF.R.U32.HI R6, RZ, UR5, R6 ;  /* 0x00000005ff067c19 */ /* 0x001fc60008011606 */
[----:B------:R-:W0:Y:S01]  /*81b0*/  LDS R17, [R22+0x4800] ;  /* 0x0048000016117984 */ /* 0x000e220000000800 */
[----:B-1----:R-:W-:-:S03]  /*81c0*/  SHF.R.U32.HI R7, RZ, UR5, R7 ;  /* 0x00000005ff077c19 */ /* 0x002fc60008011607 */
[----:B------:R-:W1:Y:S01]  /*81d0*/  LDS R18, [R22+0x4e00] ;  /* 0x004e000016127984 */ /* 0x000e620000000800 */
[----:B------:R-:W-:-:S03]  /*81e0*/  SHF.R.U32.HI R8, RZ, UR5, R8 ;  /* 0x00000005ff087c19 */ /* 0x000fc60008011608 */
[----:B------:R-:W1:Y:S01]  /*81f0*/  LDS R19, [R22+0x5400] ;  /* 0x0054000016137984 */ /* 0x000e620000000800 */
[----:B------:R-:W-:-:S03]  /*8200*/  SHF.R.U32.HI R9, RZ, UR5, R9 ;  /* 0x00000005ff097c19 */ /* 0x000fc60008011609 */
[----:B------:R-:W1:Y:S01]  /*8210*/  LDS R20, [R22+0x5a00] ;  /* 0x005a000016147984 */ /* 0x000e620000000800 */
[----:B--2---:R-:W-:-:S03]  /*8220*/  SHF.R.U32.HI R10, RZ, UR5, R10 ;  /* 0x00000005ff0a7c19 */ /* 0x004fc6000801160a */
[----:B------:R-:W2:Y:S01]  /*8230*/  LDS R21, [R22+0x6000] ;  /* 0x0060000016157984 */ /* 0x000ea20000000800 */
[----:B---3--:R-:W-:Y:S02]  /*8240*/  SHF.R.U32.HI R11, RZ, UR5, R11 ;  /* 0x00000005ff0b7c19 */ /* 0x008fe4000801160b */
[----:B----4-:R-:W-:Y:S02]  /*8250*/  SHF.R.U32.HI R12, RZ, UR5, R12 ;  /* 0x00000005ff0c7c19 */ /* 0x010fe4000801160c */
[----:B------:R-:W-:Y:S02]  /*8260*/  SHF.R.U32.HI R13, RZ, UR5, R13 ;  /* 0x00000005ff0d7c19 */ /* 0x000fe4000801160d */
[----:B------:R-:W-:Y:S02]  /*8270*/  SHF.R.U32.HI R43, RZ, UR5, R14 ;  /* 0x00000005ff2b7c19 */ /* 0x000fe4000801160e */
[----:B------:R-:W-:Y:S02]  /*8280*/  LOP3.LUT R14, R12, UR4, RZ, 0x30, !PT ;  /* 0x000000040c0e7c12 */ /* 0x000fe4000f8e30ff */
[----:B------:R-:W-:-:S02]  /*8290*/  SHF.R.U32.HI R44, RZ, UR5, R15 ;  /* 0x00000005ff2c7c19 */ /* 0x000fc4000801160f */
[----:B------:R-:W-:Y:S02]  /*82a0*/  LOP3.LUT R15, R11, UR4, RZ, 0x30, !PT ;  /* 0x000000040b0f7c12 */ /* 0x000fe4000f8e30ff */
[----:B-----5:R-:W-:Y:S02]  /*82b0*/  SHF.R.U32.HI R45, RZ, UR5, R16 ;  /* 0x00000005ff2d7c19 */ /* 0x020fe40008011610 */
[----:B------:R-:W-:Y:S02]  /*82c0*/  LOP3.LUT R16, R10, UR4, RZ, 0x30, !PT ;  /* 0x000000040a107c12 */ /* 0x000fe4000f8e30ff */
[----:B0-----:R-:W-:Y:S02]  /*82d0*/  SHF.R.U32.HI R46, RZ, UR5, R17 ;  /* 0x00000005ff2e7c19 */ /* 0x001fe40008011611 */
[----:B------:R-:W-:Y:S02]  /*82e0*/  LOP3.LUT R17, R9, UR4, RZ, 0x30, !PT ;  /* 0x0000000409117c12 */ /* 0x000fe4000f8e30ff */
[----:B-1----:R-:W-:-:S02]  /*82f0*/  SHF.R.U32.HI R47, RZ, UR5, R18 ;  /* 0x00000005ff2f7c19 */ /* 0x002fc40008011612 */
[----:B------:R-:W-:Y:S02]  /*8300*/  LOP3.LUT R18, R8, UR4, RZ, 0x30, !PT ;  /* 0x0000000408127c12 */ /* 0x000fe4000f8e30ff */
[----:B------:R-:W-:Y:S02]  /*8310*/  SHF.R.U32.HI R48, RZ, UR5, R19 ;  /* 0x00000005ff307c19 */ /* 0x000fe40008011613 */
[----:B------:R-:W-:Y:S02]  /*8320*/  LOP3.LUT R19, R7, UR4, RZ, 0x30, !PT ;  /* 0x0000000407137c12 */ /* 0x000fe4000f8e30ff */
[----:B------:R-:W-:Y:S02]  /*8330*/  SHF.R.U32.HI R49, RZ, UR5, R20 ;  /* 0x00000005ff317c19 */ /* 0x000fe40008011614 */
[----:B------:R-:W-:Y:S02]  /*8340*/  LOP3.LUT R20, R6, UR4, RZ, 0x30, !PT ;  /* 0x0000000406147c12 */ /* 0x000fe4000f8e30ff */
[----:B--2---:R-:W-:-:S02]  /*8350*/  SHF.R.U32.HI R50, RZ, UR5, R21 ;  /* 0x00000005ff327c19 */ /* 0x004fc40008011615 */
[----:B------:R-:W-:Y:S02]  /*8360*/  LOP3.LUT R21, R0, UR4, RZ, 0x30, !PT ;  /* 0x0000000400157c12 */ /* 0x000fe4000f8e30ff */
[----:B------:R-:W-:Y:S02]  /*8370*/  LOP3.LUT R13, R13, UR4, RZ, 0x30, !PT ;  /* 0x000000040d0d7c12 */ /* 0x000fe4000f8e30ff */
[----:B------:R-:W-:Y:S02]  /*8380*/  LOP3.LUT R12, R43, UR4, RZ, 0x30, !PT ;  /* 0x000000042b0c7c12 */ /* 0x000fe4000f8e30ff */
[----:B------:R-:W-:Y:S02]  /*8390*/  LOP3.LUT R11, R44, UR4, RZ, 0x30, !PT ;  /* 0x000000042c0b7c12 */ /* 0x000fe4000f8e30ff */
[----:B------:R-:W-:Y:S02]  /*83a0*/  LOP3.LUT R10, R45, UR4, RZ, 0x30, !PT ;  /* 0x000000042d0a7c12 */ /* 0x000fe4000f8e30ff */
[----:B------:R-:W-:-:S02]  /*83b0*/  LOP3.LUT R9, R46, UR4, RZ, 0x30, !PT ;  /* 0x000000042e097c12 */ /* 0x000fc4000f8e30ff */
[----:B------:R-:W-:Y:S02]  /*83c0*/  LOP3.LUT R8, R47, UR4, RZ, 0x30, !PT ;  /* 0x000000042f087c12 */ /* 0x000fe4000f8e30ff */
[----:B------:R-:W-:Y:S02]  /*83d0*/  LOP3.LUT R7, R48, UR4, RZ, 0x30, !PT ;  /* 0x0000000430077c12 */ /* 0x000fe4000f8e30ff */
[----:B------:R-:W-:Y:S02]  /*83e0*/  LOP3.LUT R6, R49, UR4, RZ, 0x30, !PT ;  /* 0x0000000431067c12 */ /* 0x000fe4000f8e30ff */
[----:B------:R-:W-:Y:S01]  /*83f0*/  LOP3.LUT R0, R50, UR4, RZ, 0x30, !PT ;  /* 0x0000000432007c12 */ /* 0x000fe2000f8e30ff */
[----:B------:R-:W-:Y:S06]  /*8400*/  @P0 BRA `(.L_x_112) ;  /* 0x0000000000640947 */ /* 0x000fec0003800000 */
[----:B------:R-:W0:Y:S01]  /*8410*/  LDCU.64 UR4, c[0x0][0x3b8] ;  /* 0x00007700ff0477ac */ /* 0x000e220008000a00 */
[----:B------:R-:W-:Y:S01]  /*8420*/  IMAD R5, R42, 0x1980, RZ ;  /* 0x000019802a057824 */ /* 0x000fe200078e02ff */
[----:B------:R-:W-:-:S04]  /*8430*/  LOP3.LUT R2, R41, 0x1f, R3, 0xf8, !PT ;  /* 0x0000001f29027812 */ /* 0x000fc800078ef803 */
[----:B------:R-:W-:-:S04]  /*8440*/  IADD3 R3, P1, PT, R5, R2, RZ ;  /* 0x0000000205037210 */ /* 0x000fc80007f3e0ff */
[----:B------:R-:W-:Y:S02]  /*8450*/  LEA.HI.X.SX32 R4, R5, RZ, 0x1, P1 ;  /* 0x000000ff05047211 */ /* 0x000fe400008f0eff */
[----:B0-----:R-:W-:-:S04]  /*8460*/  LEA R2, P1, R3, UR4, 0x2 ;  /* 0x0000000403027c11 */ /* 0x001fc8000f8210ff */
        /* <DEDUP_REMOVED lines=19> */
.L_x_112:
[----:B------:R-:W-:Y:S01]  /*85a0*/  IMAD.IADD R60, R23, 0x1, -R54 ;  /* 0x00000001173c7824 */ /* 0x000fe200078e0a36 */
[----:B------:R-:W0:Y:S01]  /*85b0*/  LDCU.64 UR4, c[0x0][0x3b8] ;  /* 0x00007700ff0477ac */ /* 0x000e220008000a00 */
[----:B------:R-:W-:-:S03]  /*85c0*/  VIADD R3, R57, 0x20 ;  /* 0x0000002039037836 */ /* 0x000fc60000000000 */
[-C--:B------:R-:W-:Y:S02]  /*85d0*/  ISETP.GE.AND P2, PT, R57, R60.reuse, PT ;  /* 0x0000003c3900720c */ /* 0x080fe40003f46270 */
[----:B------:R-:W-:Y:S01]  /*85e0*/  ISETP.GE.AND P1, PT, R3, R60, PT ;  /* 0x0000003c0300720c */ /* 0x000fe20003f26270 */
[----:B------:R-:W-:-:S05]  /*85f0*/  VIADD R3, R57, 0x40 ;  /* 0x0000004039037836 */ /* 0x000fca0000000000 */
[----:B------:R-:W-:Y:S01]  /*8600*/  ISETP.GE.AND P5, PT, R3, R60, PT ;  /* 0x0000003c0300720c */ /* 0x000fe20003fa6270 */
[----:B------:R-:W-:-:S05]  /*8610*/  VIADD R3, R57, 0x60 ;  /* 0x0000006039037836 */ /* 0x000fca0000000000 */
[----:B------:R-:W-:Y:S01]  /*8620*/  ISETP.GE.AND P4, PT, R3, R60, PT ;  /* 0x0000003c0300720c */ /* 0x000fe20003f86270 */
[----:B------:R-:W-:Y:S01]  /*8630*/  VIADD R3, R57, 0x80 ;  /* 0x0000008039037836 */ /* 0x000fe20000000000 */
[----:B0-----:R-:W-:Y:S01]  /*8640*/  IADD3 R2, P6, PT, R5, UR4, RZ ;  /* 0x0000000405027c10 */ /* 0x001fe2000ffde0ff */
[----:B------:R-:W-:-:S03]  /*8650*/  VIADD R5, R57, 0xa0 ;  /* 0x000000a039057836 */ /* 0x000fc60000000000 */
[-C--:B------:R-:W-:Y:S02]  /*8660*/  ISETP.GE.AND P3, PT, R3, R60.reuse, PT ;  /* 0x0000003c0300720c */ /* 0x080fe40003f66270 */
[----:B------:R-:W-:Y:S02]  /*8670*/  IADD3.X R3, PT, PT, R4, UR5, RZ, P6, !PT ;  /* 0x0000000504037c10 */ /* 0x000fe4000b7fe4ff */
[-C--:B------:R-:W-:Y:S01]  /*8680*/  ISETP.GE.AND P6, PT, R5, R60.reuse, PT ;  /* 0x0000003c0500720c */ /* 0x080fe20003fc6270 */
[----:B------:R-:W-:Y:S02]  /*8690*/  VIADD R5, R57, 0xc0 ;  /* 0x000000c039057836 */ /* 0x000fe40000000000 */
[----:B------:R-:W5:Y:S03]  /*86a0*/  @!P2 LDG.E R41, desc[UR6][R2.64] ;  /* 0x000000060229a981 */ /* 0x000f66000c1e1900 */
[-C--:B------:R-:W-:Y:S01]  /*86b0*/  ISETP.GE.AND P2, PT, R5, R60.reuse, PT ;  /* 0x0000003c0500720c */ /* 0x080fe20003f46270 */
[----:B------:R-:W-:Y:S01]  /*86c0*/  VIADD R5, R57, 0xe0 ;  /* 0x000000e039057836 */ /* 0x000fe20000000000 */
[----:B------:R-:W5:Y:S04]  /*86d0*/  @!P1 LDG.E R44, desc[UR6][R2.64+0x80] ;  /* 0x00008006022c9981 */ /* 0x000f68000c1e1900 */
[----:B------:R-:W-:Y:S01]  /*86e0*/  ISETP.GE.AND P1, PT, R5, R60, PT ;  /* 0x0000003c0500720c */ /* 0x000fe20003f26270 */
[----:B------:R-:W-:Y:S01]  /*86f0*/  VIADD R59, R57, 0x100 ;  /* 0x00000100393b7836 */ /* 0x000fe20000000000 */
[----:B------:R-:W5:Y:S04]  /*8700*/  @!P5 LDG.E R43, desc[UR6][R2.64+0x100] ;  /* 0x00010006022bd981 */ /* 0x000f68000c1e1900 */
[----:B------:R-:W5:Y:S04]  /*8710*/  @!P4 LDG.E R46, desc[UR6][R2.64+0x180] ;  /* 0x00018006022ec981 */ /* 0x000f68000c1e1900 */
[----:B------:R-:W5:Y:S03]  /*8720*/  @!P2 LDG.E R47, desc[UR6][R2.64+0x300] ;  /* 0x00030006022fa981 */ /* 0x000f66000c1e1900 */
[C---:B------:R-:W-:Y:S01]  /*8730*/  @!P1 IADD3 R5, P2, PT, R54.reuse, R57, RZ ;  /* 0x0000003936059210 */ /* 0x040fe20007f5e0ff */
[----:B------:R-:W5:Y:S03]  /*8740*/  @!P3 LDG.E R45, desc[UR6][R2.64+0x200] ;  /* 0x00020006022db981 */ /* 0x000f66000c1e1900 */
[----:B------:R-:W-:Y:S01]  /*8750*/  @!P1 LEA.HI.X.SX32 R62, R54, RZ, 0x1, P2 ;  /* 0x000000ff363e9211 */ /* 0x000fe200010f0eff */
[----:B------:R0:W5:Y:S01]  /*8760*/  @!P6 LDG.E R48, desc[UR6][R2.64+0x280] ;  /* 0x000280060230e981 */ /* 0x000162000c1e1900 */
[----:B------:R-:W-:-:S04]  /*8770*/  @!P1 LEA R4, P2, R5, UR4, 0x2 ;  /* 0x0000000405049c11 */ /* 0x000fc8000f8410ff */
[----:B------:R-:W-:-:S05]  /*8780*/  @!P1 LEA.HI.X R5, R5, UR5, R62, 0x2, P2 ;  /* 0x0000000505059c11 */ /* 0x000fca00090f143e */
[----:B------:R1:W5:Y:S01]  /*8790*/  @!P1 LDG.E R50, desc[UR6][R4.64+0x380] ;  /* 0x0003800604329981 */ /* 0x000362000c1e1900 */
[----:B------:R-:W-:-:S13]  /*87a0*/  ISETP.GE.AND P1, PT, R59, R60, PT ;  /* 0x0000003c3b00720c */ /* 0x000fda0003f26270 */
[----:B------:R-:W-:-:S04]  /*87b0*/  @!P1 IADD3 R59, P2, PT, R54, R57, RZ ;  /* 0x00000039363b9210 */ /* 0x000fc80007f5e0ff */
[----:B------:R-:W-:Y:S02]  /*87c0*/  @!P1 LEA.HI.X.SX32 R62, R54, RZ, 0x1, P2 ;  /* 0x000000ff363e9211 */ /* 0x000fe400010f0eff */
[----:B0-----:R-:W-:-:S04]  /*87d0*/  @!P1 LEA R2, P2, R59, UR4, 0x2 ;  /* 0x000000043b029c11 */ /* 0x001fc8000f8410ff */
[----:B------:R-:W-:Y:S01]  /*87e0*/  @!P1 LEA.HI.X R3, R59, UR5, R62, 0x2, P2 ;  /* 0x000000053b039c11 */ /* 0x000fe200090f143e */
[----:B------:R-:W-:-:S04]  /*87f0*/  VIADD R59, R57, 0x120 ;  /* 0x00000120393b7836 */ /* 0x000fc80000000000 */
[----:B------:R0:W5:Y:S01]  /*8800*/  @!P1 LDG.E R49, desc[UR6][R2.64+0x400] ;  /* 0x0004000602319981 */ /* 0x000162000c1e1900 */
[----:B------:R-:W-:-:S13]  /*8810*/  ISETP.GE.AND P1, PT, R59, R60, PT ;  /* 0x0000003c3b00720c */ /* 0x000fda0003f26270 */
[----:B------:R-:W-:-:S04]  /*8820*/  @!P1 IADD3 R59, P2, PT, R54, R57, RZ ;  /* 0x00000039363b9210 */ /* 0x000fc80007f5e0ff */
[----:B------:R-:W-:Y:S02]  /*8830*/  @!P1 LEA.HI.X.SX32 R62, R54, RZ, 0x1, P2 ;  /* 0x000000ff363e9211 */ /* 0x000fe400010f0eff */
[----:B-1----:R-:W-:-:S04]  /*8840*/  @!P1 LEA R4, P2, R59, UR4, 0x2 ;  /* 0x000000043b049c11 */ /* 0x002fc8000f8410ff */
[----:B------:R-:W-:Y:S01]  /*8850*/  @!P1 LEA.HI.X R5, R59, UR5, R62, 0x2, P2 ;  /* 0x000000053b059c11 */ /* 0x000fe200090f143e */
[----:B------:R-:W-:-:S04]  /*8860*/  VIADD R59, R57, 0x140 ;  /* 0x00000140393b7836 */ /* 0x000fc80000000000 */
        /* <DEDUP_REMOVED lines=9> */
[----:B------:R-:W-:-:S05]  /*8900*/  @!P1 IMAD R62, R42, 0x1980, RZ ;  /* 0x000019802a3e9824 */ /* 0x000fca00078e02ff */
[----:B-1----:R-:W-:-:S04]  /*8910*/  @!P1 IADD3 R5, P2, PT, R62, R57, RZ ;  /* 0x000000393e059210 */ /* 0x002fc80007f5e0ff */
[----:B------:R-:W-:Y:S02]  /*8920*/  @!P1 LEA.HI.X.SX32 R62, R62, RZ, 0x1, P2 ;  /* 0x000000ff3e3e9211 */ /* 0x000fe400010f0eff */
[----:B------:R-:W-:Y:S01]  /*8930*/  @!P1 LEA R4, P2, R5, UR4, 0x2 ;  /* 0x0000000405049c11 */ /* 0x000fe2000f8410ff */
[----:B------:R-:W-:-:S03]  /*8940*/  VIADD R59, R57, 0x180 ;  /* 0x00000180393b7836 */ /* 0x000fc60000000000 */
[----:B------:R-:W-:-:S05]  /*8950*/  @!P1 LEA.HI.X R5, R5, UR5, R62, 0x2, P2 ;  /* 0x0000000505059c11 */ /* 0x000fca00090f143e */
[----:B------:R1:W5:Y:S01]  /*8960*/  @!P1 LDG.E R56, desc[UR6][R4.64+0x580] ;  /* 0x0005800604389981 */ /* 0x000362000c1e1900 */
[----:B------:R-:W-:-:S13]  /*8970*/  ISETP.GE.AND P1, PT, R59, R60, PT ;  /* 0x0000003c3b00720c */ /* 0x000fda0003f26270 */
[----:B0-----:R-:W-:-:S05]  /*8980*/  @!P1 IMAD R2, R42, 0x1980, RZ ;  /* 0x000019802a029824 */ /* 0x001fca00078e02ff */
[----:B------:R-:W-:-:S04]  /*8990*/  @!P1 IADD3 R3, P2, PT, R2, R57, RZ ;  /* 0x0000003902039210 */ /* 0x000fc80007f5e0ff */
[----:B------:R-:W-:Y:S02]  /*89a0*/  @!P1 LEA.HI.X.SX32 R62, R2, RZ, 0x1, P2 ;  /* 0x000000ff023e9211 */ /* 0x000fe400010f0eff */
[----:B------:R-:W-:Y:S01]  /*89b0*/  @!P1 LEA R2, P2, R3, UR4, 0x2 ;  /* 0x0000000403029c11 */ /* 0x000fe2000f8410ff */
[----:B------:R-:W-:-:S03]  /*89c0*/  VIADD R59, R57, 0x1a0 ;  /* 0x000001a0393b7836 */ /* 0x000fc60000000000 */
[----:B------:R-:W-:-:S05]  /*89d0*/  @!P1 LEA.HI.X R3, R3, UR5, R62, 0x2, P2 ;  /* 0x0000000503039c11 */ /* 0x000fca00090f143e */
[----:B------:R0:W5:Y:S01]  /*89e0*/  @!P1 LDG.E R53, desc[UR6][R2.64+0x600] ;  /* 0x0006000602359981 */ /* 0x000162000c1e1900 */
[----:B------:R-:W-:-:S13]  /*89f0*/  ISETP.GE.AND P1, PT, R59, R60, PT ;  /* 0x0000003c3b00720c */ /* 0x000fda0003f26270 */
[----:B-1----:R-:W-:-:S05]  /*8a00*/  @!P1 IMAD R4, R42, 0x1980, RZ ;  /* 0x000019802a049824 */ /* 0x002fca00078e02ff */
[----:B------:R-:W-:-:S04]  /*8a10*/  @!P1 IADD3 R5, P2, PT, R4, R57, RZ ;  /* 0x0000003904059210 */ /* 0x000fc80007f5e0ff */
[----:B------:R-:W-:Y:S02]  /*8a20*/  @!P1 LEA.HI.X.SX32 R62, R4, RZ, 0x1, P2 ;  /* 0x000000ff043e9211 */ /* 0x000fe400010f0eff */
[----:B------:R-:W-:Y:S01]  /*8a30*/  @!P1 LEA R4, P2, R5, UR4, 0x2 ;  /* 0x0000000405049c11 */ /* 0x000fe2000f8410ff */
[----:B------:R-:W-:-:S03]  /*8a40*/  VIADD R59, R57, 0x1c0 ;  /* 0x000001c0393b7836 */ /* 0x000fc60000000000 */
[----:B------:R-:W-:-:S05]  /*8a50*/  @!P1 LEA.HI.X R5, R5, UR5, R62, 0x2, P2 ;  /* 0x0000000505059c11 */ /* 0x000fca00090f143e */
[----:B------:R1:W5:Y:S01]  /*8a60*/  @!P1 LDG.E R54, desc[UR6][R4.64+0x680] ;  /* 0x0006800604369981 */ /* 0x000362000c1e1900 */
[----:B------:R-:W-:Y:S01]  /*8a70*/  ISETP.GE.AND P1, PT, R59, R60, PT ;  /* 0x0000003c3b00720c */ /* 0x000fe20003f26270 */
[----:B------:R-:W-:-:S05]  /*8a80*/  VIADD R59, R57, 0x200 ;  /* 0x00000200393b7836 */ /* 0x000fca0000000000 */
[----:B------:R-:W-:-:S07]  /*8a90*/  ISETP.GE.AND P3, PT, R59, R60, PT ;  /* 0x0000003c3b00720c */ /* 0x000fce0003f66270 */
[----:B0-----:R-:W-:-:S05]  /*8aa0*/  @!P1 IMAD R2, R42, 0x1980, RZ ;  /* 0x000019802a029824 */ /* 0x001fca00078e02ff */
[C---:B------:R-:W-:Y:S01]  /*8ab0*/  @!P1 IADD3 R3, P2, PT, R2.reuse, R57, RZ ;  /* 0x0000003902039210 */ /* 0x040fe20007f5e0ff */
[----:B------:R-:W0:Y:S03]  /*8ac0*/  @!P3 S2R R59, SR_TID.X ;  /* 0x00000000003bb919 */ /* 0x000e260000002100 */
[----:B------:R-:W-:Y:S02]  /*8ad0*/  @!P1 LEA.HI.X.SX32 R62, R2, RZ, 0x1, P2 ;  /* 0x000000ff023e9211 */ /* 0x000fe400010f0eff */
[----:B------:R-:W-:Y:S01]  /*8ae0*/  @!P1 LEA R2, P2, R3, UR4, 0x2 ;  /* 0x0000000403029c11 */ /* 0x000fe2000f8410ff */
[----:B-1----:R-:W-:-:S03]  /*8af0*/  VIADD R5, R57, 0x1e0 ;  /* 0x000001e039057836 */ /* 0x002fc60000000000 */
[----:B------:R-:W-:-:S05]  /*8b00*/  @!P1 LEA.HI.X R3, R3, UR5, R62, 0x2, P2 ;  /* 0x0000000503039c11 */ /* 0x000fca00090f143e */
[----:B------:R0:W5:Y:S01]  /*8b10*/  @!P1 LDG.E R51, desc[UR6][R2.64+0x700] ;  /* 0x0007000602339981 */ /* 0x000162000c1e1900 */
[----:B------:R-:W-:-:S13]  /*8b20*/  ISETP.GE.AND P1, PT, R5, R60, PT ;  /* 0x0000003c0500720c */ /* 0x000fda0003f26270 */
[----:B------:R-:W-:-:S05]  /*8b30*/  @!P1 IMAD R4, R42, 0x1980, RZ ;  /* 0x000019802a049824 */ /* 0x000fca00078e02ff */
[C---:B------:R-:W-:Y:S02]  /*8b40*/  @!P1 IADD3 R5, P2, PT, R4.reuse, R57, RZ ;  /* 0x0000003904059210 */ /* 0x040fe40007f5e0ff */
[----:B0-----:R-:W-:Y:S02]  /*8b50*/  @!P3 LOP3.LUT R2, R59, 0x3e0, RZ, 0xc0, !PT ;  /* 0x000003e03b02b812 */ /* 0x001fe400078ec0ff */
[----:B------:R-:W-:Y:S02]  /*8b60*/  @!P1 LEA.HI.X.SX32 R60, R4, RZ, 0x1, P2 ;  /* 0x000000ff043c9211 */ /* 0x000fe400010f0eff */
[----:B------:R-:W-:Y:S02]  /*8b70*/  @!P1 LEA R4, P2, R5, UR4, 0x2 ;  /* 0x0000000405049c11 */ /* 0x000fe4000f8410ff */
[----:B------:R-:W-:Y:S01]  /*8b80*/  @!P3 LOP3.LUT R59, R59, 0x1f, RZ, 0xc0, !PT ;  /* 0x0000001f3b3bb812 */ /* 0x000fe200078ec0ff */
[----:B------:R-:W-:Y:S01]  /*8b90*/  @!P3 IMAD R3, R42, 0x1980, RZ ;  /* 0x000019802a03b824 */ /* 0x000fe200078e02ff */
[----:B------:R-:W-:-:S03]  /*8ba0*/  @!P1 LEA.HI.X R5, R5, UR5, R60, 0x2, P2 ;  /* 0x0000000505059c11 */ /* 0x000fc600090f143c */
[----:B------:R-:W-:Y:S02]  /*8bb0*/  @!P3 IMAD R2, R2, 0x11, R59 ;  /* 0x000000110202b824 */ /* 0x000fe400078e023b */
[----:B------:R1:W5:Y:S03]  /*8bc0*/  @!P1 LDG.E R58, desc[UR6][R4.64+0x780] ;  /* 0x00078006043a9981 */ /* 0x000366000c1e1900 */
[----:B------:R-:W-:-:S04]  /*8bd0*/  @!P3 IADD3 R59, P1, PT, R3, R2, RZ ;  /* 0x00000002033bb210 */ /* 0x000fc80007f3e0ff */
[----:B------:R-:W-:Y:S02]  /*8be0*/  @!P3 LEA.HI.X.SX32 R60, R3, RZ, 0x1, P1 ;  /* 0x000000ff033cb211 */ /* 0x000fe400008f0eff */
[----:B------:R-:W-:-:S04]  /*8bf0*/  @!P3 LEA R2, P1, R59, UR4, 0x2 ;  /* 0x000000043b02bc11 */ /* 0x000fc8000f8210ff */
[----:B------:R-:W-:-:S05]  /*8c00*/  @!P3 LEA.HI.X R3, R59, UR5, R60, 0x2, P1 ;  /* 0x000000053b03bc11 */ /* 0x000fca00088f143c */
[----:B------:R1:W5:Y:S04]  /*8c10*/  @!P3 LDG.E R57, desc[UR6][R2.64+0x800] ;  /* 0x000800060239b981 */ /* 0x000368000c1e1900 */
.L_x_113:
[----:B------:R-:W-:Y:S08]  /*8c20*/  BAR.SYNC.DEFER_BLOCKING 0x0 ;  /* 0x0000000000007b1d */ /* 0x000ff00000010000 */
[----:B------:R-:W2:Y:S01]  /*8c30*/  S2UR UR5, SR_CgaCtaId ;  /* 0x00000000000579c3 */ /* 0x000ea20000008800 */
[----:B------:R-:W-:Y:S01]  /*8c40*/  UMOV UR4, 0x400 ;  /* 0x0000040000047882 */ /* 0x000fe20000000000 */
[----:B01----:R-:W0:Y:S01]  /*8c50*/  S2R R2, SR_TID.X ;  /* 0x0000000000027919 */ /* 0x003e220000002100 */
[----:B-----5:R1:W-:Y:S04]  /*8c60*/  STS [R40+-0x4], R41 ;  /* 0xfffffc2928007388 */ /* 0x0203e80000000800 */
[----:B------:R1:W-:Y:S01]  /*8c70*/  STS [R39+-0x4], R44 ;  /* 0xfffffc2c27007388 */ /* 0x0003e20000000800 */
[----:B--2---:R-:W-:-:S03]  /*8c80*/  ULEA UR4, UR5, UR4, 0x18 ;  /* 0x0000000405047291 */ /* 0x004fc6000f8ec0ff */
[----:B------:R1:W-:Y:S04]  /*8c90*/  STS [R38+-0x4], R43 ;  /* 0xfffffc2b26007388 */ /* 0x0003e80000000800 */
        /* <DEDUP_REMOVED lines=13> */
[----:B------:R1:W-:Y:S01]  /*8d70*/  STS [R24+-0x4], R57 ;  /* 0xfffffc3918007388 */ /* 0x0003e20000000800 */
[----:B------:R-:W-:Y:S06]  /*8d80*/  BAR.SYNC.DEFER_BLOCKING 0x0 ;  /* 0x0000000000007b1d */ /* 0x000fec0000010000 */
[----:B0-----:R-:W-:Y:S05]  /*8d90*/  @P0 BRA `(.L_x_114) ;  /* 0x00000008006c0947 */ /* 0x001fea0003800000 */
[----:B------:R-:W-:Y:S01]  /*8da0*/  LEA R21, R21, UR4, 0x3 ;  /* 0x0000000415157c11 */ /* 0x000fe2000f8e18ff */
[----:B------:R-:W-:Y:S01]  /*8db0*/  LDS R3, [R22] ;  /* 0x0000000016037984 */ /* 0x000fe20000000800 */
[----:B------:R-:W0:Y:S01]  /*8dc0*/  LDCU.64 UR8, c[0x0][0x3b0] ;  /* 0x00007600ff0877ac */ /* 0x000e220008000a00 */
[----:B-1----:R-:W-:Y:S02]  /*8dd0*/  LEA R26, R20, UR4, 0x3 ;  /* 0x00000004141a7c11 */ /* 0x002fe4000f8e18ff */
[----:B------:R-:W1:Y:S01]  /*8de0*/  LDS.64 R4, [R21+0x6600] ;  /* 0x0066000015047984 */ /* 0x000e620000000a00 */
[----:B------:R-:W-:Y:S02]  /*8df0*/  LEA R19, R19, UR4, 0x3 ;  /* 0x0000000413137c11 */ /* 0x000fe4000f8e18ff */
[----:B------:R-:W-:Y:S02]  /*8e00*/  LEA R17, R17, UR4, 0x3 ;  /* 0x0000000411117c11 */ /* 0x000fe4000f8e18ff */
[----:B------:R-:W-:-:S02]  /*8e10*/  LEA R15, R15, UR4, 0x3 ;  /* 0x000000040f0f7c11 */ /* 0x000fc4000f8e18ff */
[----:B------:R-:W-:Y:S02]  /*8e20*/  LEA R13, R13, UR4, 0x3 ;  /* 0x000000040d0d7c11 */ /* 0x000fe4000f8e18ff */
[----:B------:R-:W-:Y:S02]  /*8e30*/  LEA R11, R11, UR4, 0x3 ;  /* 0x000000040b0b7c11 */ /* 0x000fe4000f8e18ff */
[----:B------:R-:W-:Y:S02]  /*8e40*/  LEA R9, R9, UR4, 0x3 ;  /* 0x0000000409097c11 */ /* 0x000fe4000f8e18ff */
[----:B------:R-:W-:Y:S02]  /*8e50*/  LEA R7, R7, UR4, 0x3 ;  /* 0x0000000407077c11 */ /* 0x000fe4000f8e18ff */
[----:B-1----:R-:W-:-:S05]  /*8e60*/  IADD3 R4, P0, PT, R4, R2, RZ ;  /* 0x0000000204047210 */ /* 0x002fca0007f1e0ff */
[----:B------:R-:W-:Y:S01]  /*8e70*/  IMAD.X R5, RZ, RZ, R5, P0 ;  /* 0x000000ffff057224 */ /* 0x000fe200000e0605 */
[----:B0-----:R-:W-:-:S04]  /*8e80*/  LEA R24, P0, R4, UR8, 0x2 ;  /* 0x0000000804187c11 */ /* 0x001fc8000f8010ff */
[----:B------:R-:W-:-:S05]  /*8e90*/  LEA.HI.X R25, R4, UR9, R5, 0x2, P0 ;  /* 0x0000000904197c11 */ /* 0x000fca00080f1405 */
[----:B------:R-:W-:Y:S01]  /*8ea0*/  STG.E desc[UR6][R24.64], R3 ;  /* 0x0000000318007986 */ /* 0x000fe2000c101906 */
[----:B------:R-:W-:-:S03]  /*8eb0*/  NOP ;  /* 0x0000000000007918 */ /* 0x000fc60000000000 */
[----:B------:R0:W1:Y:S04]  /*8ec0*/  LDS.64 R4, [R26+0x6600] ;  /* 0x006600001a047984 */ /* 0x0000680000000a00 */
[----:B------:R-:W2:Y:S01]  /*8ed0*/  LDS R23, [R22+0x600] ;  /* 0x0006000016177984 */ /* 0x000ea20000000800 */
[----:B0-----:R-:W-:Y:S02]  /*8ee0*/  LEA R26, R18, UR4, 0x3 ;  /* 0x00000004121a7c11 */ /* 0x001fe4000f8e18ff */
[----:B-1----:R-:W-:-:S05]  /*8ef0*/  IADD3 R4, P0, PT, R4, R2, RZ ;  /* 0x0000000204047210 */ /* 0x002fca0007f1e0ff */
[----:B------:R-:W-:Y:S01]  /*8f00*/  IMAD.X R5, RZ, RZ, R5, P0 ;  /* 0x000000ffff057224 */ /* 0x000fe200000e0605 */
[----:B------:R-:W-:-:S04]  /*8f10*/  LEA R20, P0, R4, UR8, 0x2 ;  /* 0x0000000804147c11 */ /* 0x000fc8000f8010ff */
[----:B------:R-:W-:-:S05]  /*8f20*/  LEA.HI.X R21, R4, UR9, R5, 0x2, P0 ;  /* 0x0000000904157c11 */ /* 0x000fca00080f1405 */
[----:B--2---:R-:W-:Y:S01]  /*8f30*/  STG.E desc[UR6][R20.64+0x600], R23 ;  /* 0x0006001714007986 */ /* 0x004fe2000c101906 */
[----:B------:R-:W-:-:S03]  /*8f40*/  NOP ;  /* 0x0000000000007918 */ /* 0x000fc60000000000 */
[----:B------:R-:W0:Y:S04]  /*8f50*/  LDS.64 R4, [R19+0x6600] ;  /* 0x0066000013047984 */ /* 0x000e280000000a00 */
[----:B------:R-:W1:Y:S01]  /*8f60*/  LDS R3, [R22+0xc00] ;  /* 0x000c000016037984 */ /* 0x000e620000000800 */
[----:B0-----:R-:W-:-:S05]  /*8f70*/  IADD3 R4, P0, PT, R4, R2, RZ ;  /* 0x0000000204047210 */ /* 0x001fca0007f1e0ff */
[----:B------:R-:W-:Y:S01]  /*8f80*/  IMAD.X R5, RZ, RZ, R5, P0 ;  /* 0x000000ffff057224 */ /* 0x000fe200000e0605 */
[----:B------:R-:W-:-:S04]  /*8f90*/  LEA R24, P0, R4, UR8, 0x2 ;  /* 0x0000000804187c11 */ /* 0x000fc8000f8010ff */
[----:B------:R-:W-:-:S05]  /*8fa0*/  LEA.HI.X R25, R4, UR9, R5, 0x2, P0 ;  /* 0x0000000904197c11 */ /* 0x000fca00080f1405 */
[----:B-1----:R0:W-:Y:S01]  /*8fb0*/  STG.E desc[UR6][R24.64+0xc00], R3 ;  /* 0x000c000318007986 */ /* 0x0021e2000c101906 */
[----:B------:R-:W-:-:S03]  /*8fc0*/  NOP ;  /* 0x0000000000007918 */ /* 0x000fc60000000000 */
[----:B------:R-:W1:Y:S04]  /*8fd0*/  LDS.64 R4, [R26+0x6600] ;  /* 0x006600001a047984 */ /* 0x000e680000000a00 */
        /* <DEDUP_REMOVED lines=99> */
[----:B-1----:R-:W-:Y:S01]  /*9610*/  STG.E desc[UR6][R10.64+0x5400], R3 ;  /* 0x005400030a007986 */ /* 0x002fe2000c101906 */
[----:B------:R-:W-:-:S03]  /*9620*/  NOP ;  /* 0x0000000000007918 */ /* 0x000fc60000000000 */
[----:B------:R-:W0:Y:S04]  /*9630*/  LDS.64 R4, [R12+0x6600] ;  /* 0x006600000c047984 */ /* 0x000e280000000a00 */
[----:B------:R-:W1:Y:S01]  /*9640*/  LDS R9, [R22+0x5a00] ;  /* 0x005a000016097984 */ /* 0x000e620000000800 */
[----:B0-----:R-:W-:-:S05]  /*9650*/  IADD3 R4, P0, PT, R4, R2, RZ ;  /* 0x0000000204047210 */ /* 0x001fca0007f1e0ff */
[----:B------:R-:W-:Y:S01]  /*9660*/  IMAD.X R5, RZ, RZ, R5, P0 ;  /* 0x000000ffff057224 */ /* 0x000fe200000e0605 */
[----:B------:R-:W-:-:S04]  /*9670*/  LEA R6, P0, R4, UR8, 0x2 ;  /* 0x0000000804067c11 */ /* 0x000fc8000f8010ff */
[----:B------:R-:W-:Y:S02]  /*9680*/  LEA.HI.X R7, R4, UR9, R5, 0x2, P0 ;  /* 0x0000000904077c11 */ /* 0x000fe400080f1405 */
[----:B------:R-:W-:-:S03]  /*9690*/  LEA R4, R0, UR4, 0x3 ;  /* 0x0000000400047c11 */ /* 0x000fc6000f8e18ff */
[----:B-1----:R-:W-:Y:S01]  /*96a0*/  STG.E desc[UR6][R6.64+0x5a00], R9 ;  /* 0x005a000906007986 */ /* 0x002fe2000c101906 */
        /* <DEDUP_REMOVED lines=8> */
[----:B------:R-:W-:Y:S01]  /*9730*/  NOP ;  /* 0x0000000000007918 */ /* 0x000fe20000000000 */
[----:B------:R-:W-:Y:S05]  /*9740*/  EXIT ;  /* 0x000000000000794d */ /* 0x000fea0003800000 */
.L_x_114:
[----:B------:R-:W-:Y:S01]  /*9750*/  LEA R21, R21, UR4, 0x3 ;  /* 0x0000000415157c11 */ /* 0x000fe2000f8e18ff */
[----:B------:R-:W-:Y:S01]  /*9760*/  IMAD R23, R42, -0x1980, R23 ;  /* 0xffffe6802a177824 */ /* 0x000fe200078e0217 */
[----:B-1----:R-:W-:Y:S01]  /*9770*/  LEA R26, R20, UR4, 0x3 ;  /* 0x00000004141a7c11 */ /* 0x002fe2000f8e18ff */
[C---:B------:R-:W-:Y:S01]  /*9780*/  VIADD R20, R2.reuse, 0x180 ;  /* 0x0000018002147836 */ /* 0x040fe20000000000 */
[----:B------:R-:W-:Y:S01]  /*9790*/  LEA R19, R19, UR4, 0x3 ;  /* 0x0000000413137c11 */ /* 0x000fe2000f8e18ff */
[----:B------:R-:W0:Y:S01]  /*97a0*/  LDS.64 R4, [R21+0x6600] ;  /* 0x0066000015047984 */ /* 0x000e220000000a00 */
[----:B------:R-:W-:Y:S02]  /*97b0*/  ISETP.GE.AND P1, PT, R2, R23, PT ;  /* 0x000000170200720c */ /* 0x000fe40003f26270 */
[----:B------:R-:W-:Y:S02]  /*97c0*/  LEA R17, R17, UR4, 0x3 ;  /* 0x0000000411117c11 */ /* 0x000fe4000f8e18ff */
[----:B------:R-:W-:-:S02]  /*97d0*/  LEA R15, R15, UR4, 0x3 ;  /* 0x000000040f0f7c11 */ /* 0x000fc4000f8e18ff */
[----:B------:R-:W-:Y:S02]  /*97e0*/  LEA R13, R13, UR4, 0x3 ;  /* 0x000000040d0d7c11 */ /* 0x000fe4000f8e18ff */
[----:B------:R-:W-:Y:S02]  /*97f0*/  LEA R11, R11, UR4, 0x3 ;  /* 0x000000040b0b7c11 */ /* 0x000fe4000f8e18ff */
[----:B------:R-:W-:Y:S02]  /*9800*/  LEA R9, R9, UR4, 0x3 ;  /* 0x0000000409097c11 */ /* 0x000fe4000f8e18ff */
[----:B------:R-:W-:Y:S01]  /*9810*/  LEA R7, R7, UR4, 0x3 ;  /* 0x0000000407077c11 */ /* 0x000fe2000f8e18ff */
[----:B------:R-:W1:Y:S01]  /*9820*/  @!P1 LDS R3, [R22] ;  /* 0x0000000016039984 */ /* 0x000e620000000800 */
[----:B------:R-:W2:Y:S01]  /*9830*/  @!P1 LDC.64 R24, c[0x0][0x3b0] ;  /* 0x0000ec00ff189b82 */ /* 0x000ea20000000a00 */
[----:B0-----:R-:W-:-:S05]  /*9840*/  @!P1 IADD3 R4, P0, PT, R4, R2, RZ ;  /* 0x0000000204049210 */ /* 0x001fca0007f1e0ff */
[----:B------:R-:W-:Y:S01]  /*9850*/  @!P1 IMAD.X R5, RZ, RZ, R5, P0 ;  /* 0x000000ffff059224 */ /* 0x000fe200000e0605 */
[----:B--2---:R-:W-:-:S04]  /*9860*/  @!P1 LEA R24, P0, R4, R24, 0x2 ;  /* 0x0000001804189211 */ /* 0x004fc800078010ff */
[----:B------:R-:W-:-:S05]  /*9870*/  @!P1 LEA.HI.X R25, R4, R25, R5, 0x2, P0 ;  /* 0x0000001904199211 */ /* 0x000fca00000f1405 */
[----:B-1----:R0:W-:Y:S01]  /*9880*/  @!P1 STG.E desc[UR6][R24.64], R3 ;  /* 0x0000000318009986 */ /* 0x0021e2000c101906 */
[----:B------:R-:W-:-:S03]  /*9890*/  NOP ;  /* 0x0000000000007918 */ /* 0x000fc60000000000 */
[----:B------:R1:W2:Y:S01]  /*98a0*/  LDS.64 R4, [R26+0x6600] ;  /* 0x006600001a047984 */ /* 0x0002a20000000a00 */
[----:B------:R-:W-:Y:S01]  /*98b0*/  ISETP.GE.AND P1, PT, R20, R23, PT ;  /* 0x000000171400720c */ /* 0x000fe20003f26270 */
[----:B0-----:R-:W-:Y:S01]  /*98c0*/  VIADD R24, R2, 0x300 ;  /* 0x0000030002187836 */ /* 0x001fe20000000000 */
[----:B-1----:R-:W-:Y:S01]  /*98d0*/  LEA R26, R18, UR4, 0x3 ;  /* 0x00000004121a7c11 */ /* 0x002fe2000f8e18ff */
[----:B------:R-:W-:-:S10]  /*98e0*/  VIADD R18, R2, 0x480 ;  /* 0x0000048002127836 */ /* 0x000fd40000000000 */
[----:B------:R-:W0:Y:S01]  /*98f0*/  @!P1 LDS R27, [R22+0x600] ;  /* 0x00060000161b9984 */ /* 0x000e220000000800 */
[----:B------:R-:W1:Y:S01]  /*9900*/  @!P1 LDC.64 R20, c[0x0][0x3b0] ;  /* 0x0000ec00ff149b82 */ /* 0x000e620000000a00 */
[----:B--2---:R-:W-:-:S05]  /*9910*/  @!P1 IADD3 R4, P0, PT, R4, R2, RZ ;  /* 0x0000000204049210 */ /* 0x004fca0007f1e0ff */
[----:B------:R-:W-:Y:S01]  /*9920*/  @!P1 IMAD.X R5, RZ, RZ, R5, P0 ;  /* 0x000000ffff059224 */ /* 0x000fe200000e0605 */
[----:B-1----:R-:W-:-:S04]  /*9930*/  @!P1 LEA R20, P0, R4, R20, 0x2 ;  /* 0x0000001404149211 */ /* 0x002fc800078010ff */
[----:B------:R-:W-:-:S05]  /*9940*/  @!P1 LEA.HI.X R21, R4, R21, R5, 0x2, P0 ;  /* 0x0000001504159211 */ /* 0x000fca00000f1405 */
[----:B0-----:R0:W-:Y:S01]  /*9950*/  @!P1 STG.E desc[UR6][R20.64+0x600], R27 ;  /* 0x0006001b14009986 */ /* 0x0011e2000c101906 */
[----:B------:R-:W-:-:S03]  /*9960*/  NOP ;  /* 0x0000000000007918 */ /* 0x000fc60000000000 */
[----:B------:R-:W1:Y:S01]  /*9970*/  LDS.64 R4, [R19+0x6600] ;  /* 0x0066000013047984 */ /* 0x000e620000000a00 */
[----:B------:R-:W-:Y:S01]  /*9980*/  ISETP.GE.AND P1, PT, R24, R23, PT ;  /* 0x000000171800720c */ /* 0x000fe20003f26270 */
[----:B0-----:R-:W-:-:S12]  /*9990*/  VIADD R20, R2, 0x600 ;  /* 0x0000060002147836 */ /* 0x001fd80000000000 */
[----:B------:R-:W0:Y:S01]  /*99a0*/  @!P1 LDS R3, [R22+0xc00] ;  /* 0x000c000016039984 */ /* 0x000e220000000800 */
[----:B------:R-:W2:Y:S01]  /*99b0*/  @!P1 LDC.64 R24, c[0x0][0x3b0] ;  /* 0x0000ec00ff189b82 */ /* 0x000ea20000000a00 */
[----:B-1----:R-:W-:-:S05]  /*99c0*/  @!P1 IADD3 R4, P0, PT, R4, R2, RZ ;  /* 0x0000000204049210 */ /* 0x002fca0007f1e0ff */
[----:B------:R-:W-:Y:S01]  /*99d0*/  @!P1 IMAD.X R5, RZ, RZ, R5, P0 ;  /* 0x000000ffff059224 */ /* 0x000fe200000e0605 */
[----:B--2---:R-:W-:-:S04]  /*99e0*/  @!P1 LEA R24, P0, R4, R24, 0x2 ;  /* 0x0000001804189211 */ /* 0x004fc800078010ff */
[----:B------:R-:W-:-:S05]  /*99f0*/  @!P1 LEA.HI.X R25, R4, R25, R5, 0x2, P0 ;  /* 0x0000001904199211 */ /* 0x000fca00000f1405 */
[----:B0-----:R0:W-:Y:S01]  /*9a00*/  @!P1 STG.E desc[UR6][R24.64+0xc00], R3 ;  /* 0x000c000318009986 */ /* 0x0011e2000c101906 */
[----:B------:R-:W-:-:S03]  /*9a10*/  NOP ;  /* 0x0000000000007918 */ /* 0x000fc60000000000 */
[----:B------:R-:W1:Y:S01]  /*9a20*/  LDS.64 R4, [R26+0x6600] ;  /* 0x006600001a047984 */ /* 0x000e620000000a00 */
[----:B------:R-:W-:Y:S02]  /*9a30*/  ISETP.GE.AND P1, PT, R18, R23, PT ;  /* 0x000000171200720c */ /* 0x000fe40003f26270 */
[----:B0-----:R-:W-:Y:S01]  /*9a40*/  LEA R24, R16, UR4, 0x3 ;  /* 0x0000000410187c11 */ /* 0x001fe2000f8e18ff */
[----:B------:R-:W-:-:S10]  /*9a50*/  VIADD R16, R2, 0x780 ;  /* 0x0000078002107836 */ /* 0x000fd40000000000 */
        /* <DEDUP_REMOVED lines=33> */
[----:B0-----:R-:W-:-:S11]  /*9c70*/  LOP3.LUT R16, R2, 0xc00, RZ, 0xfc, !PT ;  /* 0x00000c0002107812 */ /* 0x001fd600078efcff */
        /* <DEDUP_REMOVED lines=87> */
[----:B0-----:R-:W-:Y:S01]  /*a1f0*/  @!P1 STG.E desc[UR6][R8.64+0x4e00], R15 ;  /* 0x004e000f08009986 */ /* 0x001fe2000c101906 */
[----:B------:R-:W-:-:S03]  /*a200*/  NOP ;  /* 0x0000000000007918 */ /* 0x000fc60000000000 */
[----:B------:R-:W0:Y:S01]  /*a210*/  LDS.64 R4, [R7+0x6600] ;  /* 0x0066000007047984 */ /* 0x000e220000000a00 */
[----:B------:R-:W-:-:S13]  /*a220*/  ISETP.GE.AND P1, PT, R10, R23, PT ;  /* 0x000000170a00720c */ /* 0x000fda0003f26270 */
[----:B------:R-:W1:Y:S01]  /*a230*/  @!P1 LDS R3, [R22+0x5400] ;  /* 0x0054000016039984 */ /* 0x000e620000000800 */
[----:B------:R-:W2:Y:S01]  /*a240*/  @!P1 LDC.64 R10, c[0x0][0x3b0] ;  /* 0x0000ec00ff0a9b82 */ /* 0x000ea20000000a00 */
[----:B0-----:R-:W-:-:S05]  /*a250*/  @!P1 IADD3 R4, P0, PT, R4, R2, RZ ;  /* 0x0000000204049210 */ /* 0x001fca0007f1e0ff */
[----:B------:R-:W-:Y:S01]  /*a260*/  @!P1 IMAD.X R5, RZ, RZ, R5, P0 ;  /* 0x000000ffff059224 */ /* 0x000fe200000e0605 */
[----:B--2---:R-:W-:-:S04]  /*a270*/  @!P1 LEA R10, P0, R4, R10, 0x2 ;  /* 0x0000000a040a9211 */ /* 0x004fc800078010ff */
[----:B------:R-:W-:-:S05]  /*a280*/  @!P1 LEA.HI.X R11, R4, R11, R5, 0x2, P0 ;  /* 0x0000000b040b9211 */ /* 0x000fca00000f1405 */
[----:B-1----:R-:W-:Y:S01]  /*a290*/  @!P1 STG.E desc[UR6][R10.64+0x5400], R3 ;  /* 0x005400030a009986 */ /* 0x002fe2000c101906 */
        /* <DEDUP_REMOVED lines=8> */
[----:B------:R-:W-:Y:S02]  /*a320*/  @!P1 LEA.HI.X R7, R4, R7, R5, 0x2, P0 ;  /* 0x0000000704079211 */ /* 0x000fe400000f1405 */
[----:B------:R-:W-:Y:S02]  /*a330*/  LEA R5, R0, UR4, 0x3 ;  /* 0x0000000400057c11 */ /* 0x000fe4000f8e18ff */
[----:B------:R-:W-:Y:S01]  /*a340*/  LOP3.LUT R0, R2, 0x1800, RZ, 0xfc, !PT ;  /* 0x0000180002007812 */ /* 0x000fe200078efcff */
[----:B-1----:R-:W-:Y:S01]  /*a350*/  @!P1 STG.E desc[UR6][R6.64+0x5a00], R9 ;  /* 0x005a000906009986 */ /* 0x002fe2000c101906 */
[----:B------:R-:W-:-:S03]  /*a360*/  NOP ;  /* 0x0000000000007918 */ /* 0x000fc60000000000 */
[----:B------:R-:W0:Y:S01]  /*a370*/  LDS.64 R4, [R5+0x6600] ;  /* 0x0066000005047984 */ /* 0x000e220000000a00 */
[----:B------:R-:W-:-:S13]  /*a380*/  ISETP.GE.AND P1, PT, R0, R23, PT ;  /* 0x000000170000720c */ /* 0x000fda0003f26270 */
[----:B------:R-:W1:Y:S01]  /*a390*/  @!P1 LDS R11, [R22+0x6000] ;  /* 0x00600000160b9984 */ /* 0x000e620000000800 */
[----:B------:R-:W2:Y:S01]  /*a3a0*/  @!P1 LDC.64 R12, c[0x0][0x3b0] ;  /* 0x0000ec00ff0c9b82 */ /* 0x000ea20000000a00 */
[----:B0-----:R-:W-:-:S05]  /*a3b0*/  IADD3 R0, P0, PT, R4, R2, RZ ;  /* 0x0000000204007210 */ /* 0x001fca0007f1e0ff */
[----:B------:R-:W-:Y:S01]  /*a3c0*/  IMAD.X R4, RZ, RZ, R5, P0 ;  /* 0x000000ffff047224 */ /* 0x000fe200000e0605 */
[----:B--2---:R-:W-:-:S04]  /*a3d0*/  @!P1 LEA R2, P0, R0, R12, 0x2 ;  /* 0x0000000c00029211 */ /* 0x004fc800078010ff */
[----:B------:R-:W-:-:S05]  /*a3e0*/  @!P1 LEA.HI.X R3, R0, R13, R4, 0x2, P0 ;  /* 0x0000000d00039211 */ /* 0x000fca00000f1404 */
[----:B-1----:R-:W-:Y:S01]  /*a3f0*/  @!P1 STG.E desc[UR6][R2.64+0x6000], R11 ;  /* 0x0060000b02009986 */ /* 0x002fe2000c101906 */
[----:B------:R-:W-:Y:S01]  /*a400*/  NOP ;  /* 0x0000000000007918 */ /* 0x000fe20000000000 */
[----:B------:R-:W-:Y:S05]  /*a410*/  EXIT ;  /* 0x000000000000794d */ /* 0x000fea0003800000 */
.L_x_30:
[----:B------:R-:W-:Y:S02]  /*a420*/  IMAD.MOV.U32 R58, RZ, RZ, R39 ;  /* 0x000000ffff3a7224 */ /* 0x000fe400078e0027 */
[----:B------:R-:W-:Y:S02]  /*a430*/  IMAD.MOV.U32 R49, RZ, RZ, 0x1 ;  /* 0x00000001ff317424 */ /* 0x000fe400078e00ff */
[----:B------:R-:W-:Y:S02]  /*a440*/  IMAD.MOV.U32 R60, RZ, RZ, RZ ;  /* 0x000000ffff3c7224 */ /* 0x000fe400078e00ff */
[----:B------:R-:W-:-:S07]  /*a450*/  IMAD.MOV.U32 R47, RZ, RZ, -0x1 ;  /* 0xffffffffff2f7424 */ /* 0x000fce00078e00ff */
[----:B------:R-:W-:Y:S05]  /*a460*/  WARPSYNC.COLLECTIVE R47, `(.L_x_115) ;  /* 0x000000002f087348 */ /* 0x000fea0003c00000 */
[----:B------:R0:W1:Y:S02]  /*a470*/  SHFL.UP P0, R46, R58, R49, R60 ;  /* 0x040000313a2e7389 */ /* 0x000064000000003c */
[----:B01----:R-:W-:Y:S05]  /*a480*/  ENDCOLLECTIVE ;  /* 0x000000000000791b */ /* 0x003fea0003800000 */
.L_x_115:
[----:B------:R-:W-:Y:S02]  /*a490*/  IMAD.MOV.U32 R49, RZ, RZ, 0x2 ;  /* 0x00000002ff317424 */ /* 0x000fe400078e00ff */
[----:B------:R-:W-:-:S04]  /*a4a0*/  IMAD.MOV.U32 R40, RZ, RZ, R46 ;  /* 0x000000ffff287224 */ /* 0x000fc800078e002e */
[----:B------:R-:W-:-:S04]  /*a4b0*/  @P0 IMAD.IADD R40, R39, 0x1, R40 ;  /* 0x0000000127280824 */ /* 0x000fc800078e0228 */
[----:B------:R-:W-:-:S07]  /*a4c0*/  IMAD.MOV.U32 R58, RZ, RZ, R40 ;  /* 0x000000ffff3a7224 */ /* 0x000fce00078e0028 */
[----:B------:R-:W-:Y:S05]  /*a4d0*/  WARPSYNC.COLLECTIVE R47, `(.L_x_116) ;  /* 0x000000002f087348 */ /* 0x000fea0003c00000 */
[----:B------:R0:W1:Y:S02]  /*a4e0*/  SHFL.UP P0, R46, R58, R49, R60 ;  /* 0x040000313a2e7389 */ /* 0x000064000000003c */
[----:B01----:R-:W-:Y:S05]  /*a4f0*/  ENDCOLLECTIVE ;  /* 0x000000000000791b */ /* 0x003fea0003800000 */
.L_x_116:
[----:B------:R-:W-:Y:S02]  /*a500*/  IMAD.MOV.U32 R49, RZ, RZ, 0x4 ;  /* 0x00000004ff317424 */ /* 0x000fe400078e00ff */
[----:B------:R-:W-:-:S04]  /*a510*/  IMAD.MOV.U32 R43, RZ, RZ, R46 ;  /* 0x000000ffff2b7224 */ /* 0x000fc800078e002e */
[----:B------:R-:W-:-:S04]  /*a520*/  @P0 IMAD.IADD R43, R40, 0x1, R43 ;  /* 0x00000001282b0824 */ /* 0x000fc800078e022b */
[----:B------:R-:W-:-:S07]  /*a530*/  IMAD.MOV.U32 R58, RZ, RZ, R43 ;  /* 0x000000ffff3a7224 */ /* 0x000fce00078e002b */
[----:B------:R-:W-:Y:S05]  /*a540*/  WARPSYNC.COLLECTIVE R47, `(.L_x_117) ;  /* 0x000000002f087348 */ /* 0x000fea0003c00000 */
[----:B------:R0:W1:Y:S02]  /*a550*/  SHFL.UP P0, R46, R58, R49, R60 ;  /* 0x040000313a2e7389 */ /* 0x000064000000003c */
[----:B01----:R-:W-:Y:S05]  /*a560*/  ENDCOLLECTIVE ;  /* 0x000000000000791b */ /* 0x003fea0003800000 */
.L_x_117:
[----:B------:R-:W-:Y:S02]  /*a570*/  IMAD.MOV.U32 R49, RZ, RZ, 0x8 ;  /* 0x00000008ff317424 */ /* 0x000fe400078e00ff */
[----:B------:R-:W-:-:S04]  /*a580*/  IMAD.MOV.U32 R44, RZ, RZ, R46 ;  /* 0x000000ffff2c7224 */ /* 0x000fc800078e002e */
[----:B------:R-:W-:-:S04]  /*a590*/  @P0 IMAD.IADD R44, R43, 0x1, R44 ;  /* 0x000000012b2c0824 */ /* 0x000fc800078e022c */
[----:B------:R-:W-:-:S07]  /*a5a0*/  IMAD.MOV.U32 R58, RZ, RZ, R44 ;  /* 0x000000ffff3a7224 */ /* 0x000fce00078e002c */
[----:B------:R-:W-:Y:S05]  /*a5b0*/  WARPSYNC.COLLECTIVE R47, `(.L_x_118) ;  /* 0x000000002f087348 */ /* 0x000fea0003c00000 */
[----:B------:R0:W1:Y:S02]  /*a5c0*/  SHFL.UP P0, R46, R58, R49, R60 ;  /* 0x040000313a2e7389 */ /* 0x000064000000003c */
[----:B01----:R-:W-:Y:S05]  /*a5d0*/  ENDCOLLECTIVE ;  /* 0x000000000000791b */ /* 0x003fea0003800000 */
.L_x_118:
[----:B------:R-:W-:Y:S02]  /*a5e0*/  IMAD.MOV.U32 R49, RZ, RZ, 0x10 ;  /* 0x00000010ff317424 */ /* 0x000fe400078e00ff */
[----:B------:R-:W-:-:S04]  /*a5f0*/  IMAD.MOV.U32 R45, RZ, RZ, R46 ;  /* 0x000000ffff2d7224 */ /* 0x000fc800078e002e */
[----:B------:R-:W-:-:S04]  /*a600*/  @P0 IMAD.IADD R45, R44, 0x1, R45 ;  /* 0x000000012c2d0824 */ /* 0x000fc800078e022d */
[----:B------:R-:W-:-:S07]  /*a610*/  IMAD.MOV.U32 R58, RZ, RZ, R45 ;  /* 0x000000ffff3a7224 */ /* 0x000fce00078e002d */
[----:B------:R-:W-:Y:S05]  /*a620*/  WARPSYNC.COLLECTIVE R47, `(.L_x_119) ;  /* 0x000000002f087348 */ /* 0x000fea0003c00000 */
[----:B------:R0:W1:Y:S02]  /*a630*/  SHFL.UP P0, R46, R58, R49, R60 ;  /* 0x040000313a2e7389 */ /* 0x000064000000003c */
[----:B01----:R-:W-:Y:S05]  /*a640*/  ENDCOLLECTIVE ;  /* 0x000000000000791b */ /* 0x003fea0003800000 */
.L_x_119:
[----:B------:R-:W-:Y:S05]  /*a650*/  BRA `(.L_x_120) ;  /* 0xffffff8400407947 */ /* 0x000fea000383ffff */
.L_x_121:
[----:B------:R-:W-:-:S00]  /*a660*/  BRA `(.L_x_121) ;  /* 0xfffffffc00fc7947 */ /* 0x000fc0000383ffff */
[----:B------:R-:W-:-:S00]  /*a670*/  NOP ;  /* 0x0000000000007918 */ /* 0x000fc00000000000 */
        /* <DEDUP_REMOVED lines=8> */
.L_x_1377:


//--------------------- .text._ZN3cub18CUB_300001_SM_10006detail10radix_sort33DeviceRadixSortExclusiveSumKernelINS1_5radix10policy_hubIiiyE10Policy1000EyEEvPT0_ --------------------------
	.section	.text._ZN3cub18CUB_300001_SM_10006detail10radix_sort33DeviceRadixSortExclusiveSumKernelINS1_5radix10policy_hubIiiyE10Policy1000EyEEvPT0_,"ax",@progbits
	.align	128
        .global         _ZN3cub18CUB_300001_SM_10006detail10radix_sort33DeviceRadixSortExclusiveSumKernelINS1_5radix10policy_hubIiiyE10Policy1000EyEEvPT0_
        .type           _ZN3cub18CUB_300001_SM_10006detail10radix_sort33DeviceRadixSortExclusiveSumKernelINS1_5radix10policy_hubIiiyE10Policy1000EyEEvPT0_,@function
        .size           _ZN3cub18CUB_300001_SM_10006detail10radix_sort33DeviceRadixSortExclusiveSumKernelINS1_5radix10policy_hubIiiyE10Policy1000EyEEvPT0_,(.L_x_1378 - _ZN3cub18CUB_300001_SM_10006detail10radix_sort33DeviceRadixSortExclusiveSumKernelINS1_5radix10policy_hubIiiyE10Policy1000EyEEvPT0_)
        .other          _ZN3cub18CUB_300001_SM_10006detail10radix_sort33DeviceRadixSortExclusiveSumKernelINS1_5radix10policy_hubIiiyE10Policy1000EyEEvPT0_,@"STO_CUDA_ENTRY STV_DEFAULT"
_ZN3cub18CUB_300001_SM_10006detail10radix_sort33DeviceRadixSortExclusiveSumKernelINS1_5radix10policy_hubIiiyE10Policy1000EyEEvPT0_:
.text._ZN3cub18CUB_300001_SM_10006detail10radix_sort33DeviceRadixSortExclusiveSumKernelINS1_5radix10policy_hubIiiyE10Policy1000EyEEvPT0_:
[----:B------:R-:W-:Y:S01]  /*0000*/  LDC R1, c[0x0][0x37c] ;  /* 0x0000df00ff017b82 */ /* 0x000fe20000000800 */
[----:B------:R-:W0:Y:S07]  /*0010*/  S2R R18, SR_TID.X ;  /* 0x0000000000127919 */ /* 0x000e2e0000002100 */
[----:B------:R-:W1:Y:S01]  /*0020*/  LDC.64 R16, c[0x0][0x380] ;  /* 0x0000e000ff107b82 */ /* 0x000e620000000a00 */
[----:B------:R-:W2:Y:S01]  /*0030*/  LDCU.64 UR4, c[0x0][0x358] ;  /* 0x00006b00ff0477ac */ /* 0x000ea20008000a00 */
[----:B------:R-:W3:Y:S01]  /*0040*/  S2R R5, SR_CTAID.X ;  /* 0x0000000000057919 */ /* 0x000ee20000002500 */
[----:B0-----:R-:W-:Y:S01]  /*0050*/  ISETP.GT.U32.AND P1, PT, R18, 0xff, PT ;  /* 0x000000ff1200780c */ /* 0x001fe20003f24070 */
[----:B---3--:R-:W-:-:S04]  /*0060*/  IMAD R5, R5, 0x100, R18 ;  /* 0x0000010005057824 */ /* 0x008fc800078e0212 */
[----:B-1----:R-:W-:-:S08]  /*0070*/  IMAD.WIDE R16, R5, 0x8, R16 ;  /* 0x0000000805107825 */ /* 0x002fd000078e0210 */
[----:B--2---:R-:W2:Y:S01]  /*0080*/  @!P1 LDG.E.64 R2, desc[UR4][R16.64] ;  /* 0x0000000410029981 */ /* 0x004ea2000c1e1b00 */
[----:B------:R-:W-:Y:S02]  /*0090*/  MOV R0, 0x400 ;  /* 0x0000040000007802 */ /* 0x000fe40000000f00 */
[C---:B------:R-:W-:Y:S01]  /*00a0*/  ISETP.GT.U32.AND P0, PT, R18.reuse, 0x1f, PT ;  /* 0x0000001f1200780c */ /* 0x040fe20003f04070 */
[----:B------:R-:W0:Y:S02]  /*00b0*/  S2R R5, SR_CgaCtaId ;  /* 0x0000000000057919 */ /* 0x000e240000008800 */
[----:B0-----:R-:W-:Y:S02]  /*00c0*/  LEA R5, R5, R0, 0x18 ;  /* 0x0000000005057211 */ /* 0x001fe400078ec0ff */
[----:B------:R-:W-:-:S05]  /*00d0*/  LEA.HI R0, R18, R18, RZ, 0x1d ;  /* 0x0000001212007211 */ /* 0x000fca00078fe8ff */
[----:B------:R-:W-:-:S05]  /*00e0*/  IMAD R0, R0, 0x8, R5 ;  /* 0x0000000800007824 */ /* 0x000fca00078e0205 */
[----:B--2---:R0:W-:Y:S01]  /*00f0*/  STS.64 [R0+0x10], R2 ;  /* 0x0000100200007388 */ /* 0x0041e20000000a00 */
[----:B------:R-:W-:Y:S06]  /*0100*/  BAR.SYNC.DEFER_BLOCKING 0x0 ;  /* 0x0000000000007b1d */ /* 0x000fec0000010000 */
[----:B------:R-:W-:Y:S05]  /*0110*/  @P0 BRA `(.L_x_122) ;  /* 0x0000000400240947 */ /* 0x000fea0003800000 */
[----:B------:R-:W-:Y:S01]  /*0120*/  IMAD R18, R18, 0x48, R5 ;  /* 0x0000004812127824 */ /* 0x000fe200078e0205 */
[----:B------:R-:W-:-:S04]  /*0130*/  UMOV UR6, 0xffffffff ;  /* 0xffffffff00067882 */ /* 0x000fc80000000000 */
[----:B------:R-:W-:Y:S04]  /*0140*/  LDS.64 R14, [R18+0x10] ;  /* 0x00001000120e7984 */ /* 0x000fe80000000a00 */
[----:B------:R-:W-:Y:S04]  /*0150*/  LDS.64 R12, [R18+0x18] ;  /* 0x00001800120c7984 */ /* 0x000fe80000000a00 */
[----:B------:R-:W1:Y:S04]  /*0160*/  LDS.64 R10, [R18+0x20] ;  /* 0x00002000120a7984 */ /* 0x000e680000000a00 */
[----:B------:R-:W-:Y:S04]  /*0170*/  LDS.64 R8, [R18+0x28] ;  /* 0x0000280012087984 */ /* 0x000fe80000000a00 */
[----:B------:R-:W2:Y:S04]  /*0180*/  LDS.64 R6, [R18+0x30] ;  /* 0x0000300012067984 */ /* 0x000ea80000000a00 */
[----:B------:R-:W-:Y:S04]  /*0190*/  LDS.64 R4, [R18+0x38] ;  /* 0x0000380012047984 */ /* 0x000fe80000000a00 */
[----:B0-----:R-:W0:Y:S04]  /*01a0*/  LDS.64 R2, [R18+0x40] ;  /* 0x0000400012027984 */ /* 0x001e280000000a00 */
[----:B------:R-:W3:Y:S01]  /*01b0*/  LDS.64 R20, [R18+0x48] ;  /* 0x0000480012147984 */ /* 0x000ee20000000a00 */
[----:B-1----:R-:W-:-:S04]  /*01c0*/  IADD3 R19, P3, P4, R10, R12, R14 ;  /* 0x0000000c0a137210 */ /* 0x002fc80007c7e00e */
[----:B------:R-:W-:Y:S02]  /*01d0*/  IADD3.X R23, PT, PT, R11, R13, R15, P3, P4 ;  /* 0x0000000d0b177210 */ /* 0x000fe40001fe840f */
[----:B--2---:R-:W-:-:S04]  /*01e0*/  IADD3 R19, P0, P2, R6, R19, R8 ;  /* 0x0000001306137210 */ /* 0x004fc80007a1e008 */
[----:B------:R-:W-:Y:S02]  /*01f0*/  IADD3.X R23, PT, PT, R7, R23, R9, P0, P2 ;  /* 0x0000001707177210 */ /* 0x000fe400007e4409 */
[----:B0-----:R-:W-:-:S04]  /*0200*/  IADD3 R19, P3, P4, R2, R19, R4 ;  /* 0x0000001302137210 */ /* 0x001fc80007c7e004 */
[----:B---3--:R-:W-:Y:S02]  /*0210*/  IADD3 R20, P0, PT, R20, R19, RZ ;  /* 0x0000001314147210 */ /* 0x008fe40007f1e0ff */
[----:B------:R-:W-:-:S05]  /*0220*/  IADD3.X R19, PT, PT, R3, R23, R5, P3, P4 ;  /* 0x0000001703137210 */ /* 0x000fca0001fe8405 */
[----:B------:R-:W-:Y:S01]  /*0230*/  IMAD.X R19, R21, 0x1, R19, P0 ;  /* 0x0000000115137824 */ /* 0x000fe200000e0613 */
[----:B------:R-:W-:Y:S06]  /*0240*/  BRA.DIV UR6, `(.L_x_123) ;  /* 0x0000000206f07947 */ /* 0x000fec000b800000 */
[----:B------:R-:W0:Y:S04]  /*0250*/  SHFL.UP PT, R27, R20, 0x1, RZ ;  /* 0x04200000141b7989 */ /* 0x000e2800000e00ff */
[----:B------:R-:W1:Y:S01]  /*0260*/  SHFL.UP P0, R25, R19, 0x1, RZ ;  /* 0x0420000013197989 */ /* 0x000e6200000000ff */
[----:B0-----:R-:W-:-:S04]  /*0270*/  IADD3 R22, P2, PT, R27, R20, RZ ;  /* 0x000000141b167210 */ /* 0x001fc80007f5e0ff */
[----:B-1----:R-:W-:Y:S01]  /*0280*/  SEL R27, R22, R27, P0 ;  /* 0x0000001b161b7207 */ /* 0x002fe20000000000 */
[----:B------:R-:W-:-:S04]  /*0290*/  IMAD.X R26, R25, 0x1, R19, P2 ;  /* 0x00000001191a7824 */ /* 0x000fc800010e0613 */
[----:B------:R-:W0:Y:S01]  /*02a0*/  SHFL.UP PT, R28, R27, 0x2, RZ ;  /* 0x044000001b1c7989 */ /* 0x000e2200000e00ff */
[----:B------:R-:W-:-:S05]  /*02b0*/  SEL R26, R26, R25, P0 ;  /* 0x000000191a1a7207 */ /* 0x000fca0000000000 */
[----:B------:R-:W1:Y:S01]  /*02c0*/  SHFL.UP P0, R25, R26, 0x2, RZ ;  /* 0x044000001a197989 */ /* 0x000e6200000000ff */
[----:B0-----:R-:W-:-:S05]  /*02d0*/  IADD3 R21, P2, PT, R28, R27, RZ ;  /* 0x0000001b1c157210 */ /* 0x001fca0007f5e0ff */
[----:B-1----:R-:W-:Y:S01]  /*02e0*/  IMAD.X R22, R25, 0x1, R26, P2 ;  /* 0x0000000119167824 */ /* 0x002fe200010e061a */
[----:B------:R-:W-:-:S04]  /*02f0*/  SEL R28, R21, R28, P0 ;  /* 0x0000001c151c7207 */ /* 0x000fc80000000000 */
[----:B------:R-:W-:Y:S01]  /*0300*/  SEL R29, R22, R25, P0 ;  /* 0x00000019161d7207 */ /* 0x000fe20000000000 */
        /* <DEDUP_REMOVED lines=12> */
[----:B------:R0:W1:Y:S04]  /*03d0*/  SHFL.UP PT, R28, R27, 0x10, RZ ;  /* 0x060000001b1c7989 */ /* 0x00006800000e00ff */
[----:B------:R0:W2:Y:S02]  /*03e0*/  SHFL.UP P0, R25, R26, 0x10, RZ ;  /* 0x060000001a197989 */ /* 0x0000a400000000ff */
.L_x_134:
[----:B-1----:R-:W-:-:S04]  /*03f0*/  IADD3 R21, P2, PT, R28, R27, RZ ;  /* 0x0000001b1c157210 */ /* 0x002fc80007f5e0ff */
[----:B--2---:R-:W-:Y:S01]  /*0400*/  SEL R21, R21, R28, P0 ;  /* 0x0000001c15157207 */ /* 0x004fe20000000000 */
[----:B------:R-:W-:-:S05]  /*0410*/  IMAD.X R22, R25, 0x1, R26, P2 ;  /* 0x0000000119167824 */ /* 0x000fca00010e061a */
[----:B------:R-:W-:Y:S02]  /*0420*/  SEL R22, R22, R25, P0 ;  /* 0x0000001916167207 */ /* 0x000fe40000000000 */
[----:B------:R-:W-:-:S05]  /*0430*/  IADD3 R20, P0, PT, R21, -R20, RZ ;  /* 0x8000001415147210 */ /* 0x000fca0007f1e0ff */
[----:B------:R-:W-:Y:S01]  /*0440*/  IMAD.X R21, R22, 0x1, ~R19, P0 ;  /* 0x0000000116157824 */ /* 0x000fe200000e0e13 */
[----:B------:R-:W-:-:S04]  /*0450*/  IADD3 R14, P0, PT, R14, R20, RZ ;  /* 0x000000140e0e7210 */ /* 0x000fc80007f1e0ff */
[----:B------:R1:W-:Y:S01]  /*0460*/  STS.64 [R18+0x10], R20 ;  /* 0x0000101412007388 */ /* 0x0003e20000000a00 */
[----:B------:R-:W-:Y:S01]  /*0470*/  IMAD.X R15, R15, 0x1, R21, P0 ;  /* 0x000000010f0f7824 */ /* 0x000fe200000e0615 */
        /* <DEDUP_REMOVED lines=17> */
[----:B------:R-:W-:-:S05]  /*0590*/  IMAD.X R3, R3, 0x1, R5, P0 ;  /* 0x0000000103037824 */ /* 0x000fca00000e0605 */
[----:B------:R1:W-:Y:S03]  /*05a0*/  STS.64 [R18+0x48], R2 ;  /* 0x0000480212007388 */ /* 0x0003e60000000a00 */
.L_x_122:
[----:B------:R-:W-:Y:S05]  /*05b0*/  WARPSYNC.ALL ;  /* 0x0000000000007948 */ /* 0x000fea0003800000 */
[----:B------:R-:W-:Y:S06]  /*05c0*/  BAR.SYNC.DEFER_BLOCKING 0x0 ;  /* 0x0000000000007b1d */ /* 0x000fec0000010000 */
[----:B------:R-:W-:Y:S05]  /*05d0*/  @P1 EXIT ;  /* 0x000000000000194d */ /* 0x000fea0003800000 */
[----:B01----:R-:W0:Y:S04]  /*05e0*/  LDS.64 R2, [R0+0x10] ;  /* 0x0000100000027984 */ /* 0x003e280000000a00 */
[----:B0-----:R-:W-:Y:S01]  /*05f0*/  STG.E.64 desc[UR4][R16.64], R2 ;  /* 0x0000000210007986 */ /* 0x001fe2000c101b04 */
[----:B------:R-:W-:Y:S05]  /*0600*/  EXIT ;  /* 0x000000000000794d */ /* 0x000fea0003800000 */
.L_x_123:
[----:B------:R-:W-:Y:S02]  /*0610*/  IMAD.MOV.U32 R24, RZ, RZ, R20 ;  /* 0x000000ffff187224 */ /* 0x000fe400078e0014 */
[----:B------:R-:W-:Y:S02]  /*0620*/  IMAD.MOV.U32 R23, RZ, RZ, 0x1 ;  /* 0x00000001ff177424 */ /* 0x000fe400078e00ff */
[----:B------:R-:W-:Y:S02]  /*0630*/  IMAD.MOV.U32 R22, RZ, RZ, RZ ;  /* 0x000000ffff167224 */ /* 0x000fe400078e00ff */
[----:B------:R-:W-:-:S07]  /*0640*/  IMAD.MOV.U32 R21, RZ, RZ, -0x1 ;  /* 0xffffffffff157424 */ /* 0x000fce00078e00ff */
[----:B------:R-:W-:Y:S05]  /*0650*/  WARPSYNC.COLLECTIVE R21, `(.L_x_124) ;  /* 0x0000000015087348 */ /* 0x000fea0003c00000 */
[----:B------:R0:W1:Y:S02]  /*0660*/  SHFL.UP P0, R25, R24, R23, R22 ;  /* 0x0400001718197389 */ /* 0x0000640000000016 */
[----:B01----:R-:W-:Y:S05]  /*0670*/  ENDCOLLECTIVE ;  /* 0x000000000000791b */ /* 0x003fea0003800000 */
.L_x_124:
[----:B------:R-:W-:Y:S02]  /*0680*/  IMAD.MOV.U32 R24, RZ, RZ, R19 ;  /* 0x000000ffff187224 */ /* 0x000fe400078e0013 */
[----:B------:R-:W-:-:S07]  /*0690*/  IMAD.MOV.U32 R27, RZ, RZ, R25 ;  /* 0x000000ffff1b7224 */ /* 0x000fce00078e0019 */
[----:B------:R-:W-:Y:S05]  /*06a0*/  WARPSYNC.COLLECTIVE R21, `(.L_x_125) ;  /* 0x0000000015087348 */ /* 0x000fea0003c00000 */
[----:B------:R0:W1:Y:S02]  /*06b0*/  SHFL.UP P0, R25, R24, R23, R22 ;  /* 0x0400001718197389 */ /* 0x0000640000000016 */
[----:B01----:R-:W-:Y:S05]  /*06c0*/  ENDCOLLECTIVE ;  /* 0x000000000000791b */ /* 0x003fea0003800000 */
.L_x_125:
[----:B------:R-:W-:Y:S01]  /*06d0*/  IADD3 R26, P2, PT, R27, R20, RZ ;  /* 0x000000141b1a7210 */ /* 0x000fe20007f5e0ff */
[----:B------:R-:W-:-:S03]  /*06e0*/  IMAD.MOV.U32 R23, RZ, RZ, 0x2 ;  /* 0x00000002ff177424 */ /* 0x000fc600078e00ff */
[----:B------:R-:W-:Y:S01]  /*06f0*/  SEL R27, R26, R27, P0 ;  /* 0x0000001b1a1b7207 */ /* 0x000fe20000000000 */
[----:B------:R-:W-:-:S04]  /*0700*/  IMAD.X R26, R25, 0x1, R19, P2 ;  /* 0x00000001191a7824 */ /* 0x000fc800010e0613 */
[----:B------:R-:W-:Y:S01]  /*0710*/  IMAD.MOV.U32 R24, RZ, RZ, R27 ;  /* 0x000000ffff187224 */ /* 0x000fe200078e001b */
[----:B------:R-:W-:-:S07]  /*0720*/  SEL R26, R26, R25, P0 ;  /* 0x000000191a1a7207 */ /* 0x000fce0000000000 */
[----:B------:R-:W-:Y:S05]  /*0730*/  WARPSYNC.COLLECTIVE R21, `(.L_x_126) ;  /* 0x0000000015087348 */ /* 0x000fea0003c00000 */
[----:B------:R0:W1:Y:S02]  /*0740*/  SHFL.UP P0, R25, R24, R23, R22 ;  /* 0x0400001718197389 */ /* 0x0000640000000016 */
[----:B01----:R-:W-:Y:S05]  /*0750*/  ENDCOLLECTIVE ;  /* 0x000000000000791b */ /* 0x003fea0003800000 */
.L_x_126:
[----:B------:R-:W-:Y:S02]  /*0760*/  IMAD.MOV.U32 R24, RZ, RZ, R26 ;  /* 0x000000ffff187224 */ /* 0x000fe400078e001a */
[----:B------:R-:W-:-:S07]  /*0770*/  IMAD.MOV.U32 R28, RZ, RZ, R25 ;  /* 0x000000ffff1c7224 */ /* 0x000fce00078e0019 */
[----:B------:R-:W-:Y:S05]  /*0780*/  WARPSYNC.COLLECTIVE R21, `(.L_x_127) ;  /* 0x0000000015087348 */ /* 0x000fea0003c00000 */
[----:B------:R0:W1:Y:S02]  /*0790*/  SHFL.UP P0, R25, R24, R23, R22 ;  /* 0x0400001718197389 */ /* 0x0000640000000016 */
[----:B01----:R-:W-:Y:S05]  /*07a0*/  ENDCOLLECTIVE ;  /* 0x000000000000791b */ /* 0x003fea0003800000 */
.L_x_127:
        /* <DEDUP_REMOVED lines=9> */
.L_x_128:
[----:B------:R-:W-:Y:S02]  /*0840*/  IMAD.MOV.U32 R24, RZ, RZ, R29 ;  /* 0x000000ffff187224 */ /* 0x000fe400078e001d */
[----:B------:R-:W-:-:S07]  /*0850*/  IMAD.MOV.U32 R27, RZ, RZ, R25 ;  /* 0x000000ffff1b7224 */ /* 0x000fce00078e0019 */
[----:B------:R-:W-:Y:S05]  /*0860*/  WARPSYNC.COLLECTIVE R21, `(.L_x_129) ;  /* 0x0000000015087348 */ /* 0x000fea0003c00000 */
[----:B------:R0:W1:Y:S02]  /*0870*/  SHFL.UP P0, R25, R24, R23, R22 ;  /* 0x0400001718197389 */ /* 0x0000640000000016 */
[----:B01----:R-:W-:Y:S05]  /*0880*/  ENDCOLLECTIVE ;  /* 0x000000000000791b */ /* 0x003fea0003800000 */
.L_x_129:
        /* <DEDUP_REMOVED lines=9> */
.L_x_130:
[----:B------:R-:W-:Y:S02]  /*0920*/  IMAD.MOV.U32 R24, RZ, RZ, R29 ;  /* 0x000000ffff187224 */ /* 0x000fe400078e001d */
[----:B------:R-:W-:-:S07]  /*0930*/  IMAD.MOV.U32 R27, RZ, RZ, R25 ;  /* 0x000000ffff1b7224 */ /* 0x000fce00078e0019 */
[----:B------:R-:W-:Y:S05]  /*0940*/  WARPSYNC.COLLECTIVE R21, `(.L_x_131) ;  /* 0x0000000015087348 */ /* 0x000fea0003c00000 */
[----:B------:R0:W1:Y:S02]  /*0950*/  SHFL.UP P0, R25, R24, R23, R22 ;  /* 0x0400001718197389 */ /* 0x0000640000000016 */
[----:B01----:R-:W-:Y:S05]  /*0960*/  ENDCOLLECTIVE ;  /* 0x000000000000791b */ /* 0x003fea0003800000 */
.L_x_131:
        /* <DEDUP_REMOVED lines=9> */
.L_x_132:
[----:B------:R-:W-:Y:S02]  /*0a00*/  IMAD.MOV.U32 R24, RZ, RZ, R26 ;  /* 0x000000ffff187224 */ /* 0x000fe400078e001a */
[----:B------:R-:W-:-:S07]  /*0a10*/  IMAD.MOV.U32 R28, RZ, RZ, R25 ;  /* 0x000000ffff1c7224 */ /* 0x000fce00078e0019 */
[----:B------:R-:W-:Y:S05]  /*0a20*/  WARPSYNC.COLLECTIVE R21, `(.L_x_133) ;  /* 0x0000000015087348 */ /* 0x000fea0003c00000 */
[----:B------:R0:W1:Y:S02]  /*0a30*/  SHFL.UP P0, R25, R24, R23, R22 ;  /* 0x0400001718197389 */ /* 0x0000640000000016 */
[----:B01----:R-:W-:Y:S05]  /*0a40*/  ENDCOLLECTIVE ;  /* 0x000000000000791b */ /* 0x003fea0003800000 */
.L_x_133:
[----:B------:R-:W-:Y:S05]  /*0a50*/  BRA `(.L_x_134) ;  /* 0xfffffff800647947 */ /* 0x000fea000383ffff */
.L_x_135:
        /* <DEDUP_REMOVED lines=10> */
.L_x_1378:


//--------------------- .text._ZN3cub18CUB_300001_SM_10006detail10radix_sort30DeviceRadixSortHistogramKernelINS1_5radix10policy_hubIiiyE10Policy1000ELNS0_9SortOrderE0EiyNS1_21identity_decomposer_tEEEvPT2_PKT1_SA_iiT3_ --------------------------
	.section	.text._ZN3cub18CUB_300001_SM_10006detail10radix_sort30DeviceRadixSortHistogramKernelINS1_5radix10policy_hubIiiyE10Policy1000ELNS0_9SortOrderE0EiyNS1_21identity_decomposer_tEEEvPT2_PKT1_SA_iiT3_,"ax",@progbits
	.align	128
        .global         _ZN3cub18CUB_300001_SM_10006detail10radix_sort30DeviceRadixSortHistogramKernelINS1_5radix10policy_hubIiiyE10Policy1000ELNS0_9SortOrderE0EiyNS1_21identity_decomposer_tEEEvPT2_PKT1_SA_iiT3_
        .type           _ZN3cub18CUB_300001_SM_10006detail10radix_sort30DeviceRadixSortHistogramKernelINS1_5radix10policy_hubIiiyE10Policy1000ELNS0_9SortOrderE0EiyNS1_21identity_decomposer_tEEEvPT2_PKT1_SA_iiT3_,@function
        .size           _ZN3cub18CUB_300001_SM_10006detail10radix_sort30DeviceRadixSortHistogramKernelINS1_5radix10policy_hubIiiyE10Policy1000ELNS0_9SortOrderE0EiyNS1_21identity_decomposer_tEEEvPT2_PKT1_SA_iiT3_,(.L_x_1379 - _ZN3cub18CUB_300001_SM_10006detail10radix_sort30DeviceRadixSortHistogramKernelINS1_5radix10policy_hubIiiyE10Policy1000ELNS0_9SortOrderE0EiyNS1_21identity_decomposer_tEEEvPT2_PKT1_SA_iiT3_)
        .other          _ZN3cub18CUB_300001_SM_10006detail10radix_sort30DeviceRadixSortHistogramKernelINS1_5radix10policy_hubIiiyE10Policy1000ELNS0_9SortOrderE0EiyNS1_21identity_decomposer_tEEEvPT2_PKT1_SA_iiT3_,@"STO_CUDA_ENTRY STV_DEFAULT"
_ZN3cub18CUB_300001_SM_10006detail10radix_sort30DeviceRadixSortHistogramKernelINS1_5radix10policy_hubIiiyE10Policy1000ELNS0_9SortOrderE0EiyNS1_21identity_decomposer_tEEEvPT2_PKT1_SA_iiT3_:
.text._ZN3cub18CUB_300001_SM_10006detail10radix_sort30DeviceRadixSortHistogramKernelINS1_5radix10policy_hubIiiyE10Policy1000ELNS0_9SortOrderE0EiyNS1_21identity_decomposer_tEEEvPT2_PKT1_SA_iiT3_:
[----:B------:R-:W-:Y:S01]  /*0000*/  LDC R1, c[0x0][0x37c] ;  /* 0x0000df00ff017b82 */ /* 0x000fe20000000800 */
[----:B------:R-:W0:Y:S02]  /*0010*/  LDCU.64 UR14, c[0x0][0x390] ;  /* 0x00007200ff0e77ac */ /* 0x000e240008000a00 */
[----:B0-----:R-:W-:-:S04]  /*0020*/  ISETP.NE.U32.AND P0, PT, RZ, UR14, PT ;  /* 0x0000000eff007c0c */ /* 0x001fc8000bf05070 */
[----:B------:R-:W-:-:S13]  /*0030*/  ISETP.NE.AND.EX P0, PT, RZ, UR15, PT, P0 ;  /* 0x0000000fff007c0c */ /* 0x000fda000bf05300 */
[----:B------:R-:W-:Y:S05]  /*0040*/  @!P0 EXIT ;  /* 0x000000000000894d */ /* 0x000fea0003800000 */
[----:B------:R-:W-:Y:S01]  /*0050*/  UIADD3 UR11, UP0, UPT, UR14, -0x1, URZ ;  /* 0xffffffff0e0b7890 */ /* 0x000fe2000ff1e0ff */
[----:B------:R-:W0:Y:S01]  /*0060*/  S2R R4, SR_TID.X ;  /* 0x0000000000047919 */ /* 0x000e220000002100 */
[----:B------:R-:W1:Y:S01]  /*0070*/  LDCU.64 UR4, c[0x0][0x398] ;  /* 0x00007300ff0477ac */ /* 0x000e620008000a00 */
[----:B------:R-:W2:Y:S01]  /*0080*/  S2UR UR7, SR_CgaCtaId ;  /* 0x00000000000779c3 */ /* 0x000ea20000008800 */
[----:B------:R-:W-:Y:S01]  /*0090*/  UIADD3.X UR12, UPT, UPT, UR15, -0x1, URZ, UP0, !UPT ;  /* 0xffffffff0f0c7890 */ /* 0x000fe200087fe4ff */
[----:B------:R-:W-:Y:S01]  /*00a0*/  UMOV UR6, 0x400 ;  /* 0x0000040000067882 */ /* 0x000fe20000000000 */
[----:B------:R-:W3:Y:S05]  /*00b0*/  LDCU.64 UR20, c[0x0][0x358] ;  /* 0x00006b00ff1477ac */ /* 0x000eea0008000a00 */
[----:B------:R-:W4:Y:S01]  /*00c0*/  S2UR UR8, SR_CTAID.X ;  /* 0x00000000000879c3 */ /* 0x000f220000002500 */
[----:B------:R-:W-:Y:S01]  /*00d0*/  USHF.R.U64 UR11, UR11, 0x1e, UR12 ;  /* 0x0000001e0b0b7899 */ /* 0x000fe2000800120c */
[----:B------:R-:W0:Y:S03]  /*00e0*/  LDCU UR28, c[0x0][0x370] ;  /* 0x00006e00ff1c77ac */ /* 0x000e260008000800 */
[----:B------:R-:W-:-:S02]  /*00f0*/  UIADD3 UR11, UP0, UPT, UR11, 0x1, URZ ;  /* 0x000000010b0b7890 */ /* 0x000fc4000ff1e0ff */
[----:B-1----:R-:W-:Y:S02]  /*0100*/  UIADD3 UR4, UPT, UPT, UR5, 0x7, -UR4 ;  /* 0x0000000705047890 */ /* 0x002fe4000fffe804 */
[----:B------:R-:W-:Y:S02]  /*0110*/  ULEA.HI.X UR12, UR12, URZ, URZ, 0x2, UP0 ;  /* 0x000000ff0c0c7291 */ /* 0x000fe400080f14ff */
[----:B------:R-:W-:Y:S02]  /*0120*/  UISETP.LT.U32.AND UP0, UPT, UR11, UR14, UPT ;  /* 0x0000000e0b00728c */ /* 0x000fe4000bf01070 */
[----:B------:R-:W-:Y:S02]  /*0130*/  USHF.R.S32.HI UR5, URZ, 0x1f, UR4 ;  /* 0x0000001fff057899 */ /* 0x000fe40008011404 */
[----:B------:R-:W-:Y:S02]  /*0140*/  UISETP.LT.U32.AND.EX UP0, UPT, UR12, UR15, UPT, UP0 ;  /* 0x0000000f0c00728c */ /* 0x000fe4000bf01100 */
[----:B------:R-:W-:-:S02]  /*0150*/  ULEA.HI UR5, UR5, UR4, URZ, 0x3 ;  /* 0x0000000405057291 */ /* 0x000fc4000f8f18ff */
[----:B------:R-:W-:Y:S01]  /*0160*/  USEL UR11, UR11, UR14, UP0 ;  /* 0x0000000e0b0b7287 */ /* 0x000fe20008000000 */
[C---:B0-----:R-:W-:Y:S01]  /*0170*/  VIADD R21, R4.reuse, 0x780 ;  /* 0x0000078004157836 */ /* 0x041fe20000000000 */
[----:B------:R-:W-:Y:S02]  /*0180*/  USEL UR12, UR12, UR15, UP0 ;  /* 0x0000000f0c0c7287 */ /* 0x000fe40008000000 */
[----:B------:R-:W-:Y:S02]  /*0190*/  UISETP.GE.AND UP0, UPT, UR4, 0x8, UPT ;  /* 0x000000080400788c */ /* 0x000fe4000bf06270 */
[----:B--2---:R-:W-:Y:S02]  /*01a0*/  ULEA UR6, UR7, UR6, 0x18 ;  /* 0x0000000607067291 */ /* 0x004fe4000f8ec0ff */
[----:B------:R-:W-:Y:S02]  /*01b0*/  USHF.R.S32.HI UR5, URZ, 0x3, UR5 ;  /* 0x00000003ff057899 */ /* 0x000fe40008011405 */
[----:B------:R-:W-:Y:S01]  /*01c0*/  PLOP3.LUT P0, PT, PT, PT, UP0, 0x80, 0x8 ;  /* 0x000000000008781c */ /* 0x000fe20003f0f008 */
[----:B----4-:R-:W-:Y:S01]  /*01d0*/  USHF.L.U32 UR8, UR8, 0xb, URZ ;  /* 0x0000000b08087899 */ /* 0x010fe200080006ff */
[C---:B------:R-:W-:Y:S01]  /*01e0*/  LEA R0, R4.reuse, UR6, 0x2 ;  /* 0x0000000604007c11 */ /* 0x040fe2000f8e10ff */
[----:B------:R-:W-:Y:S01]  /*01f0*/  UIADD3 UR22, UPT, UPT, UR5, -0x1, URZ ;  /* 0xffffffff05167890 */ /* 0x000fe2000fffe0ff */
[----:B------:R-:W-:Y:S01]  /*0200*/  ISETP.GT.U32.OR P0, PT, R4, 0xff, !P0 ;  /* 0x000000ff0400780c */ /* 0x000fe20004704470 */
[----:B------:R-:W-:-:S02]  /*0210*/  ULOP3.LUT UR23, UR5, 0xf, URZ, 0xc0, !UPT ;  /* 0x0000000f05177892 */ /* 0x000fc4000f8ec0ff */
[----:B------:R-:W-:Y:S01]  /*0220*/  ULOP3.LUT UR24, UR5, 0x7, URZ, 0xc0, !UPT ;  /* 0x0000000705187892 */ /* 0x000fe2000f8ec0ff */
[----:B------:R-:W-:Y:S01]  /*0230*/  P2R R20, PR, RZ, 0x1 ;  /* 0x00000001ff147803 */ /* 0x000fe20000000000 */
[----:B------:R-:W-:Y:S02]  /*0240*/  ULOP3.LUT UR25, UR5, 0x3, URZ, 0xc0, !UPT ;  /* 0x0000000305197892 */ /* 0x000fe4000f8ec0ff */
[----:B------:R-:W-:Y:S02]  /*0250*/  ULOP3.LUT UR26, UR5, 0xffffff0, URZ, 0xc0, !UPT ;  /* 0x0ffffff0051a7892 */ /* 0x000fe4000f8ec0ff */
[----:B------:R-:W-:Y:S02]  /*0260*/  ULOP3.LUT UR27, UR5, 0xffffff8, URZ, 0xc0, !UPT ;  /* 0x0ffffff8051b7892 */ /* 0x000fe4000f8ec0ff */
[----:B------:R-:W-:Y:S01]  /*0270*/  ULOP3.LUT UR9, UR5, 0x1, URZ, 0xc0, !UPT ;  /* 0x0000000105097892 */ /* 0x000fe2000f8ec0ff */
[----:B------:R-:W-:Y:S01]  /*0280*/  UMOV UR6, URZ ;  /* 0x000000ff00067c82 */ /* 0x000fe20008000000 */
[----:B---3--:R-:W-:-:S10]  /*0290*/  UMOV UR7, URZ ;  /* 0x000000ff00077c82 */ /* 0x008fd40008000000 */
.L_x_219:
[----:B------:R-:W-:Y:S01]  /*02a0*/  ISETP.NE.AND P0, PT, R20, RZ, PT ;  /* 0x000000ff1400720c */ /* 0x000fe20003f05270 */
[----:B------:R-:W-:-:S12]  /*02b0*/  BSSY.RECONVERGENT B0, `(.L_x_136) ;  /* 0x000007c000007945 */ /* 0x000fd80003800200 */
[----:B012345:R-:W-:Y:S05]  /*02c0*/  @P0 BRA `(.L_x_137) ;  /* 0x0000000400e80947 */ /* 0x03ffea0003800000 */
[----:B------:R-:W-:Y:S02]  /*02d0*/  IMAD.U32 R2, RZ, RZ, UR22 ;  /* 0x00000016ff027e24 */ /* 0x000fe4000f8e00ff */
[----:B------:R-:W-:-:S03]  /*02e0*/  IMAD.MOV.U32 R3, RZ, RZ, RZ ;  /* 0x000000ffff037224 */ /* 0x000fc600078e00ff */
[----:B------:R-:W-:-:S13]  /*02f0*/  ISETP.GE.U32.AND P1, PT, R2, 0xf, PT ;  /* 0x0000000f0200780c */ /* 0x000fda0003f26070 */
[----:B------:R-:W-:Y:S05]  /*0300*/  @!P1 BRA `(.L_x_138) ;  /* 0x00000000005c9947 */ /* 0x000fea0003800000 */
[----:B------:R-:W-:Y:S01]  /*0310*/  VIADD R2, R0, 0x2000 ;  /* 0x0000200000027836 */ /* 0x000fe20000000000 */
[----:B------:R-:W-:-:S12]  /*0320*/  UIADD3 UR4, UPT, UPT, -UR26, URZ, URZ ;  /* 0x000000ff1a047290 */ /* 0x000fd8000fffe1ff */
.L_x_139:
[----:B------:R-:W-:Y:S01]  /*0330*/  UIADD3 UR4, UPT, UPT, UR4, 0x10, URZ ;  /* 0x0000001004047890 */ /* 0x000fe2000fffe0ff */
[----:B------:R-:W-:Y:S03]  /*0340*/  STS [R2+-0x2000], RZ ;  /* 0xffe000ff02007388 */ /* 0x000fe60000000800 */
[----:B------:R-:W-:Y:S01]  /*0350*/  UISETP.NE.AND UP0, UPT, UR4, URZ, UPT ;  /* 0x000000ff0400728c */ /* 0x000fe2000bf05270 */
        /* <DEDUP_REMOVED lines=16> */
[----:B------:R-:W-:Y:S06]  /*0460*/  BRA.U UP0, `(.L_x_139) ;  /* 0xfffffffd00b07547 */ /* 0x000fec000b83ffff */
[----:B------:R-:W-:-:S07]  /*0470*/  IMAD.U32 R3, RZ, RZ, UR26 ;  /* 0x0000001aff037e24 */ /* 0x000fce000f8e00ff */
.L_x_138:
[----:B------:R-:W-:Y:S01]  /*0480*/  ISETP.NE.AND P0, PT, RZ, UR23, PT ;  /* 0x00000017ff007c0c */ /* 0x000fe2000bf05270 */
[----:B------:R-:W-:Y:S01]  /*0490*/  IMAD.U32 R6, RZ, RZ, UR24 ;  /* 0x00000018ff067e24 */ /* 0x000fe2000f8e00ff */
[----:B------:R-:W-:-:S03]  /*04a0*/  MOV R2, UR23 ;  /* 0x0000001700027c02 */ /* 0x000fc60008000f00 */
[----:B------:R-:W-:Y:S02]  /*04b0*/  VIADD R6, R6, 0xffffffff ;  /* 0xffffffff06067836 */ /* 0x000fe40000000000 */
[----:B------:R-:W-:-:S06]  /*04c0*/  VIADD R2, R2, 0xffffffff ;  /* 0xffffffff02027836 */ /* 0x000fcc0000000000 */
[----:B------:R-:W-:Y:S05]  /*04d0*/  @!P0 BRA `(.L_x_140) ;  /* 0x00000000007c8947 */ /* 0x000fea0003800000 */
[----:B------:R-:W-:Y:S01]  /*04e0*/  ISETP.GE.U32.AND P2, PT, R2, 0x7, PT ;  /* 0x000000070200780c */ /* 0x000fe20003f46070 */
[----:B------:R-:W-:-:S12]  /*04f0*/  UISETP.NE.AND UP0, UPT, UR24, URZ, UPT ;  /* 0x000000ff1800728c */ /* 0x000fd8000bf05270 */
[----:B------:R-:W-:Y:S05]  /*0500*/  @!P2 BRA `(.L_x_141) ;  /* 0x000000000028a947 */ /* 0x000fea0003800000 */
        /* <DEDUP_REMOVED lines=10> */
.L_x_141:
[----:B------:R-:W-:Y:S05]  /*05b0*/  BRA.U !UP0, `(.L_x_140) ;  /* 0x0000000108447547 */ /* 0x000fea000b800000 */
[----:B------:R-:W-:Y:S01]  /*05c0*/  ISETP.GE.U32.AND P2, PT, R6, 0x3, PT ;  /* 0x000000030600780c */ /* 0x000fe20003f46070 */
[----:B------:R-:W-:-:S12]  /*05d0*/  UISETP.NE.AND UP0, UPT, UR25, URZ, UPT ;  /* 0x000000ff1900728c */ /* 0x000fd8000bf05270 */
[C---:B0-----:R-:W-:Y:S02]  /*05e0*/  @P2 IMAD R5, R3.reuse, 0x400, R0 ;  /* 0x0000040003052824 */ /* 0x041fe400078e0200 */
[----:B------:R-:W-:-:S03]  /*05f0*/  @P2 VIADD R3, R3, 0x4 ;  /* 0x0000000403032836 */ /* 0x000fc60000000000 */
[----:B------:R1:W-:Y:S04]  /*0600*/  @P2 STS [R5], RZ ;  /* 0x000000ff05002388 */ /* 0x0003e80000000800 */
[----:B------:R1:W-:Y:S04]  /*0610*/  @P2 STS [R5+0x400], RZ ;  /* 0x000400ff05002388 */ /* 0x0003e80000000800 */
[----:B------:R1:W-:Y:S04]  /*0620*/  @P2 STS [R5+0x800], RZ ;  /* 0x000800ff05002388 */ /* 0x0003e80000000800 */
[----:B------:R1:W-:Y:S01]  /*0630*/  @P2 STS [R5+0xc00], RZ ;  /* 0x000c00ff05002388 */ /* 0x0003e20000000800 */
[----:B------:R-:W-:Y:S05]  /*0640*/  BRA.U !UP0, `(.L_x_140) ;  /* 0x0000000108207547 */ /* 0x000fea000b800000 */
[----:B------:R-:W-:Y:S01]  /*0650*/  IMAD R3, R3, 0x400, R0 ;  /* 0x0000040003037824 */ /* 0x000fe200078e0200 */
[----:B------:R-:W-:-:S04]  /*0660*/  UISETP.NE.AND UP0, UPT, UR25, 0x1, UPT ;  /* 0x000000011900788c */ /* 0x000fc8000bf05270 */
[----:B------:R2:W-:Y:S05]  /*0670*/  STS [R3], RZ ;  /* 0x000000ff03007388 */ /* 0x0005ea0000000800 */
[----:B------:R-:W-:Y:S05]  /*0680*/  BRA.U !UP0, `(.L_x_140) ;  /* 0x0000000108107547 */ /* 0x000fea000b800000 */
[----:B------:R-:W-:Y:S01]  /*0690*/  UISETP.NE.AND UP0, UPT, UR25, 0x2, UPT ;  /* 0x000000021900788c */ /* 0x000fe2000bf05270 */
[----:B------:R3:W-:Y:S05]  /*06a0*/  STS [R3+0x400], RZ ;  /* 0x000400ff03007388 */ /* 0x0007ea0000000800 */
[----:B------:R-:W-:-:S13]  /*06b0*/  PLOP3.LUT P2, PT, PT, PT, UP0, 0x80, 0x8 ;  /* 0x000000000008781c */ /* 0x000fda0003f4f008 */
[----:B------:R3:W-:Y:S02]  /*06c0*/  @P2 STS [R3+0x800], RZ ;  /* 0x000800ff03002388 */ /* 0x0007e40000000800 */
.L_x_140:
[----:B------:R-:W-:-:S13]  /*06d0*/  ISETP.GT.U32.AND P2, PT, R4, 0x7f, PT ;  /* 0x0000007f0400780c */ /* 0x000fda0003f44070 */
[----:B------:R-:W-:Y:S05]  /*06e0*/  @P2 BRA `(.L_x_137) ;  /* 0x0000000000e02947 */ /* 0x000fea0003800000 */
[----:B--23--:R-:W-:Y:S01]  /*06f0*/  HFMA2 R3, -RZ, RZ, 0, 0 ;  /* 0x00000000ff037431 */ /* 0x00cfe200000001ff */
[----:B------:R-:W-:Y:S06]  /*0700*/  @!P1 BRA `(.L_x_142) ;  /* 0x0000000000589947 */ /* 0x000fec0003800000 */
[----:B------:R-:W-:-:S07]  /*0710*/  IMAD.MOV.U32 R3, RZ, RZ, RZ ;  /* 0x000000ffff037224 */ /* 0x000fce00078e00ff */
.L_x_143:
[C---:B012---:R-:W-:Y:S02]  /*0720*/  IMAD R5, R3.reuse, 0x400, R0 ;  /* 0x0000040003057824 */ /* 0x047fe400078e0200 */
[----:B------:R-:W-:-:S03]  /*0730*/  VIADD R3, R3, 0x10 ;  /* 0x0000001003037836 */ /* 0x000fc60000000000 */
[----:B------:R2:W-:Y:S02]  /*0740*/  STS [R5+0x200], RZ ;  /* 0x000200ff05007388 */ /* 0x0005e40000000800 */
[----:B------:R-:W-:Y:S02]  /*0750*/  ISETP.NE.AND P1, PT, R3, UR26, PT ;  /* 0x0000001a03007c0c */ /* 0x000fe4000bf25270 */
[----:B------:R2:W-:Y:S04]  /*0760*/  STS [R5+0x600], RZ ;  /* 0x000600ff05007388 */ /* 0x0005e80000000800 */
        /* <DEDUP_REMOVED lines=13> */
[----:B------:R2:W-:Y:S01]  /*0840*/  STS [R5+0x3e00], RZ ;  /* 0x003e00ff05007388 */ /* 0x0005e20000000800 */
[----:B------:R-:W-:Y:S05]  /*0850*/  @P1 BRA `(.L_x_143) ;  /* 0xfffffffc00b01947 */ /* 0x000fea000383ffff */
[----:B------:R-:W-:-:S07]  /*0860*/  IMAD.U32 R3, RZ, RZ, UR26 ;  /* 0x0000001aff037e24 */ /* 0x000fce000f8e00ff */
.L_x_142:
[----:B------:R-:W-:Y:S05]  /*0870*/  @!P0 BRA `(.L_x_137) ;  /* 0x00000000007c8947 */ /* 0x000fea0003800000 */
[----:B------:R-:W-:Y:S01]  /*0880*/  ISETP.GE.U32.AND P0, PT, R2, 0x7, PT ;  /* 0x000000070200780c */ /* 0x000fe20003f06070 */
[----:B------:R-:W-:-:S12]  /*0890*/  UISETP.NE.AND UP0, UPT, UR24, URZ, UPT ;  /* 0x000000ff1800728c */ /* 0x000fd8000bf05270 */
[----:B------:R-:W-:Y:S05]  /*08a0*/  @!P0 BRA `(.L_x_144) ;  /* 0x0000000000288947 */ /* 0x000fea0003800000 */
[C---:B------:R-:W-:Y:S02]  /*08b0*/  IMAD R2, R3.reuse, 0x400, R0 ;  /* 0x0000040003027824 */ /* 0x040fe400078e0200 */
[----:B------:R-:W-:-:S03]  /*08c0*/  VIADD R3, R3, 0x8 ;  /* 0x0000000803037836 */ /* 0x000fc60000000000 */
[----:B------:R3:W-:Y:S04]  /*08d0*/  STS [R2+0x200], RZ ;  /* 0x000200ff02007388 */ /* 0x0007e80000000800 */
[----:B------:R3:W-:Y:S04]  /*08e0*/  STS [R2+0x600], RZ ;  /* 0x000600ff02007388 */ /* 0x0007e80000000800 */
[----:B------:R3:W-:Y:S04]  /*08f0*/  STS [R2+0xa00], RZ ;  /* 0x000a00ff02007388 */ /* 0x0007e80000000800 */
[----:B------:R3:W-:Y:S04]  /*0900*/  STS [R2+0xe00], RZ ;  /* 0x000e00ff02007388 */ /* 0x0007e80000000800 */
[----:B------:R3:W-:Y:S04]  /*0910*/  STS [R2+0x1200], RZ ;  /* 0x001200ff02007388 */ /* 0x0007e80000000800 */
[----:B------:R3:W-:Y:S04]  /*0920*/  STS [R2+0x1600], RZ ;  /* 0x001600ff02007388 */ /* 0x0007e80000000800 */
[----:B------:R3:W-:Y:S04]  /*0930*/  STS [R2+0x1a00], RZ ;  /* 0x001a00ff02007388 */ /* 0x0007e80000000800 */
[----:B------:R3:W-:Y:S02]  /*0940*/  STS [R2+0x1e00], RZ ;  /* 0x001e00ff02007388 */ /* 0x0007e40000000800 */
.L_x_144:
[----:B------:R-:W-:Y:S05]  /*0950*/  BRA.U !UP0, `(.L_x_137) ;  /* 0x0000000108447547 */ /* 0x000fea000b800000 */
[----:B------:R-:W-:Y:S01]  /*0960*/  ISETP.GE.U32.AND P0, PT, R6, 0x3, PT ;  /* 0x000000030600780c */ /* 0x000fe20003f06070 */
[----:B------:R-:W-:-:S12]  /*0970*/  UISETP.NE.AND UP0, UPT, UR25, URZ, UPT ;  /* 0x000000ff1900728c */ /* 0x000fd8000bf05270 */
[C---:B---3--:R-:W-:Y:S01]  /*0980*/  @P0 IMAD R2, R3.reuse, 0x400, R0 ;  /* 0x0000040003020824 */ /* 0x048fe200078e0200 */
[----:B------:R-:W-:-:S04]  /*0990*/  @P0 IADD3 R3, PT, PT, R3, 0x4, RZ ;  /* 0x0000000403030810 */ /* 0x000fc80007ffe0ff */
[----:B------:R4:W-:Y:S04]  /*09a0*/  @P0 STS [R2+0x200], RZ ;  /* 0x000200ff02000388 */ /* 0x0009e80000000800 */
[----:B------:R4:W-:Y:S04]  /*09b0*/  @P0 STS [R2+0x600], RZ ;  /* 0x000600ff02000388 */ /* 0x0009e80000000800 */
[----:B------:R4:W-:Y:S04]  /*09c0*/  @P0 STS [R2+0xa00], RZ ;  /* 0x000a00ff02000388 */ /* 0x0009e80000000800 */
[----:B------:R4:W-:Y:S01]  /*09d0*/  @P0 STS [R2+0xe00], RZ ;  /* 0x000e00ff02000388 */ /* 0x0009e20000000800 */
[----:B------:R-:W-:Y:S05]  /*09e0*/  BRA.U !UP0, `(.L_x_137) ;  /* 0x0000000108207547 */ /* 0x000fea000b800000 */
[----:B------:R-:W-:Y:S01]  /*09f0*/  IMAD R3, R3, 0x400, R0 ;  /* 0x0000040003037824 */ /* 0x000fe200078e0200 */
[----:B------:R-:W-:-:S04]  /*0a00*/  UISETP.NE.AND UP0, UPT, UR25, 0x1, UPT ;  /* 0x000000011900788c */ /* 0x000fc8000bf05270 */
[----:B------:R3:W-:Y:S05]  /*0a10*/  STS [R3+0x200], RZ ;  /* 0x000200ff03007388 */ /* 0x0007ea0000000800 */
[----:B------:R-:W-:Y:S05]  /*0a20*/  BRA.U !UP0, `(.L_x_137) ;  /* 0x0000000108107547 */ /* 0x000fea000b800000 */
[----:B------:R-:W-:Y:S01]  /*0a30*/  UISETP.NE.AND UP0, UPT, UR25, 0x2, UPT ;  /* 0x000000021900788c */ /* 0x000fe2000bf05270 */
[----:B------:R0:W-:Y:S05]  /*0a40*/  STS [R3+0x600], RZ ;  /* 0x000600ff03007388 */ /* 0x0001ea0000000800 */
[----:B------:R-:W-:-:S13]  /*0a50*/  PLOP3.LUT P0, PT, PT, PT, UP0, 0x80, 0x8 ;  /* 0x000000000008781c */ /* 0x000fda0003f0f008 */
[----:B------:R0:W-:Y:S02]  /*0a60*/  @P0 STS [R3+0xa00], RZ ;  /* 0x000a00ff03000388 */ /* 0x0001e40000000800 */
.L_x_137:
[----:B------:R-:W-:Y:S05]  /*0a70*/  BSYNC.RECONVERGENT B0 ;  /* 0x0000000000007941 */ /* 0x000fea0003800200 */
.L_x_136:
[----:B------:R-:W5:Y:S01]  /*0a80*/  LDCU.64 UR14, c[0x0][0x390] ;  /* 0x00007200ff0e77ac */ /* 0x000f620008000a00 */
[----:B------:R-:W-:Y:S02]  /*0a90*/  USHF.L.U32 UR4, UR6, 0x1e, URZ ;  /* 0x0000001e06047899 */ /* 0x000fe400080006ff */
[----:B------:R-:W-:Y:S02]  /*0aa0*/  USHF.L.U64.HI UR5, UR6, 0x1e, UR7 ;  /* 0x0000001e06057899 */ /* 0x000fe40008010207 */
[----:B-----5:R-:W-:-:S04]  /*0ab0*/  UIADD3 UR4, UP0, UPT, -UR4, UR14, URZ ;  /* 0x0000000e04047290 */ /* 0x020fc8000ff1e1ff */
[----:B------:R-:W-:Y:S02]  /*0ac0*/  UIADD3.X UR5, UPT, UPT, ~UR5, UR15, URZ, UP0, !UPT ;  /* 0x0000000f05057290 */ /* 0x000fe400087fe5ff */
[----:B------:R-:W-:-:S04]  /*0ad0*/  UISETP.LT.U32.AND UP0, UPT, UR4, 0x40000000, UPT ;  /* 0x400000000400788c */ /* 0x000fc8000bf01070 */
[----:B------:R-:W-:-:S04]  /*0ae0*/  UISETP.LT.U32.AND.EX UP0, UPT, UR5, URZ, UPT, UP0 ;  /* 0x000000ff0500728c */ /* 0x000fc8000bf01100 */
[----:B------:R-:W-:Y:S02]  /*0af0*/  USEL UR13, UR4, 0x40000000, UP0 ;  /* 0x40000000040d7887 */ /* 0x000fe40008000000 */
[----:B------:R-:W-:Y:S02]  /*0b00*/  USEL UR14, UR5, URZ, UP0 ;  /* 0x000000ff050e7287 */ /* 0x000fe40008000000 */
[----:B------:R-:W-:-:S04]  /*0b10*/  UISETP.GT.U32.AND UP0, UPT, UR13, UR8, UPT ;  /* 0x000000080d00728c */ /* 0x000fc8000bf04070 */
[----:B------:R-:W-:Y:S01]  /*0b20*/  UISETP.GT.U32.AND.EX UP0, UPT, UR14, URZ, UPT, UP0 ;  /* 0x000000ff0e00728c */ /* 0x000fe2000bf04100 */
[----:B------:R-:W-:Y:S08]  /*0b30*/  BAR.SYNC.DEFER_BLOCKING 0x0 ;  /* 0x0000000000007b1d */ /* 0x000ff00000010000 */
[----:B------:R-:W-:Y:S06]  /*0b40*/  BAR.SYNC.DEFER_BLOCKING 0x0 ;  /* 0x0000000000007b1d */ /* 0x000fec0000010000 */
[----:B------:R-:W-:Y:S05]  /*0b50*/  BRA.U !UP0, `(.L_x_145) ;  /* 0x0000000d082c7547 */ /* 0x000fea000b800000 */
[----:B------:R-:W-:Y:S01]  /*0b60*/  UMOV UR10, UR8 ;  /* 0x00000008000a7c82 */ /* 0x000fe20008000000 */
[----:B------:R-:W-:-:S05]  /*0b70*/  UMOV UR5, URZ ;  /* 0x000000ff00057c82 */ /* 0x000fca0008000000 */
.L_x_150:
[----:B-----5:R-:W5:Y:S01]  /*0b80*/  LDCU.64 UR18, c[0x0][0x390] ;  /* 0x00007200ff1277ac */ /* 0x020f620008000a00 */
[----:B------:R-:W-:Y:S02]  /*0b90*/  USHF.L.U32 UR15, UR6, 0x1e, URZ ;  /* 0x0000001e060f7899 */ /* 0x000fe400080006ff */
[----:B------:R-:W-:Y:S02]  /*0ba0*/  USHF.L.U64.HI UR16, UR6, 0x1e, UR7 ;  /* 0x0000001e06107899 */ /* 0x000fe40008010207 */
[----:B------:R-:W-:-:S04]  /*0bb0*/  UIADD3 UR15, UP0, UPT, UR10, UR15, URZ ;  /* 0x0000000f0a0f7290 */ /* 0x000fc8000ff1e0ff */
[----:B------:R-:W-:Y:S02]  /*0bc0*/  UIADD3.X UR16, UPT, UPT, UR5, UR16, URZ, UP0, !UPT ;  /* 0x0000001005107290 */ /* 0x000fe400087fe4ff */
[----:B------:R-:W-:Y:S02]  /*0bd0*/  ULEA UR10, UP0, UR28, UR10, 0xb ;  /* 0x0000000a1c0a7291 */ /* 0x000fe4000f8058ff */
[----:B-----5:R-:W-:Y:S02]  /*0be0*/  UIADD3 UR17, UP1, UPT, -UR15, UR18, URZ ;  /* 0x000000120f117290 */ /* 0x020fe4000ff3e1ff */
[----:B------:R-:W-:Y:S02]  /*0bf0*/  UIADD3.X UR5, UPT, UPT, URZ, UR5, URZ, UP0, !UPT ;  /* 0x00000005ff057290 */ /* 0x000fe400087fe4ff */
[----:B------:R-:W-:Y:S02]  /*0c00*/  UIADD3.X UR4, UPT, UPT, ~UR16, UR19, URZ, UP1, !UPT ;  /* 0x0000001310047290 */ /* 0x000fe40008ffe5ff */
[----:B------:R-:W-:-:S02]  /*0c10*/  UISETP.GE.U32.AND UP1, UPT, UR17, 0x800, UPT ;  /* 0x000008001100788c */ /* 0x000fc4000bf26070 */
[----:B------:R-:W-:Y:S02]  /*0c20*/  UISETP.GE.U32.AND UP0, UPT, UR10, UR13, UPT ;  /* 0x0000000d0a00728c */ /* 0x000fe4000bf06070 */
[----:B------:R-:W-:Y:S02]  /*0c30*/  UISETP.GE.U32.AND.EX UP1, UPT, UR4, URZ, UPT, UP1 ;  /* 0x000000ff0400728c */ /* 0x000fe4000bf26110 */
[----:B------:R-:W-:-:S07]  /*0c40*/  UISETP.GE.U32.AND.EX UP0, UPT, UR5, UR14, UPT, UP0 ;  /* 0x0000000e0500728c */ /* 0x000fce000bf06100 */
[----:B0-----:R-:W-:Y:S05]  /*0c50*/  BRA.U !UP1, `(.L_x_146) ;  /* 0x0000000109587547 */ /* 0x001fea000b800000 */
[----:B------:R-:W4:Y:S01]  /*0c60*/  LDCU.64 UR18, c[0x0][0x388] ;  /* 0x00007100ff1277ac */ /* 0x000f220008000a00 */
[----:B0-23--:R-:W-:-:S05]  /*0c70*/  IADD3 R3, P0, PT, R4, UR15, RZ ;  /* 0x0000000f04037c10 */ /* 0x00dfca000ff1e0ff */
[----:B------:R-:W-:Y:S01]  /*0c80*/  IMAD.X R6, RZ, RZ, UR16, P0 ;  /* 0x00000010ff067e24 */ /* 0x000fe200080e06ff */
[----:B----4-:R-:W-:-:S04]  /*0c90*/  LEA R2, P0, R3, UR18, 0x2 ;  /* 0x0000001203027c11 */ /* 0x010fc8000f8010ff */
        /* <DEDUP_REMOVED lines=18> */
.L_x_146:
[----:B------:R-:W4:Y:S01]  /*0dc0*/  LDCU.64 UR18, c[0x0][0x388] ;  /* 0x00007100ff1277ac */ /* 0x000f220008000a00 */
[C---:B012---:R-:W-:Y:S01]  /*0dd0*/  VIADD R5, R4.reuse, 0x100 ;  /* 0x0000010004057836 */ /* 0x047fe20000000000 */
[C---:B---3--:R-:W-:Y:S01]  /*0de0*/  IADD3 R3, P0, PT, R4.reuse, UR15, RZ ;  /* 0x0000000f04037c10 */ /* 0x048fe2000ff1e0ff */
[C---:B----4-:R-:W-:Y:S01]  /*0df0*/  VIADD R2, R4.reuse, 0x80 ;  /* 0x0000008004027836 */ /* 0x050fe20000000000 */
[C---:B------:R-:W-:Y:S01]  /*0e00*/  ISETP.GE.AND P1, PT, R4.reuse, UR17, PT ;  /* 0x0000001104007c0c */ /* 0x040fe2000bf26270 */
[----:B------:R-:W-:Y:S01]  /*0e10*/  VIADD R7, R4, 0x180 ;  /* 0x0000018004077836 */ /* 0x000fe20000000000 */
[----:B------:R-:W-:Y:S01]  /*0e20*/  ISETP.GE.AND P3, PT, R5, UR17, PT ;  /* 0x0000001105007c0c */ /* 0x000fe2000bf66270 */
[----:B------:R-:W-:Y:S01]  /*0e30*/  IMAD.X R6, RZ, RZ, UR16, P0 ;  /* 0x00000010ff067e24 */ /* 0x000fe200080e06ff */
[----:B------:R-:W-:Y:S01]  /*0e40*/  ISETP.GE.AND P2, PT, R2, UR17, PT ;  /* 0x0000001102007c0c */ /* 0x000fe2000bf46270 */
[----:B------:R-:W-:Y:S01]  /*0e50*/  VIADD R5, R4, 0x200 ;  /* 0x0000020004057836 */ /* 0x000fe20000000000 */
[----:B------:R-:W-:Y:S01]  /*0e60*/  ISETP.GE.AND P4, PT, R7, UR17, PT ;  /* 0x0000001107007c0c */ /* 0x000fe2000bf86270 */
[----:B------:R-:W-:-:S03]  /*0e70*/  IMAD.MOV.U32 R12, RZ, RZ, 0x7fffffff ;  /* 0x7fffffffff0c7424 */ /* 0x000fc600078e00ff */
[----:B------:R-:W-:Y:S01]  /*0e80*/  ISETP.GE.AND P5, PT, R5, UR17, PT ;  /* 0x0000001105007c0c */ /* 0x000fe2000bfa6270 */
[----:B------:R-:W-:Y:S01]  /*0e90*/  VIADD R5, R4, 0x300 ;  /* 0x0000030004057836 */ /* 0x000fe20000000000 */
[----:B------:R-:W-:-:S04]  /*0ea0*/  LEA R2, P0, R3, UR18, 0x2 ;  /* 0x0000001203027c11 */ /* 0x000fc8000f8010ff */
[----:B------:R-:W-:Y:S01]  /*0eb0*/  LEA.HI.X R3, R3, UR19, R6, 0x2, P0 ;  /* 0x0000001303037c11 */ /* 0x000fe200080f1406 */
[----:B------:R-:W-:Y:S01]  /*0ec0*/  IMAD.MOV.U32 R11, RZ, RZ, 0x7fffffff ;  /* 0x7fffffffff0b7424 */ /* 0x000fe200078e00ff */
[----:B------:R-:W-:-:S03]  /*0ed0*/  IADD3 R6, PT, PT, R4, 0x280, RZ ;  /* 0x0000028004067810 */ /* 0x000fc60007ffe0ff */
[----:B------:R1:W5:Y:S01]  /*0ee0*/  @!P1 LDG.E R12, desc[UR20][R2.64] ;  /* 0x00000014020c9981 */ /* 0x000362000c1e1900 */
[----:B------:R-:W-:Y:S01]  /*0ef0*/  ISETP.GE.AND P1, PT, R5, UR17, PT ;  /* 0x0000001105007c0c */ /* 0x000fe2000bf26270 */
[----:B------:R-:W-:Y:S01]  /*0f00*/  VIADD R5, R4, 0x380 ;  /* 0x0000038004057836 */ /* 0x000fe20000000000 */
[----:B------:R-:W-:Y:S01]  /*0f10*/  ISETP.GE.AND P0, PT, R6, UR17, PT ;  /* 0x0000001106007c0c */ /* 0x000fe2000bf06270 */
[----:B------:R-:W-:Y:S01]  /*0f20*/  IMAD.MOV.U32 R9, RZ, RZ, 0x7fffffff ;  /* 0x7fffffffff097424 */ /* 0x000fe200078e00ff */
[----:B------:R1:W5:Y:S02]  /*0f30*/  @!P2 LDG.E R11, desc[UR20][R2.64+0x200] ;  /* 0x00020014020ba981 */ /* 0x000364000c1e1900 */
[----:B------:R-:W-:Y:S01]  /*0f40*/  ISETP.GE.AND P2, PT, R5, UR17, PT ;  /* 0x0000001105007c0c */ /* 0x000fe2000bf46270 */
[----:B------:R-:W-:Y:S02]  /*0f50*/  VIADD R5, R4, 0x480 ;  /* 0x0000048004057836 */ /* 0x000fe40000000000 */
[----:B------:R-:W-:Y:S01]  /*0f60*/  IMAD.MOV.U32 R10, RZ, RZ, 0x7fffffff ;  /* 0x7fffffffff0a7424 */ /* 0x000fe200078e00ff */
[----:B------:R1:W5:Y:S01]  /*0f70*/  @!P4 LDG.E R9, desc[UR20][R2.64+0x600] ;  /* 0x000600140209c981 */ /* 0x000362000c1e1900 */
[----:B------:R-:W-:-:S02]  /*0f80*/  MOV R8, 0x7fffffff ;  /* 0x7fffffff00087802 */ /* 0x000fc40000000f00 */
[C---:B------:R-:W-:Y:S02]  /*0f90*/  LOP3.LUT R6, R4.reuse, 0x400, RZ, 0xfc, !PT ;  /* 0x0000040004067812 */ /* 0x040fe400078efcff */
[----:B------:R-:W-:Y:S01]  /*0fa0*/  ISETP.GE.AND P4, PT, R5, UR17, PT ;  /* 0x0000001105007c0c */ /* 0x000fe2000bf86270 */
[----:B------:R-:W-:Y:S01]  /*0fb0*/  VIADD R5, R4, 0x500 ;  /* 0x0000050004057836 */ /* 0x000fe20000000000 */
[----:B------:R1:W5:Y:S01]  /*0fc0*/  @!P3 LDG.E R10, desc[UR20][R2.64+0x400] ;  /* 0x00040014020ab981 */ /* 0x000362000c1e1900 */
[----:B------:R-:W-:Y:S01]  /*0fd0*/  ISETP.GE.AND P3, PT, R6, UR17, PT ;  /* 0x0000001106007c0c */ /* 0x000fe2000bf66270 */
[----:B------:R-:W-:Y:S02]  /*0fe0*/  IMAD.MOV.U32 R6, RZ, RZ, 0x7fffffff ;  /* 0x7fffffffff067424 */ /* 0x000fe400078e00ff */
[----:B------:R1:W5:Y:S01]  /*0ff0*/  @!P5 LDG.E R8, desc[UR20][R2.64+0x800] ;  /* 0x000800140208d981 */ /* 0x000362000c1e1900 */
[----:B------:R-:W-:Y:S01]  /*1000*/  ISETP.GE.AND P5, PT, R5, UR17, PT ;  /* 0x0000001105007c0c */ /* 0x000fe2000bfa6270 */
[----:B------:R-:W-:-:S02]  /*1010*/  VIADD R5, R4, 0x600 ;  /* 0x0000060004057836 */ /* 0x000fc40000000000 */
[----:B------:R-:W-:Y:S01]  /*1020*/  IMAD.MOV.U32 R7, RZ, RZ, 0x7fffffff ;  /* 0x7fffffffff077424 */ /* 0x000fe200078e00ff */
[----:B------:R1:W5:Y:S01]  /*1030*/  @!P1 LDG.E R6, desc[UR20][R2.64+0xc00] ;  /* 0x000c001402069981 */ /* 0x000362000c1e1900 */
[C---:B------:R-:W-:Y:S01]  /*1040*/  VIADD R13, R4.reuse, 0x580 ;  /* 0x00000580040d7836 */ /* 0x040fe20000000000 */
[----:B------:R-:W-:Y:S01]  /*1050*/  ISETP.GE.AND P1, PT, R5, UR17, PT ;  /* 0x0000001105007c0c */ /* 0x000fe2000bf26270 */
[----:B------:R-:W-:Y:S02]  /*1060*/  IMAD.MOV.U32 R5, RZ, RZ, 0x7fffffff ;  /* 0x7fffffffff057424 */ /* 0x000fe400078e00ff */
[----:B------:R-:W-:Y:S01]  /*1070*/  IMAD.MOV.U32 R19, RZ, RZ, 0x7fffffff ;  /* 0x7fffffffff137424 */ /* 0x000fe200078e00ff */
[----:B------:R1:W5:Y:S01]  /*1080*/  @!P0 LDG.E R7, desc[UR20][R2.64+0xa00] ;  /* 0x000a001402078981 */ /* 0x000362000c1e1900 */
[----:B------:R-:W-:Y:S01]  /*1090*/  IMAD.MOV.U32 R18, RZ, RZ, 0x7fffffff ;  /* 0x7fffffffff127424 */ /* 0x000fe200078e00ff */
[----:B------:R-:W-:Y:S01]  /*10a0*/  ISETP.GE.AND P0, PT, R13, UR17, PT ;  /* 0x000000110d007c0c */ /* 0x000fe2000bf06270 */
[C---:B------:R-:W-:Y:S01]  /*10b0*/  VIADD R14, R4.reuse, 0x700 ;  /* 0x00000700040e7836 */ /* 0x040fe20000000000 */
[----:B------:R-:W-:Y:S01]  /*10c0*/  IADD3 R13, PT, PT, R4, 0x680, RZ ;  /* 0x00000680040d7810 */ /* 0x000fe20007ffe0ff */
[----:B------:R1:W5:Y:S03]  /*10d0*/  @!P2 LDG.E R5, desc[UR20][R2.64+0xe00] ;  /* 0x000e00140205a981 */ /* 0x000366000c1e1900 */
[----:B------:R-:W-:Y:S01]  /*10e0*/  ISETP.GE.AND P2, PT, R13, UR17, PT ;  /* 0x000000110d007c0c */ /* 0x000fe2000bf46270 */
[----:B------:R1:W5:Y:S01]  /*10f0*/  @!P3 LDG.E R19, desc[UR20][R2.64+0x1000] ;  /* 0x001000140213b981 */ /* 0x000362000c1e1900 */
[----:B------:R-:W-:-:S03]  /*1100*/  ISETP.GE.AND P3, PT, R14, UR17, PT ;  /* 0x000000110e007c0c */ /* 0x000fc6000bf66270 */
[----:B------:R1:W5:Y:S01]  /*1110*/  @!P4 LDG.E R18, desc[UR20][R2.64+0x1200] ;  /* 0x001200140212c981 */ /* 0x000362000c1e1900 */
[----:B------:R-:W-:Y:S01]  /*1120*/  ISETP.GE.AND P4, PT, R21, UR17, PT ;  /* 0x0000001115007c0c */ /* 0x000fe2000bf86270 */
[----:B------:R-:W-:Y:S01]  /*1130*/  IMAD.MOV.U32 R17, RZ, RZ, 0x7fffffff ;  /* 0x7fffffffff117424 */ /* 0x000fe200078e00ff */
[----:B------:R-:W-:Y:S01]  /*1140*/  MOV R14, 0x7fffffff ;  /* 0x7fffffff000e7802 */ /* 0x000fe20000000f00 */
[----:B------:R-:W-:Y:S02]  /*1150*/  IMAD.MOV.U32 R16, RZ, RZ, 0x7fffffff ;  /* 0x7fffffffff107424 */ /* 0x000fe400078e00ff */
[----:B------:R-:W-:Y:S02]  /*1160*/  IMAD.MOV.U32 R22, RZ, RZ, 0x7fffffff ;  /* 0x7fffffffff167424 */ /* 0x000fe400078e00ff */
        /* <DEDUP_REMOVED lines=8> */
.L_x_147:
[----:B01----:R-:W0:Y:S02]  /*11f0*/  LDC.64 R2, c[0x0][0x398] ;  /* 0x0000e600ff027b82 */ /* 0x003e240000000a00 */
[----:B0-----:R-:W-:-:S13]  /*1200*/  ISETP.GT.AND P0, PT, R3, R2, PT ;  /* 0x000000020300720c */ /* 0x001fda0003f04270 */
[----:B------:R-:W-:Y:S05]  /*1210*/  @!P0 BRA `(.L_x_148) ;  /* 0x0000000400788947 */ /* 0x000fea0003800000 */
[----:B------:R-:W0:Y:S01]  /*1220*/  S2UR UR15, SR_CgaCtaId ;  /* 0x00000000000f79c3 */ /* 0x000e220000008800 */
[----:B-----5:R-:W-:Y:S01]  /*1230*/  LOP3.LUT R15, R15, 0x80000000, RZ, 0x3c, !PT ;  /* 0x800000000f0f7812 */ /* 0x020fe200078e3cff */
[----:B------:R-:W-:Y:S01]  /*1240*/  UMOV UR4, 0x400 ;  /* 0x0000040000047882 */ /* 0x000fe20000000000 */
[----:B------:R-:W-:Y:S01]  /*1250*/  LOP3.LUT R14, R14, 0x80000000, RZ, 0x3c, !PT ;  /* 0x800000000e0e7812 */ /* 0x000fe200078e3cff */
[----:B------:R-:W1:Y:S01]  /*1260*/  LDCU UR16, c[0x0][0x398] ;  /* 0x00007300ff1077ac */ /* 0x000e620008000800 */
[----:B------:R-:W-:Y:S02]  /*1270*/  LOP3.LUT R13, R13, 0x80000000, RZ, 0x3c, !PT ;  /* 0x800000000d0d7812 */ /* 0x000fe400078e3cff */
[----:B------:R-:W-:Y:S02]  /*1280*/  LOP3.LUT R2, R22, 0x80000000, RZ, 0x3c, !PT ;  /* 0x8000000016027812 */ /* 0x000fe400078e3cff */
[----:B------:R-:W-:Y:S02]  /*1290*/  LOP3.LUT R16, R16, 0x80000000, RZ, 0x3c, !PT ;  /* 0x8000000010107812 */ /* 0x000fe400078e3cff */
[----:B------:R-:W-:-:S02]  /*12a0*/  LOP3.LUT R17, R17, 0x80000000, RZ, 0x3c, !PT ;  /* 0x8000000011117812 */ /* 0x000fc400078e3cff */
[----:B------:R-:W-:Y:S02]  /*12b0*/  LOP3.LUT R18, R18, 0x80000000, RZ, 0x3c, !PT ;  /* 0x8000000012127812 */ /* 0x000fe400078e3cff */
[----:B------:R-:W-:Y:S02]  /*12c0*/  LOP3.LUT R19, R19, 0x80000000, RZ, 0x3c, !PT ;  /* 0x8000000013137812 */ /* 0x000fe400078e3cff */
[----:B------:R-:W-:Y:S02]  /*12d0*/  LOP3.LUT R5, R5, 0x80000000, RZ, 0x3c, !PT ;  /* 0x8000000005057812 */ /* 0x000fe400078e3cff */
[----:B------:R-:W-:Y:S02]  /*12e0*/  LOP3.LUT R6, R6, 0x80000000, RZ, 0x3c, !PT ;  /* 0x8000000006067812 */ /* 0x000fe400078e3cff */
[----:B------:R-:W-:Y:S02]  /*12f0*/  LOP3.LUT R7, R7, 0x80000000, RZ, 0x3c, !PT ;  /* 0x8000000007077812 */ /* 0x000fe400078e3cff */
[----:B------:R-:W-:Y:S01]  /*1300*/  LOP3.LUT R8, R8, 0x80000000, RZ, 0x3c, !PT ;  /* 0x8000000008087812 */ /* 0x000fe200078e3cff */
[----:B0-----:R-:W-:Y:S01]  /*1310*/  ULEA UR15, UR15, UR4, 0x18 ;  /* 0x000000040f0f7291 */ /* 0x001fe2000f8ec0ff */
[----:B------:R-:W-:-:S02]  /*1320*/  LOP3.LUT R9, R9, 0x80000000, RZ, 0x3c, !PT ;  /* 0x8000000009097812 */ /* 0x000fc400078e3cff */
[----:B------:R-:W-:Y:S01]  /*1330*/  LOP3.LUT R10, R10, 0x80000000, RZ, 0x3c, !PT ;  /* 0x800000000a0a7812 */ /* 0x000fe200078e3cff */
[----:B------:R-:W-:Y:S01]  /*1340*/  UMOV UR4, URZ ;  /* 0x000000ff00047c82 */ /* 0x000fe20008000000 */
[----:B------:R-:W-:Y:S02]  /*1350*/  LOP3.LUT R11, R11, 0x80000000, RZ, 0x3c, !PT ;  /* 0x800000000b0b7812 */ /* 0x000fe400078e3cff */
[----:B-1----:R-:W-:-:S07]  /*1360*/  LOP3.LUT R12, R12, 0x80000000, RZ, 0x3c, !PT ;  /* 0x800000000c0c7812 */ /* 0x002fce00078e3cff */
.L_x_149:
[----:B------:R-:W-:Y:S01]  /*1370*/  IMAD R22, RZ, RZ, -UR16 ;  /* 0x80000010ff167e24 */ /* 0x000fe2000f8e02ff */
[----:B0-----:R-:W-:Y:S01]  /*1380*/  SHF.R.U32.HI R23, RZ, UR16, R12 ;  /* 0x00000010ff177c19 */ /* 0x001fe2000801160c */
[----:B------:R-:W-:Y:S01]  /*1390*/  IMAD.MOV.U32 R25, RZ, RZ, -0x1 ;  /* 0xffffffffff197424 */ /* 0x000fe200078e00ff */
[----:B------:R-:W-:Y:S01]  /*13a0*/  ULEA UR17, UR4, UR15, 0xa ;  /* 0x0000000f04117291 */ /* 0x000fe2000f8e50ff */
[----:B------:R-:W-:Y:S01]  /*13b0*/  SHF.R.U32.HI R27, RZ, UR16, R10 ;  /* 0x00000010ff1b7c19 */ /* 0x000fe2000801160a */
[----:B------:R-:W-:Y:S01]  /*13c0*/  UIADD3 UR4, UPT, UPT, UR4, 0x1, URZ ;  /* 0x0000000104047890 */ /* 0x000fe2000fffe0ff */
[----:B------:R-:W-:Y:S02]  /*13d0*/  VIADDMNMX R22, R22, R3, 0x8, PT ;  /* 0x0000000816167446 */ /* 0x000fe40003800103 */
[----:B------:R-:W-:Y:S02]  /*13e0*/  SHF.R.U32.HI R29, RZ, UR16, R9 ;  /* 0x00000010ff1d7c19 */ /* 0x000fe40008011609 */
[----:B------:R-:W-:-:S02]  /*13f0*/  SHF.L.U32 R22, R25, R22, RZ ;  /* 0x0000001619167219 */ /* 0x000fc400000006ff */
[----:B------:R-:W-:Y:S02]  /*1400*/  SHF.R.U32.HI R25, RZ, UR16, R11 ;  /* 0x00000010ff197c19 */ /* 0x000fe4000801160b */
[-C--:B------:R-:W-:Y:S02]  /*1410*/  LOP3.LUT R23, R23, R22.reuse, RZ, 0x30, !PT ;  /* 0x0000001617177212 */ /* 0x080fe400078e30ff */
[-C--:B------:R-:W-:Y:S02]  /*1420*/  LOP3.LUT R25, R25, R22.reuse, RZ, 0x30, !PT ;  /* 0x0000001619197212 */ /* 0x080fe400078e30ff */
[----:B------:R-:W-:Y:S02]  /*1430*/  LOP3.LUT R27, R27, R22, RZ, 0x30, !PT ;  /* 0x000000161b1b7212 */ /* 0x000fe400078e30ff */
[----:B------:R-:W-:Y:S02]  /*1440*/  LEA R23, R23, UR17, 0x2 ;  /* 0x0000001117177c11 */ /* 0x000fe4000f8e10ff */
[----:B------:R-:W-:-:S02]  /*1450*/  LEA R25, R25, UR17, 0x2 ;  /* 0x0000001119197c11 */ /* 0x000fc4000f8e10ff */
[----:B------:R-:W-:Y:S01]  /*1460*/  LEA R27, R27, UR17, 0x2 ;  /* 0x000000111b1b7c11 */ /* 0x000fe2000f8e10ff */
[----:B------:R0:W-:Y:S01]  /*1470*/  ATOMS.POPC.INC.32 RZ, [R23+URZ] ;  /* 0x0000000017ff7f8c */ /* 0x0001e2000d8000ff */
[----:B------:R-:W-:Y:S02]  /*1480*/  SHF.R.U32.HI R24, RZ, UR16, R8 ;  /* 0x00000010ff187c19 */ /* 0x000fe40008011608 */
[----:B------:R-:W-:Y:S01]  /*1490*/  SHF.R.U32.HI R26, RZ, UR16, R7 ;  /* 0x00000010ff1a7c19 */ /* 0x000fe20008011607 */
[----:B------:R1:W-:Y:S01]  /*14a0*/  ATOMS.POPC.INC.32 RZ, [R25+URZ] ;  /* 0x0000000019ff7f8c */ /* 0x0003e2000d8000ff */
[-C--:B------:R-:W-:Y:S02]  /*14b0*/  LOP3.LUT R29, R29, R22.reuse, RZ, 0x30, !PT ;  /* 0x000000161d1d7212 */ /* 0x080fe400078e30ff */
[----:B------:R-:W-:Y:S01]  /*14c0*/  LOP3.LUT R24, R24, R22, RZ, 0x30, !PT ;  /* 0x0000001618187212 */ /* 0x000fe200078e30ff */
[----:B------:R2:W-:Y:S01]  /*14d0*/  ATOMS.POPC.INC.32 RZ, [R27+URZ] ;  /* 0x000000001bff7f8c */ /* 0x0005e2000d8000ff */
[----:B0-----:R-:W-:-:S02]  /*14e0*/  SHF.R.U32.HI R23, RZ, UR16, R6 ;  /* 0x00000010ff177c19 */ /* 0x001fc40008011606 */
[-C--:B------:R-:W-:Y:S02]  /*14f0*/  LOP3.LUT R26, R26, R22.reuse, RZ, 0x30, !PT ;  /* 0x000000161a1a7212 */ /* 0x080fe400078e30ff */
[----:B-1----:R-:W-:Y:S02]  /*1500*/  SHF.R.U32.HI R25, RZ, UR16, R5 ;  /* 0x00000010ff197c19 */ /* 0x002fe40008011605 */
[-C--:B------:R-:W-:Y:S02]  /*1510*/  LOP3.LUT R23, R23, R22.reuse, RZ, 0x30, !PT ;  /* 0x0000001617177212 */ /* 0x080fe400078e30ff */
[----:B--2---:R-:W-:Y:S02]  /*1520*/  SHF.R.U32.HI R27, RZ, UR16, R19 ;  /* 0x00000010ff1b7c19 */ /* 0x004fe40008011613 */
[----:B------:R-:W-:Y:S02]  /*1530*/  LEA R29, R29, UR17, 0x2 ;  /* 0x000000111d1d7c11 */ /* 0x000fe4000f8e10ff */
[----:B------:R-:W-:-:S02]  /*1540*/  LOP3.LUT R25, R25, R22, RZ, 0x30, !PT ;  /* 0x0000001619197212 */ /* 0x000fc400078e30ff */
[----:B------:R-:W-:Y:S01]  /*1550*/  LEA R24, R24, UR17, 0x2 ;  /* 0x0000001118187c11 */ /* 0x000fe2000f8e10ff */
[----:B------:R0:W-:Y:S01]  /*1560*/  ATOMS.POPC.INC.32 RZ, [R29+URZ] ;  /* 0x000000001dff7f8c */ /* 0x0001e2000d8000ff */
[----:B------:R-:W-:Y:S02]  /*1570*/  LOP3.LUT R27, R27, R22, RZ, 0x30, !PT ;  /* 0x000000161b1b7212 */ /* 0x000fe400078e30ff */
[----:B------:R-:W-:Y:S01]  /*1580*/  LEA R26, R26, UR17, 0x2 ;  /* 0x000000111a1a7c11 */ /* 0x000fe2000f8e10ff */
[----:B------:R1:W-:Y:S01]  /*1590*/  ATOMS.POPC.INC.32 RZ, [R24+URZ] ;  /* 0x0000000018ff7f8c */ /* 0x0003e2000d8000ff */
[----:B------:R-:W-:Y:S02]  /*15a0*/  LEA R23, R23, UR17, 0x2 ;  /* 0x0000001117177c11 */ /* 0x000fe4000f8e10ff */
[----:B------:R-:W-:Y:S01]  /*15b0*/  LEA R25, R25, UR17, 0x2 ;  /* 0x0000001119197c11 */ /* 0x000fe2000f8e10ff */
[----:B------:R2:W-:Y:S01]  /*15c0*/  ATOMS.POPC.INC.32 RZ, [R26+URZ] ;  /* 0x000000001aff7f8c */ /* 0x0005e2000d8000ff */
[----:B------:R-:W-:-:S02]  /*15d0*/  LEA R27, R27, UR17, 0x2 ;  /* 0x000000111b1b7c11 */ /* 0x000fc4000f8e10ff */
[----:B0-----:R-:W-:Y:S01]  /*15e0*/  SHF.R.U32.HI R29, RZ, UR16, R18 ;  /* 0x00000010ff1d7c19 */ /* 0x001fe20008011612 */
[----:B------:R0:W-:Y:S01]  /*15f0*/  ATOMS.POPC.INC.32 RZ, [R23+URZ] ;  /* 0x0000000017ff7f8c */ /* 0x0001e2000d8000ff */
[----:B-1----:R-:W-:Y:S02]  /*1600*/  SHF.R.U32.HI R24, RZ, UR16, R17 ;  /* 0x00000010ff187c19 */ /* 0x002fe40008011611 */
[----:B------:R-:W-:Y:S01]  /*1610*/  SHF.R.U32.HI R28, RZ, UR16, R15 ;  /* 0x00000010ff1c7c19 */ /* 0x000fe2000801160f */
[----:B------:R1:W-:Y:S01]  /*1620*/  ATOMS.POPC.INC.32 RZ, [R25+URZ] ;  /* 0x0000000019ff7f8c */ /* 0x0003e2000d8000ff */
[----:B--2---:R-:W-:Y:S02]  /*1630*/  SHF.R.U32.HI R26, RZ, UR16, R16 ;  /* 0x00000010ff1a7c19 */ /* 0x004fe40008011610 */
[----:B------:R-:W-:Y:S01]  /*1640*/  LOP3.LUT R29, R29, R22, RZ, 0x30, !PT ;  /* 0x000000161d1d7212 */ /* 0x000fe200078e30ff */
[----:B------:R2:W-:Y:S01]  /*1650*/  ATOMS.POPC.INC.32 RZ, [R27+URZ] ;  /* 0x000000001bff7f8c */ /* 0x0005e2000d8000ff */
[----:B0-----:R-:W-:-:S02]  /*1660*/  SHF.R.U32.HI R23, RZ, UR16, R2 ;  /* 0x00000010ff177c19 */ /* 0x001fc40008011602 */
[-C--:B------:R-:W-:Y:S02]  /*1670*/  LOP3.LUT R24, R24, R22.reuse, RZ, 0x30, !PT ;  /* 0x0000001618187212 */ /* 0x080fe400078e30ff */
[----:B-1----:R-:W-:Y:S02]  /*1680*/  SHF.R.U32.HI R25, RZ, UR16, R13 ;  /* 0x00000010ff197c19 */ /* 0x002fe4000801160d */
[-C--:B------:R-:W-:Y:S02]  /*1690*/  LOP3.LUT R26, R26, R22.reuse, RZ, 0x30, !PT ;  /* 0x000000161a1a7212 */ /* 0x080fe400078e30ff */
[----:B--2---:R-:W-:Y:S01]  /*16a0*/  SHF.R.U32.HI R27, RZ, UR16, R14 ;  /* 0x00000010ff1b7c19 */ /* 0x004fe2000801160e */
[----:B------:R-:W-:Y:S01]  /*16b0*/  UIADD3 UR16, UPT, UPT, UR16, 0x8, URZ ;  /* 0x0000000810107890 */ /* 0x000fe2000fffe0ff */
[----:B------:R-:W-:Y:S02]  /*16c0*/  LOP3.LUT R23, R23, R22, RZ, 0x30, !PT ;  /* 0x0000001617177212 */ /* 0x000fe400078e30ff */
[----:B------:R-:W-:-:S02]  /*16d0*/  LEA R29, R29, UR17, 0x2 ;  /* 0x000000111d1d7c11 */ /* 0x000fc4000f8e10ff */
[-C--:B------:R-:W-:Y:S02]  /*16e0*/  LOP3.LUT R25, R25, R22.reuse, RZ, 0x30, !PT ;  /* 0x0000001619197212 */ /* 0x080fe400078e30ff */
[----:B------:R-:W-:Y:S01]  /*16f0*/  ISETP.LE.AND P0, PT, R3, UR16, PT ;  /* 0x0000001003007c0c */ /* 0x000fe2000bf03270 */
[----:B------:R0:W-:Y:S01]  /*1700*/  ATOMS.POPC.INC.32 RZ, [R29+URZ] ;  /* 0x000000001dff7f8c */ /* 0x0001e2000d8000ff */
[----:B------:R-:W-:Y:S02]  /*1710*/  LEA R24, R24, UR17, 0x2 ;  /* 0x0000001118187c11 */ /* 0x000fe4000f8e10ff */
[-C--:B------:R-:W-:Y:S02]  /*1720*/  LOP3.LUT R27, R27, R22.reuse, RZ, 0x30, !PT ;  /* 0x000000161b1b7212 */ /* 0x080fe400078e30ff */
[----:B------:R-:W-:Y:S01]  /*1730*/  LEA R26, R26, UR17, 0x2 ;  /* 0x000000111a1a7c11 */ /* 0x000fe2000f8e10ff */
[----:B------:R0:W-:Y:S01]  /*1740*/  ATOMS.POPC.INC.32 RZ, [R24+URZ] ;  /* 0x0000000018ff7f8c */ /* 0x0001e2000d8000ff */
[----:B------:R-:W-:-:S02]  /*1750*/  LOP3.LUT R28, R28, R22, RZ, 0x30, !PT ;  /* 0x000000161c1c7212 */ /* 0x000fc400078e30ff */
[----:B------:R-:W-:Y:S01]  /*1760*/  LEA R23, R23, UR17, 0x2 ;  /* 0x0000001117177c11 */ /* 0x000fe2000f8e10ff */
[----:B------:R0:W-:Y:S01]  /*1770*/  ATOMS.POPC.INC.32 RZ, [R26+URZ] ;  /* 0x000000001aff7f8c */ /* 0x0001e2000d8000ff */
[----:B------:R-:W-:Y:S02]  /*1780*/  LEA R25, R25, UR17, 0x2 ;  /* 0x0000001119197c11 */ /* 0x000fe4000f8e10ff */
[----:B------:R-:W-:Y:S01]  /*1790*/  LEA R27, R27, UR17, 0x2 ;  /* 0x000000111b1b7c11 */ /* 0x000fe2000f8e10ff */
[----:B------:R0:W-:Y:S01]  /*17a0*/  ATOMS.POPC.INC.32 RZ, [R23+URZ] ;  /* 0x0000000017ff7f8c */ /* 0x0001e2000d8000ff */
[----:B------:R-:W-:-:S03]  /*17b0*/  LEA R28, R28, UR17, 0x2 ;  /* 0x000000111c1c7c11 */ /* 0x000fc6000f8e10ff */
[----:B------:R0:W-:Y:S04]  /*17c0*/  ATOMS.POPC.INC.32 RZ, [R25+URZ] ;  /* 0x0000000019ff7f8c */ /* 0x0001e8000d8000ff */
[----:B------:R0:W-:Y:S04]  /*17d0*/  ATOMS.POPC.INC.32 RZ, [R27+URZ] ;  /* 0x000000001bff7f8c */ /* 0x0001e8000d8000ff */
[----:B------:R0:W-:Y:S01]  /*17e0*/  ATOMS.POPC.INC.32 RZ, [R28+URZ] ;  /* 0x000000001cff7f8c */ /* 0x0001e2000d8000ff */
[----:B------:R-:W-:Y:S05]  /*17f0*/  @!P0 BRA `(.L_x_149) ;  /* 0xfffffff800dc8947 */ /* 0x000fea000383ffff */
.L_x_148:
[----:B------:R-:W-:Y:S05]  /*1800*/  BRA.U !UP0, `(.L_x_150) ;  /* 0xfffffff108dc7547 */ /* 0x000fea000b83ffff */
.L_x_145:
[----:B------:R-:W-:Y:S01]  /*1810*/  BAR.SYNC.DEFER_BLOCKING 0x0 ;  /* 0x0000000000007b1d */ /* 0x000fe20000010000 */
[----:B------:R-:W-:-:S05]  /*1820*/  ISETP.NE.AND P0, PT, R20, RZ, PT ;  /* 0x000000ff1400720c */ /* 0x000fca0003f05270 */
[----:B------:R-:W-:Y:S08]  /*1830*/  BSSY.RECONVERGENT B0, `(.L_x_151) ;  /* 0x0000164000007945 */ /* 0x000ff00003800200 */
[----:B------:R-:W-:Y:S05]  /*1840*/  @P0 BRA `(.L_x_152) ;  /* 0x0000001400880947 */ /* 0x000fea0003800000 */
[----:B------:R-:W-:Y:S01]  /*1850*/  UISETP.GE.U32.AND UP0, UPT, UR22, 0x7, UPT ;  /* 0x000000071600788c */ /* 0x000fe2000bf06070 */
[----:B0-23--:R-:W-:-:S08]  /*1860*/  IMAD.MOV.U32 R3, RZ, RZ, RZ ;  /* 0x000000ffff037224 */ /* 0x00dfd000078e00ff */
[----:B------:R-:W-:Y:S05]  /*1870*/  BRA.U !UP0, `(.L_x_153) ;  /* 0x00000005085c7547 */ /* 0x000fea000b800000 */
[----:B----4-:R-:W0:Y:S01]  /*1880*/  LDC.64 R2, c[0x0][0x380] ;  /* 0x0000e000ff027b82 */ /* 0x010e220000000a00 */
[----:B-1---5:R-:W-:-:S07]  /*1890*/  IMAD.MOV.U32 R5, RZ, RZ, RZ ;  /* 0x000000ffff057224 */ /* 0x022fce00078e00ff */
.L_x_170:
[----:B----4-:R-:W-:Y:S01]  /*18a0*/  IMAD R7, R5, 0x400, R0 ;  /* 0x0000040005077824 */ /* 0x010fe200078e0200 */
[----:B------:R-:W-:Y:S04]  /*18b0*/  BSSY.RECONVERGENT B1, `(.L_x_154) ;  /* 0x000000f000017945 */ /* 0x000fe80003800200 */
[----:B01----:R-:W1:Y:S04]  /*18c0*/  LDS R18, [R7] ;  /* 0x0000000007127984 */ /* 0x003e680000000800 */
[----:B--23--:R2:W3:Y:S04]  /*18d0*/  LDS R9, [R7+0x400] ;  /* 0x0004000007097984 */ /* 0x00c4e80000000800 */
[----:B------:R2:W4:Y:S04]  /*18e0*/  LDS R22, [R7+0x800] ;  /* 0x0008000007167984 */ /* 0x0005280000000800 */
[----:B------:R2:W0:Y:S04]  /*18f0*/  LDS R14, [R7+0xc00] ;  /* 0x000c0000070e7984 */ /* 0x0004280000000800 */
[----:B------:R2:W0:Y:S04]  /*1900*/  LDS R12, [R7+0x1000] ;  /* 0x00100000070c7984 */ /* 0x0004280000000800 */
[----:B------:R2:W0:Y:S04]  /*1910*/  LDS R6, [R7+0x1400] ;  /* 0x0014000007067984 */ /* 0x0004280000000800 */
[----:B------:R2:W0:Y:S04]  /*1920*/  LDS R8, [R7+0x1800] ;  /* 0x0018000007087984 */ /* 0x0004280000000800 */
[----:B------:R2:W0:Y:S01]  /*1930*/  LDS R10, [R7+0x1c00] ;  /* 0x001c0000070a7984 */ /* 0x0004220000000800 */
[----:B-1----:R-:W-:-:S13]  /*1940*/  ISETP.NE.AND P0, PT, R18, RZ, PT ;  /* 0x000000ff1200720c */ /* 0x002fda0003f05270 */
[----:B--234-:R-:W-:Y:S05]  /*1950*/  @!P0 BRA `(.L_x_155) ;  /* 0x0000000000108947 */ /* 0x01cfea0003800000 */
[----:B------:R-:W-:Y:S01]  /*1960*/  LEA R17, R5, R4, 0x8 ;  /* 0x0000000405117211 */ /* 0x000fe200078e40ff */
[----:B------:R-:W-:-:S04]  /*1970*/  IMAD.MOV.U32 R19, RZ, RZ, RZ ;  /* 0x000000ffff137224 */ /* 0x000fc800078e00ff */
[----:B0-----:R-:W-:-:S05]  /*1980*/  IMAD.WIDE.U32 R16, R17, 0x8, R2 ;  /* 0x0000000811107825 */ /* 0x001fca00078e0002 */
[----:B------:R1:W-:Y:S02]  /*1990*/  REDG.E.ADD.64.STRONG.GPU desc[UR20][R16.64], R18 ;  /* 0x000000121000798e */ /* 0x0003e4000c12e514 */
.L_x_155:
[----:B------:R-:W-:Y:S05]  /*19a0*/  BSYNC.RECONVERGENT B1 ;  /* 0x0000000000017941 */ /* 0x000fea0003800200 */
.L_x_154:
[----:B------:R-:W-:Y:S01]  /*19b0*/  ISETP.NE.AND P6, PT, R9, RZ, PT ;  /* 0x000000ff0900720c */ /* 0x000fe20003fc5270 */
[----:B------:R-:W-:Y:S01]  /*19c0*/  BSSY.RECONVERGENT B1, `(.L_x_156) ;  /* 0x000000e000017945 */ /* 0x000fe20003800200 */
[----:B------:R-:W-:Y:S02]  /*19d0*/  ISETP.NE.AND P0, PT, R22, RZ, PT ;  /* 0x000000ff1600720c */ /* 0x000fe40003f05270 */
[----:B0-----:R-:W-:Y:S02]  /*19e0*/  ISETP.NE.AND P1, PT, R14, RZ, PT ;  /* 0x000000ff0e00720c */ /* 0x001fe40003f25270 */
[----:B------:R-:W-:Y:S02]  /*19f0*/  ISETP.NE.AND P2, PT, R12, RZ, PT ;  /* 0x000000ff0c00720c */ /* 0x000fe40003f45270 */
[----:B------:R-:W-:Y:S02]  /*1a00*/  ISETP.NE.AND P3, PT, R6, RZ, PT ;  /* 0x000000ff0600720c */ /* 0x000fe40003f65270 */
[----:B------:R-:W-:-:S02]  /*1a10*/  ISETP.NE.AND P4, PT, R8, RZ, PT ;  /* 0x000000ff0800720c */ /* 0x000fc40003f85270 */
[----:B------:R-:W-:Y:S01]  /*1a20*/  ISETP.NE.AND P5, PT, R10, RZ, PT ;  /* 0x000000ff0a00720c */ /* 0x000fe20003fa5270 */
[----:B------:R-:W-:-:S12]  /*1a30*/  @!P6 BRA `(.L_x_157) ;  /* 0x000000000018e947 */ /* 0x000fd80003800000 */
[----:B-1----:R-:W-:Y:S02]  /*1a40*/  IMAD R17, R5, 0x100, R4 ;  /* 0x0000010005117824 */ /* 0x002fe400078e0204 */
[----:B------:R-:W-:Y:S02]  /*1a50*/  IMAD.MOV.U32 R18, RZ, RZ, R9 ;  /* 0x000000ffff127224 */ /* 0x000fe400078e0009 */
[----:B------:R-:W-:Y:S02]  /*1a60*/  VIADD R17, R17, 0x100 ;  /* 0x0000010011117836 */ /* 0x000fe40000000000 */
[----:B------:R-:W-:Y:S02]  /*1a70*/  IMAD.MOV.U32 R19, RZ, RZ, RZ ;  /* 0x000000ffff137224 */ /* 0x000fe400078e00ff */
[----:B------:R-:W-:-:S05]  /*1a80*/  IMAD.WIDE.U32 R16, R17, 0x8, R2 ;  /* 0x0000000811107825 */ /* 0x000fca00078e0002 */
[----:B------:R0:W-:Y:S02]  /*1a90*/  REDG.E.ADD.64.STRONG.GPU desc[UR20][R16.64], R18 ;  /* 0x000000121000798e */ /* 0x0001e4000c12e514 */
.L_x_157:
[----:B------:R-:W-:Y:S05]  /*1aa0*/  BSYNC.RECONVERGENT B1 ;  /* 0x0000000000017941 */ /* 0x000fea0003800200 */
.L_x_156:
[----:B------:R-:W-:Y:S04]  /*1ab0*/  BSSY.RECONVERGENT B1, `(.L_x_158) ;  /* 0x0000007000017945 */ /* 0x000fe80003800200 */
[----:B------:R-:W-:Y:S05]  /*1ac0*/  @!P0 BRA `(.L_x_159) ;  /* 0x0000000000148947 */ /* 0x000fea0003800000 */
[----:B01----:R-:W-:Y:S02]  /*1ad0*/  IMAD R17, R5, 0x100, R4 ;  /* 0x0000010005117824 */ /* 0x003fe400078e0204 */
[----:B------:R-:W-:-:S03]  /*1ae0*/  IMAD.MOV.U32 R23, RZ, RZ, RZ ;  /* 0x000000ffff177224 */ /* 0x000fc600078e00ff */
[----:B------:R-:W-:-:S05]  /*1af0*/  IADD3 R17, PT, PT, R17, 0x200, RZ ;  /* 0x0000020011117810 */ /* 0x000fca0007ffe0ff */
[----:B------:R-:W-:-:S05]  /*1b00*/  IMAD.WIDE.U32 R16, R17, 0x8, R2 ;  /* 0x0000000811107825 */ /* 0x000fca00078e0002 */
[----:B------:R2:W-:Y:S02]  /*1b10*/  REDG.E.ADD.64.STRONG.GPU desc[UR20][R16.64], R22 ;  /* 0x000000161000798e */ /* 0x0005e4000c12e514 */
.L_x_159:
[----:B------:R-:W-:Y:S05]  /*1b20*/  BSYNC.RECONVERGENT B1 ;  /* 0x0000000000017941 */ /* 0x000fea0003800200 */
.L_x_158:
[----:B------:R-:W-:Y:S04]  /*1b30*/  BSSY.RECONVERGENT B1, `(.L_x_160) ;  /* 0x0000007000017945 */ /* 0x000fe80003800200 */
[----:B------:R-:W-:Y:S05]  /*1b40*/  @!P1 BRA `(.L_x_161) ;  /* 0x0000000000149947 */ /* 0x000fea0003800000 */
[----:B012---:R-:W-:Y:S02]  /*1b50*/  IMAD R17, R5, 0x100, R4 ;  /* 0x0000010005117824 */ /* 0x007fe400078e0204 */
[----:B------:R-:W-:Y:S02]  /*1b60*/  IMAD.MOV.U32 R15, RZ, RZ, RZ ;  /* 0x000000ffff0f7224 */ /* 0x000fe400078e00ff */
[----:B------:R-:W-:-:S04]  /*1b70*/  VIADD R17, R17, 0x300 ;  /* 0x0000030011117836 */ /* 0x000fc80000000000 */
[----:B------:R-:W-:-:S05]  /*1b80*/  IMAD.WIDE.U32 R16, R17, 0x8, R2 ;  /* 0x0000000811107825 */ /* 0x000fca00078e0002 */
[----:B------:R3:W-:Y:S02]  /*1b90*/  REDG.E.ADD.64.STRONG.GPU desc[UR20][R16.64], R14 ;  /* 0x0000000e1000798e */ /* 0x0007e4000c12e514 */
.L_x_161:
[----:B------:R-:W-:Y:S05]  /*1ba0*/  BSYNC.RECONVERGENT B1 ;  /* 0x0000000000017941 */ /* 0x000fea0003800200 */
.L_x_160:
[----:B------:R-:W-:Y:S04]  /*1bb0*/  BSSY.RECONVERGENT B1, `(.L_x_162) ;  /* 0x0000007000017945 */ /* 0x000fe80003800200 */
[----:B------:R-:W-:Y:S05]  /*1bc0*/  @!P2 BRA `(.L_x_163) ;  /* 0x000000000014a947 */ /* 0x000fea0003800000 */
[----:B---3--:R-:W-:Y:S02]  /*1bd0*/  IMAD R15, R5, 0x100, R4 ;  /* 0x00000100050f7824 */ /* 0x008fe400078e0204 */
[----:B------:R-:W-:Y:S02]  /*1be0*/  HFMA2 R13, -RZ, RZ, 0, 0 ;  /* 0x00000000ff0d7431 */ /* 0x000fe400000001ff */
[----:B------:R-:W-:-:S04]  /*1bf0*/  VIADD R15, R15, 0x400 ;  /* 0x000004000f0f7836 */ /* 0x000fc80000000000 */
[----:B------:R-:W-:-:S05]  /*1c00*/  IMAD.WIDE.U32 R14, R15, 0x8, R2 ;  /* 0x000000080f0e7825 */ /* 0x000fca00078e0002 */
[----:B------:R4:W-:Y:S02]  /*1c10*/  REDG.E.ADD.64.STRONG.GPU desc[UR20][R14.64], R12 ;  /* 0x0000000c0e00798e */ /* 0x0009e4000c12e514 */
.L_x_163:
[----:B------:R-:W-:Y:S05]  /*1c20*/  BSYNC.RECONVERGENT B1 ;  /* 0x0000000000017941 */ /* 0x000fea0003800200 */
.L_x_162:
[----:B------:R-:W-:Y:S04]  /*1c30*/  BSSY.RECONVERGENT B1, `(.L_x_164) ;  /* 0x0000007000017945 */ /* 0x000fe80003800200 */
[----:B------:R-:W-:Y:S05]  /*1c40*/  @!P3 BRA `(.L_x_165) ;  /* 0x000000000014b947 */ /* 0x000fea0003800000 */
[----:B----4-:R-:W-:Y:S02]  /*1c50*/  IMAD R13, R5, 0x100, R4 ;  /* 0x00000100050d7824 */ /* 0x010fe400078e0204 */
[----:B------:R-:W-:Y:S02]  /*1c60*/  IMAD.MOV.U32 R7, RZ, RZ, RZ ;  /* 0x000000ffff077224 */ /* 0x000fe400078e00ff */
[----:B------:R-:W-:-:S04]  /*1c70*/  VIADD R13, R13, 0x500 ;  /* 0x000005000d0d7836 */ /* 0x000fc80000000000 */
[----:B------:R-:W-:-:S05]  /*1c80*/  IMAD.WIDE.U32 R12, R13, 0x8, R2 ;  /* 0x000000080d0c7825 */ /* 0x000fca00078e0002 */
[----:B------:R4:W-:Y:S02]  /*1c90*/  REDG.E.ADD.64.STRONG.GPU desc[UR20][R12.64], R6 ;  /* 0x000000060c00798e */ /* 0x0009e4000c12e514 */
.L_x_165:
[----:B------:R-:W-:Y:S05]  /*1ca0*/  BSYNC.RECONVERGENT B1 ;  /* 0x0000000000017941 */ /* 0x000fea0003800200 */
.L_x_164:
[----:B------:R-:W-:Y:S04]  /*1cb0*/  BSSY.RECONVERGENT B1, `(.L_x_166) ;  /* 0x0000007000017945 */ /* 0x000fe80003800200 */
[----:B------:R-:W-:Y:S05]  /*1cc0*/  @!P4 BRA `(.L_x_167) ;  /* 0x000000000014c947 */ /* 0x000fea0003800000 */
[----:B----4-:R-:W-:Y:S02]  /*1cd0*/  IMAD R7, R5, 0x100, R4 ;  /* 0x0000010005077824 */ /* 0x010fe400078e0204 */
[----:B------:R-:W-:Y:S02]  /*1ce0*/  IMAD.MOV.U32 R9, RZ, RZ, RZ ;  /* 0x000000ffff097224 */ /* 0x000fe400078e00ff */
[----:B------:R-:W-:-:S04]  /*1cf0*/  VIADD R7, R7, 0x600 ;  /* 0x0000060007077836 */ /* 0x000fc80000000000 */
[----:B------:R-:W-:-:S05]  /*1d00*/  IMAD.WIDE.U32 R6, R7, 0x8, R2 ;  /* 0x0000000807067825 */ /* 0x000fca00078e0002 */
[----:B------:R4:W-:Y:S02]  /*1d10*/  REDG.E.ADD.64.STRONG.GPU desc[UR20][R6.64], R8 ;  /* 0x000000080600798e */ /* 0x0009e4000c12e514 */
.L_x_167:
[----:B------:R-:W-:Y:S05]  /*1d20*/  BSYNC.RECONVERGENT B1 ;  /* 0x0000000000017941 */ /* 0x000fea0003800200 */
.L_x_166:
[----:B------:R-:W-:Y:S04]  /*1d30*/  BSSY.RECONVERGENT B1, `(.L_x_168) ;  /* 0x0000007000017945 */ /* 0x000fe80003800200 */
[----:B------:R-:W-:Y:S05]  /*1d40*/  @!P5 BRA `(.L_x_169) ;  /* 0x000000000014d947 */ /* 0x000fea0003800000 */
[----:B----4-:R-:W-:Y:S01]  /*1d50*/  LEA R7, R5, R4, 0x8 ;  /* 0x0000000405077211 */ /* 0x010fe200078e40ff */
[----:B------:R-:W-:-:S04]  /*1d60*/  IMAD.MOV.U32 R11, RZ, RZ, RZ ;  /* 0x000000ffff0b7224 */ /* 0x000fc800078e00ff */
[----:B------:R-:W-:-:S04]  /*1d70*/  VIADD R7, R7, 0x700 ;  /* 0x0000070007077836 */ /* 0x000fc80000000000 */
[----:B------:R-:W-:-:S05]  /*1d80*/  IMAD.WIDE.U32 R6, R7, 0x8, R2 ;  /* 0x0000000807067825 */ /* 0x000fca00078e0002 */
[----:B------:R4:W-:Y:S02]  /*1d90*/  REDG.E.ADD.64.STRONG.GPU desc[UR20][R6.64], R10 ;  /* 0x0000000a0600798e */ /* 0x0009e4000c12e514 */
.L_x_169:
[----:B------:R-:W-:Y:S05]  /*1da0*/  BSYNC.RECONVERGENT B1 ;  /* 0x0000000000017941 */ /* 0x000fea0003800200 */
.L_x_168:
[----:B------:R-:W-:-:S05]  /*1db0*/  VIADD R5, R5, 0x8 ;  /* 0x0000000805057836 */ /* 0x000fca0000000000 */
[----:B------:R-:W-:-:S13]  /*1dc0*/  ISETP.NE.AND P0, PT, R5, UR27, PT ;  /* 0x0000001b05007c0c */ /* 0x000fda000bf05270 */
[----:B------:R-:W-:Y:S05]  /*1dd0*/  @P0 BRA `(.L_x_170) ;  /* 0xfffffff800b00947 */ /* 0x000fea000383ffff */
[----:B------:R-:W-:-:S07]  /*1de0*/  IMAD.U32 R3, RZ, RZ, UR27 ;  /* 0x0000001bff037e24 */ /* 0x000fce000f8e00ff */
.L_x_153:
[----:B------:R-:W-:Y:S02]  /*1df0*/  UISETP.NE.AND UP0, UPT, UR24, URZ, UPT ;  /* 0x000000ff1800728c */ /* 0x000fe4000bf05270 */
[----:B----45:R-:W-:Y:S02]  /*1e00*/  IMAD.U32 R8, RZ, RZ, UR24 ;  /* 0x00000018ff087e24 */ /* 0x030fe4000f8e00ff */
[----:B-1----:R-:W-:-:S03]  /*1e10*/  IMAD.U32 R5, RZ, RZ, UR25 ;  /* 0x00000019ff057e24 */ /* 0x002fc6000f8e00ff */
[----:B------:R-:W-:Y:S01]  /*1e20*/  IADD3 R8, PT, PT, R8, -0x1, RZ ;  /* 0xffffffff08087810 */ /* 0x000fe20007ffe0ff */
[----:B------:R-:W-:Y:S01]  /*1e30*/  VIADD R5, R5, 0xffffffff ;  /* 0xffffffff05057836 */ /* 0x000fe20000000000 */
[----:B------:R-:W-:Y:S06]  /*1e40*/  BRA.U !UP0, `(.L_x_171) ;  /* 0x0000000508707547 */ /* 0x000fec000b800000 */
[----:B------:R-:W-:-:S13]  /*1e50*/  ISETP.GE.U32.AND P0, PT, R8, 0x3, PT ;  /* 0x000000030800780c */ /* 0x000fda0003f06070 */
[----:B------:R-:W-:Y:S05]  /*1e60*/  @!P0 BRA `(.L_x_172) ;  /* 0x0000000000bc8947 */ /* 0x000fea0003800000 */
[----:B------:R-:W-:Y:S01]  /*1e70*/  IMAD R7, R3, 0x400, R0 ;  /* 0x0000040003077824 */ /* 0x000fe200078e0200 */
[----:B------:R-:W-:Y:S04]  /*1e80*/  BSSY.RECONVERGENT B1, `(.L_x_173) ;  /* 0x000000f000017945 */ /* 0x000fe80003800200 */
[----:B------:R-:W1:Y:S04]  /*1e90*/  LDS R12, [R7] ;  /* 0x00000000070c7984 */ /* 0x000e680000000800 */
[----:B------:R-:W4:Y:S04]  /*1ea0*/  LDS R9, [R7+0x400] ;  /* 0x0004000007097984 */ /* 0x000f280000000800 */
[----:B------:R-:W5:Y:S04]  /*1eb0*/  LDS R6, [R7+0x800] ;  /* 0x0008000007067984 */ /* 0x000f680000000800 */
[----:B------:R-:W0:Y:S01]  /*1ec0*/  LDS R2, [R7+0xc00] ;  /* 0x000c000007027984 */ /* 0x000e220000000800 */
[----:B-1----:R-:W-:-:S02]  /*1ed0*/  ISETP.NE.AND P0, PT, R12, RZ, PT ;  /* 0x000000ff0c00720c */ /* 0x002fc40003f05270 */
[----:B----4-:R-:W-:Y:S02]  /*1ee0*/  ISETP.NE.AND P1, PT, R9, RZ, PT ;  /* 0x000000ff0900720c */ /* 0x010fe40003f25270 */
[----:B-----5:R-:W-:Y:S02]  /*1ef0*/  ISETP.NE.AND P2, PT, R6, RZ, PT ;  /* 0x000000ff0600720c */ /* 0x020fe40003f45270 */
[----:B0-----:R-:W-:-:S07]  /*1f00*/  ISETP.NE.AND P3, PT, R2, RZ, PT ;  /* 0x000000ff0200720c */ /* 0x001fce0003f65270 */
[----:B------:R-:W-:Y:S06]  /*1f10*/  @!P0 BRA `(.L_x_174) ;  /* 0x0000000000148947 */ /* 0x000fec0003800000 */
[----:B------:R-:W0:Y:S01]  /*1f20*/  LDC.64 R10, c[0x0][0x380] ;  /* 0x0000e000ff0a7b82 */ /* 0x000e220000000a00 */
[----:B------:R-:W-:Y:S02]  /*1f30*/  IMAD R7, R3, 0x100, R4 ;  /* 0x0000010003077824 */ /* 0x000fe400078e0204 */
[----:B------:R-:W-:Y:S02]  /*1f40*/  IMAD.MOV.U32 R13, RZ, RZ, RZ ;  /* 0x000000ffff0d7224 */ /* 0x000fe400078e00ff */
[----:B0-----:R-:W-:-:S05]  /*1f50*/  IMAD.WIDE.U32 R10, R7, 0x8, R10 ;  /* 0x00000008070a7825 */ /* 0x001fca00078e000a */
[----:B------:R0:W-:Y:S02]  /*1f60*/  REDG.E.ADD.64.STRONG.GPU desc[UR20][R10.64], R12 ;  /* 0x0000000c0a00798e */ /* 0x0001e4000c12e514 */
.L_x_174:
[----:B------:R-:W-:Y:S05]  /*1f70*/  BSYNC.RECONVERGENT B1 ;  /* 0x0000000000017941 */ /* 0x000fea0003800200 */
.L_x_173:
[----:B------:R-:W-:Y:S04]  /*1f80*/  BSSY.RECONVERGENT B1, `(.L_x_175) ;  /* 0x0000009000017945 */ /* 0x000fe80003800200 */
[----:B------:R-:W-:Y:S05]  /*1f90*/  @!P1 BRA `(.L_x_176) ;  /* 0x00000000001c9947 */ /* 0x000fea0003800000 */
[----:B0-----:R-:W0:Y:S01]  /*1fa0*/  LDC.64 R10, c[0x0][0x380] ;  /* 0x0000e000ff0a7b82 */ /* 0x001e220000000a00 */
[----:B------:R-:W-:Y:S01]  /*1fb0*/  IMAD R7, R3, 0x100, R4 ;  /* 0x0000010003077824 */ /* 0x000fe200078e0204 */
[----:B------:R-:W-:Y:S01]  /*1fc0*/  MOV R12, R9 ;  /* 0x00000009000c7202 */ /* 0x000fe20000000f00 */
[----:B------:R-:W-:Y:S02]  /*1fd0*/  IMAD.MOV.U32 R13, RZ, RZ, RZ ;  /* 0x000000ffff0d7224 */ /* 0x000fe400078e00ff */
[----:B------:R-:W-:-:S04]  /*1fe0*/  VIADD R7, R7, 0x100 ;  /* 0x0000010007077836 */ /* 0x000fc80000000000 */
[----:B0-----:R-:W-:-:S05]  /*1ff0*/  IMAD.WIDE.U32 R10, R7, 0x8, R10 ;  /* 0x00000008070a7825 */ /* 0x001fca00078e000a */
[----:B------:R1:W-:Y:S02]  /*2000*/  REDG.E.ADD.64.STRONG.GPU desc[UR20][R10.64], R12 ;  /* 0x0000000c0a00798e */ /* 0x0003e4000c12e514 */
.L_x_176:
[----:B------:R-:W-:Y:S05]  /*2010*/  BSYNC.RECONVERGENT B1 ;  /* 0x0000000000017941 */ /* 0x000fea0003800200 */
.L_x_175:
[----:B------:R-:W-:Y:S04]  /*2020*/  BSSY.RECONVERGENT B1, `(.L_x_177) ;  /* 0x0000008000017945 */ /* 0x000fe80003800200 */
[----:B------:R-:W-:Y:S05]  /*2030*/  @!P2 BRA `(.L_x_178) ;  /* 0x000000000018a947 */ /* 0x000fea0003800000 */
[----:B01----:R-:W0:Y:S01]  /*2040*/  LDC.64 R10, c[0x0][0x380] ;  /* 0x0000e000ff0a7b82 */ /* 0x003e220000000a00 */
[----:B------:R-:W-:-:S04]  /*2050*/  IMAD R7, R3, 0x100, R4 ;  /* 0x0000010003077824 */ /* 0x000fc800078e0204 */
[----:B------:R-:W-:-:S04]  /*2060*/  VIADD R7, R7, 0x200 ;  /* 0x0000020007077836 */ /* 0x000fc80000000000 */
[----:B0-----:R-:W-:-:S04]  /*2070*/  IMAD.WIDE.U32 R10, R7, 0x8, R10 ;  /* 0x00000008070a7825 */ /* 0x001fc800078e000a */
[----:B------:R-:W-:-:S05]  /*2080*/  IMAD.MOV.U32 R7, RZ, RZ, RZ ;  /* 0x000000ffff077224 */ /* 0x000fca00078e00ff */
[----:B------:R4:W-:Y:S02]  /*2090*/  REDG.E.ADD.64.STRONG.GPU desc[UR20][R10.64], R6 ;  /* 0x000000060a00798e */ /* 0x0009e4000c12e514 */
.L_x_178:
[----:B------:R-:W-:Y:S05]  /*20a0*/  BSYNC.RECONVERGENT B1 ;  /* 0x0000000000017941 */ /* 0x000fea0003800200 */
.L_x_177:
[----:B------:R-:W-:Y:S04]  /*20b0*/  BSSY.RECONVERGENT B1, `(.L_x_179) ;  /* 0x0000009000017945 */ /* 0x000fe80003800200 */
[----:B------:R-:W-:Y:S05]  /*20c0*/  @!P3 BRA `(.L_x_180) ;  /* 0x00000000001cb947 */ /* 0x000fea0003800000 */
[----:B----4-:R-:W4:Y:S01]  /*20d0*/  LDC.64 R6, c[0x0][0x380] ;  /* 0x0000e000ff067b82 */ /* 0x010f220000000a00 */
[----:B------:R-:W-:Y:S01]  /*20e0*/  IMAD R9, R3, 0x100, R4 ;  /* 0x0000010003097824 */ /* 0x000fe200078e0204 */
[----:B01----:R-:W-:Y:S01]  /*20f0*/  MOV R10, R2 ;  /* 0x00000002000a7202 */ /* 0x003fe20000000f00 */
[----:B------:R-:W-:Y:S02]  /*2100*/  IMAD.MOV.U32 R11, RZ, RZ, RZ ;  /* 0x000000ffff0b7224 */ /* 0x000fe400078e00ff */
[----:B------:R-:W-:-:S04]  /*2110*/  VIADD R9, R9, 0x300 ;  /* 0x0000030009097836 */ /* 0x000fc80000000000 */
[----:B----4-:R-:W-:-:S05]  /*2120*/  IMAD.WIDE.U32 R6, R9, 0x8, R6 ;  /* 0x0000000809067825 */ /* 0x010fca00078e0006 */
[----:B------:R0:W-:Y:S02]  /*2130*/  REDG.E.ADD.64.STRONG.GPU desc[UR20][R6.64], R10 ;  /* 0x0000000a0600798e */ /* 0x0001e4000c12e514 */
.L_x_180:
[----:B------:R-:W-:Y:S05]  /*2140*/  BSYNC.RECONVERGENT B1 ;  /* 0x0000000000017941 */ /* 0x000fea0003800200 */
.L_x_179:
[----:B------:R-:W-:-:S07]  /*2150*/  VIADD R3, R3, 0x4 ;  /* 0x0000000403037836 */ /* 0x000fce0000000000 */
.L_x_172:
[----:B------:R-:W-:Y:S01]  /*2160*/  UISETP.NE.AND UP0, UPT, UR25, URZ, UPT ;  /* 0x000000ff1900728c */ /* 0x000fe2000bf05270 */
[----:B------:R-:W-:Y:S08]  /*2170*/  BSSY.RECONVERGENT B1, `(.L_x_171) ;  /* 0x0000029000017945 */ /* 0x000ff00003800200 */
[----:B------:R-:W-:Y:S05]  /*2180*/  BRA.U !UP0, `(.L_x_181) ;  /* 0x00000001089c7547 */ /* 0x000fea000b800000 */
[----:B------:R-:W-:-:S13]  /*2190*/  ISETP.NE.AND P0, PT, R5, RZ, PT ;  /* 0x000000ff0500720c */ /* 0x000fda0003f05270 */
[----:B------:R-:W-:Y:S05]  /*21a0*/  @!P0 BRA `(.L_x_182) ;  /* 0x0000000000648947 */ /* 0x000fea0003800000 */
[----:B0---4-:R-:W-:Y:S01]  /*21b0*/  IMAD R6, R3, 0x400, R0 ;  /* 0x0000040003067824 */ /* 0x011fe200078e0200 */
[----:B------:R-:W-:Y:S04]  /*21c0*/  BSSY.RECONVERGENT B2, `(.L_x_183) ;  /* 0x000000c000027945 */ /* 0x000fe80003800200 */
[----:B------:R-:W0:Y:S04]  /*21d0*/  LDS R2, [R6] ;  /* 0x0000000006027984 */ /* 0x000e280000000800 */
[----:B------:R-:W4:Y:S01]  /*21e0*/  LDS R9, [R6+0x400] ;  /* 0x0004000006097984 */ /* 0x000f220000000800 */
[----:B0-----:R-:W-:-:S02]  /*21f0*/  ISETP.NE.AND P0, PT, R2, RZ, PT ;  /* 0x000000ff0200720c */ /* 0x001fc40003f05270 */
[----:B----4-:R-:W-:-:S11]  /*2200*/  ISETP.NE.AND P1, PT, R9, RZ, PT ;  /* 0x000000ff0900720c */ /* 0x010fd60003f25270 */
[----:B------:R-:W-:Y:S05]  /*2210*/  @!P0 BRA `(.L_x_184) ;  /* 0x0000000000188947 */ /* 0x000fea0003800000 */
[----:B------:R-:W0:Y:S01]  /*2220*/  LDC.64 R6, c[0x0][0x380] ;  /* 0x0000e000ff067b82 */ /* 0x000e220000000a00 */
[----:B-1----:R-:W-:-:S04]  /*2230*/  IMAD R11, R3, 0x100, R4 ;  /* 0x00000100030b7824 */ /* 0x002fc800078e0204 */
[----:B0-----:R-:W-:-:S04]  /*2240*/  IMAD.WIDE.U32 R10, R11, 0x8, R6 ;  /* 0x000000080b0a7825 */ /* 0x001fc800078e0006 */
[----:B------:R-:W-:Y:S02]  /*2250*/  IMAD.MOV.U32 R6, RZ, RZ, R2 ;  /* 0x000000ffff067224 */ /* 0x000fe400078e0002 */
[----:B------:R-:W-:-:S05]  /*2260*/  IMAD.MOV.U32 R7, RZ, RZ, RZ ;  /* 0x000000ffff077224 */ /* 0x000fca00078e00ff */
[----:B------:R0:W-:Y:S02]  /*2270*/  REDG.E.ADD.64.STRONG.GPU desc[UR20][R10.64], R6 ;  /* 0x000000060a00798e */ /* 0x0001e4000c12e514 */
.L_x_184:
[----:B------:R-:W-:Y:S05]  /*2280*/  BSYNC.RECONVERGENT B2 ;  /* 0x0000000000027941 */ /* 0x000fea0003800200 */
.L_x_183:
[----:B------:R-:W-:Y:S04]  /*2290*/  BSSY.RECONVERGENT B2, `(.L_x_185) ;  /* 0x0000009000027945 */ /* 0x000fe80003800200 */
[----:B------:R-:W-:Y:S05]  /*22a0*/  @!P1 BRA `(.L_x_186) ;  /* 0x00000000001c9947 */ /* 0x000fea0003800000 */
[----:B0-----:R-:W0:Y:S01]  /*22b0*/  LDC.64 R6, c[0x0][0x380] ;  /* 0x0000e000ff067b82 */ /* 0x001e220000000a00 */
[----:B------:R-:W-:-:S05]  /*22c0*/  LEA R2, R3, R4, 0x8 ;  /* 0x0000000403027211 */ /* 0x000fca00078e40ff */
[----:B-1----:R-:W-:-:S04]  /*22d0*/  VIADD R11, R2, 0x100 ;  /* 0x00000100020b7836 */ /* 0x002fc80000000000 */
[----:B0-----:R-:W-:-:S04]  /*22e0*/  IMAD.WIDE.U32 R10, R11, 0x8, R6 ;  /* 0x000000080b0a7825 */ /* 0x001fc800078e0006 */
[----:B------:R-:W-:Y:S02]  /*22f0*/  IMAD.MOV.U32 R6, RZ, RZ, R9 ;  /* 0x000000ffff067224 */ /* 0x000fe400078e0009 */
[----:B------:R-:W-:-:S05]  /*2300*/  IMAD.MOV.U32 R7, RZ, RZ, RZ ;  /* 0x000000ffff077224 */ /* 0x000fca00078e00ff */
[----:B------:R4:W-:Y:S02]  /*2310*/  REDG.E.ADD.64.STRONG.GPU desc[UR20][R10.64], R6 ;  /* 0x000000060a00798e */ /* 0x0009e4000c12e514 */
.L_x_186:
[----:B------:R-:W-:Y:S05]  /*2320*/  BSYNC.RECONVERGENT B2 ;  /* 0x0000000000027941 */ /* 0x000fea0003800200 */
.L_x_185:
[----:B------:R-:W-:-:S07]  /*2330*/  VIADD R3, R3, 0x2 ;  /* 0x0000000203037836 */ /* 0x000fce0000000000 */
.L_x_182:
[----:B------:R-:W-:-:S09]  /*2340*/  UISETP.NE.AND UP0, UPT, UR9, URZ, UPT ;  /* 0x000000ff0900728c */ /* 0x000fd2000bf05270 */
[----:B------:R-:W-:Y:S05]  /*2350*/  BRA.U !UP0, `(.L_x_181) ;  /* 0x0000000108287547 */ /* 0x000fea000b800000 */
[----:B------:R-:W-:-:S05]  /*2360*/  IMAD R2, R3, 0x400, R0 ;  /* 0x0000040003027824 */ /* 0x000fca00078e0200 */
[----:B------:R-:W5:Y:S02]  /*2370*/  LDS R9, [R2] ;  /* 0x0000000002097984 */ /* 0x000f640000000800 */
[----:B-----5:R-:W-:-:S13]  /*2380*/  ISETP.NE.AND P0, PT, R9, RZ, PT ;  /* 0x000000ff0900720c */ /* 0x020fda0003f05270 */
[----:B------:R-:W-:Y:S05]  /*2390*/  @!P0 BRA `(.L_x_181) ;  /* 0x0000000000188947 */ /* 0x000fea0003800000 */
[----:B0---4-:R-:W0:Y:S01]  /*23a0*/  LDC.64 R6, c[0x0][0x380] ;  /* 0x0000e000ff067b82 */ /* 0x011e220000000a00 */
[----:B------:R-:W-:-:S04]  /*23b0*/  IMAD R3, R3, 0x100, R4 ;  /* 0x0000010003037824 */ /* 0x000fc800078e0204 */
[----:B0-----:R-:W-:Y:S01]  /*23c0*/  IMAD.WIDE.U32 R2, R3, 0x8, R6 ;  /* 0x0000000803027825 */ /* 0x001fe200078e0006 */
[----:B------:R-:W-:-:S03]  /*23d0*/  MOV R6, R9 ;  /* 0x0000000900067202 */ /* 0x000fc60000000f00 */
[----:B------:R-:W-:-:S05]  /*23e0*/  IMAD.MOV.U32 R7, RZ, RZ, RZ ;  /* 0x000000ffff077224 */ /* 0x000fca00078e00ff */
[----:B------:R0:W-:Y:S02]  /*23f0*/  REDG.E.ADD.64.STRONG.GPU desc[UR20][R2.64], R6 ;  /* 0x000000060200798e */ /* 0x0001e4000c12e514 */
.L_x_181:
[----:B------:R-:W-:Y:S05]  /*2400*/  BSYNC.RECONVERGENT B1 ;  /* 0x0000000000017941 */ /* 0x000fea0003800200 */
.L_x_171:
[----:B------:R-:W-:-:S13]  /*2410*/  ISETP.GT.U32.AND P0, PT, R4, 0x7f, PT ;  /* 0x0000007f0400780c */ /* 0x000fda0003f04070 */
[----:B------:R-:W-:Y:S05]  /*2420*/  @P0 BRA `(.L_x_152) ;  /* 0x0000000800900947 */ /* 0x000fea0003800000 */
[----:B------:R-:W-:Y:S01]  /*2430*/  UISETP.GE.U32.AND UP0, UPT, UR22, 0x7, UPT ;  /* 0x000000071600788c */ /* 0x000fe2000bf06070 */
[----:B0-----:R-:W-:-:S08]  /*2440*/  IMAD.MOV.U32 R3, RZ, RZ, RZ ;  /* 0x000000ffff037224 */ /* 0x001fd000078e00ff */
[----:B------:R-:W-:Y:S05]  /*2450*/  BRA.U !UP0, `(.L_x_187) ;  /* 0x0000000508147547 */ /* 0x000fea000b800000 */
[----:B------:R-:W0:Y:S01]  /*2460*/  LDC.64 R2, c[0x0][0x380] ;  /* 0x0000e000ff027b82 */ /* 0x000e220000000a00 */
[----:B------:R-:W-:-:S07]  /*2470*/  IMAD.MOV.U32 R9, RZ, RZ, RZ ;  /* 0x000000ffff097224 */ /* 0x000fce00078e00ff */
.L_x_204:
[C---:B01--4-:R-:W-:Y:S01]  /*2480*/  IMAD R11, R9.reuse, 0x400, R0 ;  /* 0x00000400090b7824 */ /* 0x053fe200078e0200 */
[----:B------:R-:W-:Y:S01]  /*2490*/  BSSY.RECONVERGENT B1, `(.L_x_188) ;  /* 0x0000011000017945 */ /* 0x000fe20003800200 */
[C---:B--23--:R-:W-:Y:S02]  /*24a0*/  IMAD R7, R9.reuse, 0x100, R4 ;  /* 0x0000010009077824 */ /* 0x04cfe400078e0204 */
[----:B------:R-:W-:Y:S01]  /*24b0*/  VIADD R9, R9, 0x8 ;  /* 0x0000000809097836 */ /* 0x000fe20000000000 */
[----:B---3--:R-:W1:Y:S01]  /*24c0*/  LDS R14, [R11+0x200] ;  /* 0x000200000b0e7984 */ /* 0x008e620000000800 */
[----:B0-----:R-:W-:-:S03]  /*24d0*/  IMAD.WIDE.U32 R6, R7, 0x8, R2 ;  /* 0x0000000807067825 */ /* 0x001fc600078e0002 */
[----:B------:R-:W0:Y:S04]  /*24e0*/  LDS R13, [R11+0x600] ;  /* 0x000600000b0d7984 */ /* 0x000e280000000800 */
[----:B--2---:R2:W3:Y:S04]  /*24f0*/  LDS R17, [R11+0xa00] ;  /* 0x000a00000b117984 */ /* 0x0044e80000000800 */
[----:B------:R2:W4:Y:S04]  /*2500*/  LDS R18, [R11+0xe00] ;  /* 0x000e00000b127984 */ /* 0x0005280000000800 */
[----:B------:R2:W2:Y:S04]  /*2510*/  LDS R19, [R11+0x1200] ;  /* 0x001200000b137984 */ /* 0x0004a80000000800 */
[----:B------:R0:W2:Y:S04]  /*2520*/  LDS R16, [R11+0x1600] ;  /* 0x001600000b107984 */ /* 0x0000a80000000800 */
[----:B------:R0:W2:Y:S04]  /*2530*/  LDS R12, [R11+0x1a00] ;  /* 0x001a00000b0c7984 */ /* 0x0000a80000000800 */
[----:B------:R0:W2:Y:S01]  /*2540*/  LDS R10, [R11+0x1e00] ;  /* 0x001e00000b0a7984 */ /* 0x0000a20000000800 */
[----:B-1----:R-:W-:-:S02]  /*2550*/  ISETP.NE.AND P0, PT, R14, RZ, PT ;  /* 0x000000ff0e00720c */ /* 0x002fc40003f05270 */
[----:B0-----:R-:W-:-:S11]  /*2560*/  ISETP.NE.AND P1, PT, R13, RZ, PT ;  /* 0x000000ff0d00720c */ /* 0x001fd60003f25270 */
[----:B---34-:R-:W-:Y:S05]  /*2570*/  @!P0 BRA `(.L_x_189) ;  /* 0x0000000000088947 */ /* 0x018fea0003800000 */
[----:B------:R-:W-:-:S05]  /*2580*/  HFMA2 R15, -RZ, RZ, 0, 0 ;  /* 0x00000000ff0f7431 */ /* 0x000fca00000001ff */
[----:B------:R0:W-:Y:S02]  /*2590*/  REDG.E.ADD.64.STRONG.GPU desc[UR20][R6.64+0x400], R14 ;  /* 0x0004000e0600798e */ /* 0x0001e4000c12e514 */
.L_x_189:
[----:B------:R-:W-:Y:S05]  /*25a0*/  BSYNC.RECONVERGENT B1 ;  /* 0x0000000000017941 */ /* 0x000fea0003800200 */
.L_x_188:
[----:B------:R-:W-:Y:S04]  /*25b0*/  BSSY.RECONVERGENT B1, `(.L_x_190) ;  /* 0x0000005000017945 */ /* 0x000fe80003800200 */
[----:B------:R-:W-:Y:S05]  /*25c0*/  @!P1 BRA `(.L_x_191) ;  /* 0x00000000000c9947 */ /* 0x000fea0003800000 */
[----:B0-----:R-:W-:Y:S02]  /*25d0*/  IMAD.MOV.U32 R14, RZ, RZ, R13 ;  /* 0x000000ffff0e7224 */ /* 0x001fe400078e000d */
[----:B------:R-:W-:-:S05]  /*25e0*/  IMAD.MOV.U32 R15, RZ, RZ, RZ ;  /* 0x000000ffff0f7224 */ /* 0x000fca00078e00ff */
[----:B------:R1:W-:Y:S02]  /*25f0*/  REDG.E.ADD.64.STRONG.GPU desc[UR20][R6.64+0xc00], R14 ;  /* 0x000c000e0600798e */ /* 0x0003e4000c12e514 */
.L_x_191:
[----:B------:R-:W-:Y:S05]  /*2600*/  BSYNC.RECONVERGENT B1 ;  /* 0x0000000000017941 */ /* 0x000fea0003800200 */
.L_x_190:
[----:B------:R-:W-:Y:S01]  /*2610*/  ISETP.NE.AND P6, PT, R17, RZ, PT ;  /* 0x000000ff1100720c */ /* 0x000fe20003fc5270 */
[----:B------:R-:W-:Y:S01]  /*2620*/  BSSY.RECONVERGENT B1, `(.L_x_192) ;  /* 0x000000b000017945 */ /* 0x000fe20003800200 */
[----:B------:R-:W-:Y:S02]  /*2630*/  ISETP.NE.AND P0, PT, R9, UR27, PT ;  /* 0x0000001b09007c0c */ /* 0x000fe4000bf05270 */
[----:B------:R-:W-:Y:S02]  /*2640*/  ISETP.NE.AND P1, PT, R18, RZ, PT ;  /* 0x000000ff1200720c */ /* 0x000fe40003f25270 */
[----:B--2---:R-:W-:Y:S02]  /*2650*/  ISETP.NE.AND P2, PT, R19, RZ, PT ;  /* 0x000000ff1300720c */ /* 0x004fe40003f45270 */
[----:B------:R-:W-:Y:S02]  /*2660*/  ISETP.NE.AND P3, PT, R16, RZ, PT ;  /* 0x000000ff1000720c */ /* 0x000fe40003f65270 */
[----:B------:R-:W-:-:S02]  /*2670*/  ISETP.NE.AND P4, PT, R12, RZ, PT ;  /* 0x000000ff0c00720c */ /* 0x000fc40003f85270 */
[----:B------:R-:W-:Y:S01]  /*2680*/  ISETP.NE.AND P5, PT, R10, RZ, PT ;  /* 0x000000ff0a00720c */ /* 0x000fe20003fa5270 */
[----:B------:R-:W-:-:S12]  /*2690*/  @!P6 BRA `(.L_x_193) ;  /* 0x00000000000ce947 */ /* 0x000fd80003800000 */
[----:B01----:R-:W-:Y:S02]  /*26a0*/  IMAD.MOV.U32 R14, RZ, RZ, R17 ;  /* 0x000000ffff0e7224 */ /* 0x003fe400078e0011 */
[----:B------:R-:W-:-:S05]  /*26b0*/  IMAD.MOV.U32 R15, RZ, RZ, RZ ;  /* 0x000000ffff0f7224 */ /* 0x000fca00078e00ff */
[----:B------:R2:W-:Y:S02]  /*26c0*/  REDG.E.ADD.64.STRONG.GPU desc[UR20][R6.64+0x1400], R14 ;  /* 0x0014000e0600798e */ /* 0x0005e4000c12e514 */
.L_x_193:
[----:B------:R-:W-:Y:S05]  /*26d0*/  BSYNC.RECONVERGENT B1 ;  /* 0x0000000000017941 */ /* 0x000fea0003800200 */
.L_x_192:
[----:B------:R-:W-:Y:S04]  /*26e0*/  BSSY.RECONVERGENT B1, `(.L_x_194) ;  /* 0x0000005000017945 */ /* 0x000fe80003800200 */
[----:B------:R-:W-:Y:S05]  /*26f0*/  @!P1 BRA `(.L_x_195) ;  /* 0x00000000000c9947 */ /* 0x000fea0003800000 */
[----:B012---:R-:W-:Y:S02]  /*2700*/  IMAD.MOV.U32 R14, RZ, RZ, R18 ;  /* 0x000000ffff0e7224 */ /* 0x007fe400078e0012 */
[----:B------:R-:W-:-:S05]  /*2710*/  IMAD.MOV.U32 R15, RZ, RZ, RZ ;  /* 0x000000ffff0f7224 */ /* 0x000fca00078e00ff */
[----:B------:R3:W-:Y:S02]  /*2720*/  REDG.E.ADD.64.STRONG.GPU desc[UR20][R6.64+0x1c00], R14 ;  /* 0x001c000e0600798e */ /* 0x0007e4000c12e514 */
.L_x_195:
[----:B------:R-:W-:Y:S05]  /*2730*/  BSYNC.RECONVERGENT B1 ;  /* 0x0000000000017941 */ /* 0x000fea0003800200 */
.L_x_194:
[----:B------:R-:W-:Y:S04]  /*2740*/  BSSY.RECONVERGENT B1, `(.L_x_196) ;  /* 0x0000005000017945 */ /* 0x000fe80003800200 */
[----:B------:R-:W-:Y:S05]  /*2750*/  @!P2 BRA `(.L_x_197) ;  /* 0x00000000000ca947 */ /* 0x000fea0003800000 */
[----:B0123--:R-:W-:Y:S01]  /*2760*/  MOV R14, R19 ;  /* 0x00000013000e7202 */ /* 0x00ffe20000000f00 */
[----:B------:R-:W-:-:S05]  /*2770*/  IMAD.MOV.U32 R15, RZ, RZ, RZ ;  /* 0x000000ffff0f7224 */ /* 0x000fca00078e00ff */
[----:B------:R4:W-:Y:S02]  /*2780*/  REDG.E.ADD.64.STRONG.GPU desc[UR20][R6.64+0x2400], R14 ;  /* 0x0024000e0600798e */ /* 0x0009e4000c12e514 */
.L_x_197:
[----:B------:R-:W-:Y:S05]  /*2790*/  BSYNC.RECONVERGENT B1 ;  /* 0x0000000000017941 */ /* 0x000fea0003800200 */
.L_x_196:
[----:B------:R-:W-:Y:S04]  /*27a0*/  BSSY.RECONVERGENT B1, `(.L_x_198) ;  /* 0x0000004000017945 */ /* 0x000fe80003800200 */
[----:B------:R-:W-:Y:S05]  /*27b0*/  @!P3 BRA `(.L_x_199) ;  /* 0x000000000008b947 */ /* 0x000fea0003800000 */
[----:B------:R-:W-:-:S05]  /*27c0*/  IMAD.MOV.U32 R17, RZ, RZ, RZ ;  /* 0x000000ffff117224 */ /* 0x000fca00078e00ff */
[----:B------:R0:W-:Y:S02]  /*27d0*/  REDG.E.ADD.64.STRONG.GPU desc[UR20][R6.64+0x2c00], R16 ;  /* 0x002c00100600798e */ /* 0x0001e4000c12e514 */
.L_x_199:
[----:B------:R-:W-:Y:S05]  /*27e0*/  BSYNC.RECONVERGENT B1 ;  /* 0x0000000000017941 */ /* 0x000fea0003800200 */
.L_x_198:
[----:B------:R-:W-:Y:S04]  /*27f0*/  BSSY.RECONVERGENT B1, `(.L_x_200) ;  /* 0x0000004000017945 */ /* 0x000fe80003800200 */
[----:B------:R-:W-:Y:S05]  /*2800*/  @!P4 BRA `(.L_x_201) ;  /* 0x000000000008c947 */ /* 0x000fea0003800000 */
[----:B------:R-:W-:-:S05]  /*2810*/  IMAD.MOV.U32 R13, RZ, RZ, RZ ;  /* 0x000000ffff0d7224 */ /* 0x000fca00078e00ff */
[----:B------:R0:W-:Y:S02]  /*2820*/  REDG.E.ADD.64.STRONG.GPU desc[UR20][R6.64+0x3400], R12 ;  /* 0x0034000c0600798e */ /* 0x0001e4000c12e514 */
.L_x_201:
[----:B------:R-:W-:Y:S05]  /*2830*/  BSYNC.RECONVERGENT B1 ;  /* 0x0000000000017941 */ /* 0x000fea0003800200 */
.L_x_200:
[----:B------:R-:W-:Y:S04]  /*2840*/  BSSY.RECONVERGENT B1, `(.L_x_202) ;  /* 0x0000004000017945 */ /* 0x000fe80003800200 */
[----:B------:R-:W-:Y:S05]  /*2850*/  @!P5 BRA `(.L_x_203) ;  /* 0x000000000008d947 */ /* 0x000fea0003800000 */
[----:B------:R-:W-:-:S05]  /*2860*/  IMAD.MOV.U32 R11, RZ, RZ, RZ ;  /* 0x000000ffff0b7224 */ /* 0x000fca00078e00ff */
[----:B------:R0:W-:Y:S02]  /*2870*/  REDG.E.ADD.64.STRONG.GPU desc[UR20][R6.64+0x3c00], R10 ;  /* 0x003c000a0600798e */ /* 0x0001e4000c12e514 */
.L_x_203:
[----:B------:R-:W-:Y:S05]  /*2880*/  BSYNC.RECONVERGENT B1 ;  /* 0x0000000000017941 */ /* 0x000fea0003800200 */
.L_x_202:
[----:B------:R-:W-:Y:S05]  /*2890*/  @P0 BRA `(.L_x_204) ;  /* 0xfffffff800f80947 */ /* 0x000fea000383ffff */
[----:B------:R-:W-:-:S07]  /*28a0*/  IMAD.U32 R3, RZ, RZ, UR27 ;  /* 0x0000001bff037e24 */ /* 0x000fce000f8e00ff */
.L_x_187:
[----:B------:R-:W-:-:S09]  /*28b0*/  UISETP.NE.AND UP0, UPT, UR24, URZ, UPT ;  /* 0x000000ff1800728c */ /* 0x000fd2000bf05270 */
[----:B------:R-:W-:Y:S05]  /*28c0*/  BRA.U !UP0, `(.L_x_152) ;  /* 0x0000000508687547 */ /* 0x000fea000b800000 */
[----:B------:R-:W-:-:S13]  /*28d0*/  ISETP.GE.U32.AND P0, PT, R8, 0x3, PT ;  /* 0x000000030800780c */ /* 0x000fda0003f06070 */
[----:B------:R-:W-:Y:S05]  /*28e0*/  @!P0 BRA `(.L_x_205) ;  /* 0x0000000000bc8947 */ /* 0x000fea0003800000 */
[----:B01234-:R-:W-:Y:S01]  /*28f0*/  IMAD R7, R3, 0x400, R0 ;  /* 0x0000040003077824 */ /* 0x01ffe200078e0200 */
[----:B------:R-:W-:Y:S04]  /*2900*/  BSSY.RECONVERGENT B1, `(.L_x_206) ;  /* 0x000000f000017945 */ /* 0x000fe80003800200 */
[----:B------:R-:W0:Y:S04]  /*2910*/  LDS R10, [R7+0x200] ;  /* 0x00020000070a7984 */ /* 0x000e280000000800 */
[----:B------:R-:W1:Y:S04]  /*2920*/  LDS R12, [R7+0x600] ;  /* 0x00060000070c7984 */ /* 0x000e680000000800 */
[----:B------:R-:W2:Y:S04]  /*2930*/  LDS R6, [R7+0xa00] ;  /* 0x000a000007067984 */ /* 0x000ea80000000800 */
[----:B------:R-:W3:Y:S01]  /*2940*/  LDS R2, [R7+0xe00] ;  /* 0x000e000007027984 */ /* 0x000ee20000000800 */
[----:B0-----:R-:W-:-:S02]  /*2950*/  ISETP.NE.AND P0, PT, R10, RZ, PT ;  /* 0x000000ff0a00720c */ /* 0x001fc40003f05270 */
[----:B-1----:R-:W-:Y:S02]  /*2960*/  ISETP.NE.AND P1, PT, R12, RZ, PT ;  /* 0x000000ff0c00720c */ /* 0x002fe40003f25270 */
[----:B--2---:R-:W-:Y:S02]  /*2970*/  ISETP.NE.AND P2, PT, R6, RZ, PT ;  /* 0x000000ff0600720c */ /* 0x004fe40003f45270 */
[----:B---3--:R-:W-:-:S07]  /*2980*/  ISETP.NE.AND P3, PT, R2, RZ, PT ;  /* 0x000000ff0200720c */ /* 0x008fce0003f65270 */
[----:B------:R-:W-:Y:S06]  /*2990*/  @!P0 BRA `(.L_x_207) ;  /* 0x0000000000148947 */ /* 0x000fec0003800000 */
[----:B------:R-:W0:Y:S01]  /*29a0*/  LDC.64 R8, c[0x0][0x380] ;  /* 0x0000e000ff087b82 */ /* 0x000e220000000a00 */
[----:B------:R-:W-:Y:S01]  /*29b0*/  LEA R7, R3, R4, 0x8 ;  /* 0x0000000403077211 */ /* 0x000fe200078e40ff */
[----:B------:R-:W-:-:S04]  /*29c0*/  IMAD.MOV.U32 R11, RZ, RZ, RZ ;  /* 0x000000ffff0b7224 */ /* 0x000fc800078e00ff */
[----:B0-----:R-:W-:-:S05]  /*29d0*/  IMAD.WIDE.U32 R8, R7, 0x8, R8 ;  /* 0x0000000807087825 */ /* 0x001fca00078e0008 */
[----:B------:R0:W-:Y:S02]  /*29e0*/  REDG.E.ADD.64.STRONG.GPU desc[UR20][R8.64+0x400], R10 ;  /* 0x0004000a0800798e */ /* 0x0001e4000c12e514 */
.L_x_207:
[----:B------:R-:W-:Y:S05]  /*29f0*/  BSYNC.RECONVERGENT B1 ;  /* 0x0000000000017941 */ /* 0x000fea0003800200 */
.L_x_206:
[----:B------:R-:W-:Y:S04]  /*2a00*/  BSSY.RECONVERGENT B1, `(.L_x_208) ;  /* 0x0000009000017945 */ /* 0x000fe80003800200 */
[----:B------:R-:W-:Y:S05]  /*2a10*/  @!P1 BRA `(.L_x_209) ;  /* 0x00000000001c9947 */ /* 0x000fea0003800000 */
[----:B0-----:R-:W0:Y:S01]  /*2a20*/  LDC.64 R8, c[0x0][0x380] ;  /* 0x0000e000ff087b82 */ /* 0x001e220000000a00 */
[----:B------:R-:W-:Y:S02]  /*2a30*/  IMAD R7, R3, 0x100, R4 ;  /* 0x0000010003077824 */ /* 0x000fe400078e0204 */
[----:B------:R-:W-:Y:S02]  /*2a40*/  IMAD.MOV.U32 R10, RZ, RZ, R12 ;  /* 0x000000ffff0a7224 */ /* 0x000fe400078e000c */
[----:B------:R-:W-:Y:S02]  /*2a50*/  VIADD R7, R7, 0x100 ;  /* 0x0000010007077836 */ /* 0x000fe40000000000 */
[----:B------:R-:W-:Y:S02]  /*2a60*/  IMAD.MOV.U32 R11, RZ, RZ, RZ ;  /* 0x000000ffff0b7224 */ /* 0x000fe400078e00ff */
[----:B0-----:R-:W-:-:S05]  /*2a70*/  IMAD.WIDE.U32 R8, R7, 0x8, R8 ;  /* 0x0000000807087825 */ /* 0x001fca00078e0008 */
[----:B------:R1:W-:Y:S02]  /*2a80*/  REDG.E.ADD.64.STRONG.GPU desc[UR20][R8.64+0x400], R10 ;  /* 0x0004000a0800798e */ /* 0x0003e4000c12e514 */
.L_x_209:
[----:B------:R-:W-:Y:S05]  /*2a90*/  BSYNC.RECONVERGENT B1 ;  /* 0x0000000000017941 */ /* 0x000fea0003800200 */
.L_x_208:
[----:B------:R-:W-:Y:S04]  /*2aa0*/  BSSY.RECONVERGENT B1, `(.L_x_210) ;  /* 0x0000008000017945 */ /* 0x000fe80003800200 */
[----:B------:R-:W-:Y:S05]  /*2ab0*/  @!P2 BRA `(.L_x_211) ;  /* 0x000000000018a947 */ /* 0x000fea0003800000 */
[----:B01----:R-:W0:Y:S01]  /*2ac0*/  LDC.64 R8, c[0x0][0x380] ;  /* 0x0000e000ff087b82 */ /* 0x003e220000000a00 */
[----:B------:R-:W-:-:S05]  /*2ad0*/  IMAD R7, R3, 0x100, R4 ;  /* 0x0000010003077824 */ /* 0x000fca00078e0204 */
[----:B------:R-:W-:-:S05]  /*2ae0*/  IADD3 R7, PT, PT, R7, 0x200, RZ ;  /* 0x0000020007077810 */ /* 0x000fca0007ffe0ff */
[----:B0-----:R-:W-:-:S04]  /*2af0*/  IMAD.WIDE.U32 R8, R7, 0x8, R8 ;  /* 0x0000000807087825 */ /* 0x001fc800078e0008 */
[----:B------:R-:W-:-:S05]  /*2b00*/  IMAD.MOV.U32 R7, RZ, RZ, RZ ;  /* 0x000000ffff077224 */ /* 0x000fca00078e00ff */
[----:B------:R2:W-:Y:S02]  /*2b10*/  REDG.E.ADD.64.STRONG.GPU desc[UR20][R8.64+0x400], R6 ;  /* 0x000400060800798e */ /* 0x0005e4000c12e514 */
.L_x_211:
[----:B------:R-:W-:Y:S05]  /*2b20*/  BSYNC.RECONVERGENT B1 ;  /* 0x0000000000017941 */ /* 0x000fea0003800200 */
.L_x_210:
[----:B------:R-:W-:Y:S04]  /*2b30*/  BSSY.RECONVERGENT B1, `(.L_x_212) ;  /* 0x0000009000017945 */ /* 0x000fe80003800200 */
[----:B------:R-:W-:Y:S05]  /*2b40*/  @!P3 BRA `(.L_x_213) ;  /* 0x00000000001cb947 */ /* 0x000fea0003800000 */
[----:B--2---:R-:W2:Y:S01]  /*2b50*/  LDC.64 R6, c[0x0][0x380] ;  /* 0x0000e000ff067b82 */ /* 0x004ea20000000a00 */
[----:B01----:R-:W-:Y:S02]  /*2b60*/  IMAD R9, R3, 0x100, R4 ;  /* 0x0000010003097824 */ /* 0x003fe400078e0204 */
[----:B------:R-:W-:Y:S02]  /*2b70*/  IMAD.MOV.U32 R8, RZ, RZ, R2 ;  /* 0x000000ffff087224 */ /* 0x000fe400078e0002 */
[----:B------:R-:W-:-:S04]  /*2b80*/  VIADD R9, R9, 0x300 ;  /* 0x0000030009097836 */ /* 0x000fc80000000000 */
[----:B--2---:R-:W-:-:S04]  /*2b90*/  IMAD.WIDE.U32 R6, R9, 0x8, R6 ;  /* 0x0000000809067825 */ /* 0x004fc800078e0006 */
[----:B------:R-:W-:-:S05]  /*2ba0*/  IMAD.MOV.U32 R9, RZ, RZ, RZ ;  /* 0x000000ffff097224 */ /* 0x000fca00078e00ff */
[----:B------:R3:W-:Y:S02]  /*2bb0*/  REDG.E.ADD.64.STRONG.GPU desc[UR20][R6.64+0x400], R8 ;  /* 0x000400080600798e */ /* 0x0007e4000c12e514 */
.L_x_213:
[----:B------:R-:W-:Y:S05]  /*2bc0*/  BSYNC.RECONVERGENT B1 ;  /* 0x0000000000017941 */ /* 0x000fea0003800200 */
.L_x_212:
[----:B------:R-:W-:-:S07]  /*2bd0*/  VIADD R3, R3, 0x4 ;  /* 0x0000000403037836 */ /* 0x000fce0000000000 */
.L_x_205:
[----:B------:R-:W-:-:S09]  /*2be0*/  UISETP.NE.AND UP0, UPT, UR25, URZ, UPT ;  /* 0x000000ff1900728c */ /* 0x000fd2000bf05270 */
[----:B------:R-:W-:Y:S05]  /*2bf0*/  BRA.U !UP0, `(.L_x_152) ;  /* 0x00000001089c7547 */ /* 0x000fea000b800000 */
[----:B------:R-:W-:-:S13]  /*2c00*/  ISETP.NE.AND P0, PT, R5, RZ, PT ;  /* 0x000000ff0500720c */ /* 0x000fda0003f05270 */
[----:B------:R-:W-:Y:S05]  /*2c10*/  @!P0 BRA `(.L_x_214) ;  /* 0x0000000000648947 */ /* 0x000fea0003800000 */
[----:B01234-:R-:W-:Y:S01]  /*2c20*/  LEA R6, R3, R0, 0xa ;  /* 0x0000000003067211 */ /* 0x01ffe200078e50ff */
[----:B------:R-:W-:Y:S04]  /*2c30*/  BSSY.RECONVERGENT B1, `(.L_x_215) ;  /* 0x000000c000017945 */ /* 0x000fe80003800200 */
[----:B------:R-:W0:Y:S04]  /*2c40*/  LDS R2, [R6+0x200] ;  /* 0x0002000006027984 */ /* 0x000e280000000800 */
[----:B------:R-:W1:Y:S01]  /*2c50*/  LDS R5, [R6+0x600] ;  /* 0x0006000006057984 */ /* 0x000e620000000800 */
[----:B0-----:R-:W-:-:S02]  /*2c60*/  ISETP.NE.AND P0, PT, R2, RZ, PT ;  /* 0x000000ff0200720c */ /* 0x001fc40003f05270 */
[----:B-1----:R-:W-:-:S11]  /*2c70*/  ISETP.NE.AND P1, PT, R5, RZ, PT ;  /* 0x000000ff0500720c */ /* 0x002fd60003f25270 */
[----:B------:R-:W-:Y:S05]  /*2c80*/  @!P0 BRA `(.L_x_216) ;  /* 0x0000000000188947 */ /* 0x000fea0003800000 */
[----:B------:R-:W0:Y:S01]  /*2c90*/  LDC.64 R6, c[0x0][0x380] ;  /* 0x0000e000ff067b82 */ /* 0x000e220000000a00 */
[----:B------:R-:W-:-:S04]  /*2ca0*/  IMAD R9, R3, 0x100, R4 ;  /* 0x0000010003097824 */ /* 0x000fc800078e0204 */
[----:B0-----:R-:W-:-:S04]  /*2cb0*/  IMAD.WIDE.U32 R8, R9, 0x8, R6 ;  /* 0x0000000809087825 */ /* 0x001fc800078e0006 */
[----:B------:R-:W-:Y:S02]  /*2cc0*/  IMAD.MOV.U32 R6, RZ, RZ, R2 ;  /* 0x000000ffff067224 */ /* 0x000fe400078e0002 */
[----:B------:R-:W-:-:S05]  /*2cd0*/  IMAD.MOV.U32 R7, RZ, RZ, RZ ;  /* 0x000000ffff077224 */ /* 0x000fca00078e00ff */
[----:B------:R0:W-:Y:S02]  /*2ce0*/  REDG.E.ADD.64.STRONG.GPU desc[UR20][R8.64+0x400], R6 ;  /* 0x000400060800798e */ /* 0x0001e4000c12e514 */
.L_x_216:
[----:B------:R-:W-:Y:S05]  /*2cf0*/  BSYNC.RECONVERGENT B1 ;  /* 0x0000000000017941 */ /* 0x000fea0003800200 */
.L_x_215:
[----:B------:R-:W-:Y:S04]  /*2d00*/  BSSY.RECONVERGENT B1, `(.L_x_217) ;  /* 0x0000009000017945 */ /* 0x000fe80003800200 */
[----:B------:R-:W-:Y:S05]  /*2d10*/  @!P1 BRA `(.L_x_218) ;  /* 0x00000000001c9947 */ /* 0x000fea0003800000 */
[----:B0-----:R-:W0:Y:S01]  /*2d20*/  LDC.64 R6, c[0x0][0x380] ;  /* 0x0000e000ff067b82 */ /* 0x001e220000000a00 */
[----:B------:R-:W-:-:S04]  /*2d30*/  IMAD R2, R3, 0x100, R4 ;  /* 0x0000010003027824 */ /* 0x000fc800078e0204 */
[----:B------:R-:W-:-:S04]  /*2d40*/  VIADD R9, R2, 0x100 ;  /* 0x0000010002097836 */ /* 0x000fc80000000000 */
[----:B0-----:R-:W-:-:S04]  /*2d50*/  IMAD.WIDE.U32 R8, R9, 0x8, R6 ;  /* 0x0000000809087825 */ /* 0x001fc800078e0006 */
[----:B------:R-:W-:Y:S02]  /*2d60*/  HFMA2 R7, -RZ, RZ, 0, 0 ;  /* 0x00000000ff077431 */ /* 0x000fe400000001ff */
[----:B------:R-:W-:-:S05]  /*2d70*/  IMAD.MOV.U32 R6, RZ, RZ, R5 ;  /* 0x000000ffff067224 */ /* 0x000fca00078e0005 */
[----:B------:R1:W-:Y:S02]  /*2d80*/  REDG.E.ADD.64.STRONG.GPU desc[UR20][R8.64+0x400], R6 ;  /* 0x000400060800798e */ /* 0x0003e4000c12e514 */
.L_x_218:
[----:B------:R-:W-:Y:S05]  /*2d90*/  BSYNC.RECONVERGENT B1 ;  /* 0x0000000000017941 */ /* 0x000fea0003800200 */
.L_x_217:
[----:B------:R-:W-:-:S07]  /*2da0*/  VIADD R3, R3, 0x2 ;  /* 0x0000000203037836 */ /* 0x000fce0000000000 */
.L_x_214:
[----:B------:R-:W-:-:S09]  /*2db0*/  UISETP.NE.AND UP0, UPT, UR9, URZ, UPT ;  /* 0x000000ff0900728c */ /* 0x000fd2000bf05270 */
[----:B------:R-:W-:Y:S05]  /*2dc0*/  BRA.U !UP0, `(.L_x_152) ;  /* 0x0000000108287547 */ /* 0x000fea000b800000 */
[----:B------:R-:W-:-:S05]  /*2dd0*/  IMAD R2, R3, 0x400, R0 ;  /* 0x0000040003027824 */ /* 0x000fca00078e0200 */
[----:B------:R-:W5:Y:S02]  /*2de0*/  LDS R5, [R2+0x200] ;  /* 0x0002000002057984 */ /* 0x000f640000000800 */
[----:B-----5:R-:W-:-:S13]  /*2df0*/  ISETP.NE.AND P0, PT, R5, RZ, PT ;  /* 0x000000ff0500720c */ /* 0x020fda0003f05270 */
[----:B------:R-:W-:Y:S05]  /*2e00*/  @!P0 BRA `(.L_x_152) ;  /* 0x0000000000188947 */ /* 0x000fea0003800000 */
[----:B01234-:R-:W0:Y:S01]  /*2e10*/  LDC.64 R6, c[0x0][0x380] ;  /* 0x0000e000ff067b82 */ /* 0x01fe220000000a00 */
[----:B------:R-:W-:-:S04]  /*2e20*/  IMAD R3, R3, 0x100, R4 ;  /* 0x0000010003037824 */ /* 0x000fc800078e0204 */
[----:B0-----:R-:W-:-:S04]  /*2e30*/  IMAD.WIDE.U32 R2, R3, 0x8, R6 ;  /* 0x0000000803027825 */ /* 0x001fc800078e0006 */
[----:B------:R-:W-:Y:S02]  /*2e40*/  IMAD.MOV.U32 R6, RZ, RZ, R5 ;  /* 0x000000ffff067224 */ /* 0x000fe400078e0005 */
[----:B------:R-:W-:-:S05]  /*2e50*/  IMAD.MOV.U32 R7, RZ, RZ, RZ ;  /* 0x000000ffff077224 */ /* 0x000fca00078e00ff */
[----:B------:R0:W-:Y:S02]  /*2e60*/  REDG.E.ADD.64.STRONG.GPU desc[UR20][R2.64+0x400], R6 ;  /* 0x000400060200798e */ /* 0x0001e4000c12e514 */
.L_x_152:
[----:B------:R-:W-:Y:S05]  /*2e70*/  BSYNC.RECONVERGENT B0 ;  /* 0x0000000000007941 */ /* 0x000fea0003800200 */
.L_x_151:
[----:B------:R-:W-:Y:S01]  /*2e80*/  BAR.SYNC.DEFER_BLOCKING 0x0 ;  /* 0x0000000000007b1d */ /* 0x000fe20000010000 */
[----:B------:R-:W-:-:S04]  /*2e90*/  UIADD3 UR6, UP0, UPT, UR6, 0x1, URZ ;  /* 0x0000000106067890 */ /* 0x000fc8000ff1e0ff */
[----:B------:R-:W-:Y:S02]  /*2ea0*/  UIADD3.X UR7, UPT, UPT, URZ, UR7, URZ, UP0, !UPT ;  /* 0x00000007ff077290 */ /* 0x000fe400087fe4ff */
[----:B------:R-:W-:-:S04]  /*2eb0*/  UISETP.NE.U32.AND UP0, UPT, UR6, UR11, UPT ;  /* 0x0000000b0600728c */ /* 0x000fc8000bf05070 */
[----:B------:R-:W-:-:S09]  /*2ec0*/  UISETP.NE.AND.EX UP0, UPT, UR7, UR12, UPT, UP0 ;  /* 0x0000000c0700728c */ /* 0x000fd2000bf05300 */
[----:B------:R-:W-:Y:S05]  /*2ed0*/  BRA.U UP0, `(.L_x_219) ;  /* 0xffffffd100f07547 */ /* 0x000fea000b83ffff */
[----:B------:R-:W-:Y:S05]  /*2ee0*/  EXIT ;  /* 0x000000000000794d */ /* 0x000fea0003800000 */
.L_x_220:
        /* <DEDUP_REMOVED lines=9> */
.L_x_1379:


//--------------------- .text._ZN3cub18CUB_300001_SM_10006detail10radix_sort31DeviceRadixSortSingleTileKernelINS1_5radix10policy_hubIiiyE10Policy1000ELNS0_9SortOrderE0EiiyNS1_21identity_decomposer_tEEEvPKT1_PSA_PKT2_PSE_T3_iiT4_ --------------------------
	.section	.text._ZN3cub18CUB_300001_SM_10006detail10radix_sort31DeviceRadixSortSingleTileKernelINS1_5radix10policy_hubIiiyE10Policy1000ELNS0_9SortOrderE0EiiyNS1_21identity_decomposer_tEEEvPKT1_PSA_PKT2_PSE_T3_iiT4_,"ax",@progbits
	.align	128
        .global         _ZN3cub18CUB_300001_SM_10006detail10radix_sort31DeviceRadixSortSingleTileKernelINS1_5radix10policy_hubIiiyE10Policy1000ELNS0_9SortOrderE0EiiyNS1_21identity_decomposer_tEEEvPKT1_PSA_PKT2_PSE_T3_iiT4_
        .type           _ZN3cub18CUB_300001_SM_10006detail10radix_sort31DeviceRadixSortSingleTileKernelINS1_5radix10policy_hubIiiyE10Policy1000ELNS0_9SortOrderE0EiiyNS1_21identity_decomposer_tEEEvPKT1_PSA_PKT2_PSE_T3_iiT4_,@function
        .size           _ZN3cub18CUB_300001_SM_10006detail10radix_sort31DeviceRadixSortSingleTileKernelINS1_5radix10policy_hubIiiyE10Policy1000ELNS0_9SortOrderE0EiiyNS1_21identity_decomposer_tEEEvPKT1_PSA_PKT2_PSE_T3_iiT4_,(.L_x_1380 - _ZN3cub18CUB_300001_SM_10006detail10radix_sort31DeviceRadixSortSingleTileKernelINS1_5radix10policy_hubIiiyE10Policy1000ELNS0_9SortOrderE0EiiyNS1_21identity_decomposer_tEEEvPKT1_PSA_PKT2_PSE_T3_iiT4_)
        .other          _ZN3cub18CUB_300001_SM_10006detail10radix_sort31DeviceRadixSortSingleTileKernelINS1_5radix10policy_hubIiiyE10Policy1000ELNS0_9SortOrderE0EiiyNS1_21identity_decomposer_tEEEvPKT1_PSA_PKT2_PSE_T3_iiT4_,@"STO_CUDA_ENTRY STV_DEFAULT"
_ZN3cub18CUB_300001_SM_10006detail10radix_sort31DeviceRadixSortSingleTileKernelINS1_5radix10policy_hubIiiyE10Policy1000ELNS0_9SortOrderE0EiiyNS1_21identity_decomposer_tEEEvPKT1_PSA_PKT2_PSE_T3_iiT4_:
.text._ZN3cub18CUB_300001_SM_10006detail10radix_sort31DeviceRadixSortSingleTileKernelINS1_5radix10policy_hubIiiyE10Policy1000ELNS0_9SortOrderE0EiiyNS1_21identity_decomposer_tEEEvPKT1_PSA_PKT2_PSE_T3_iiT4_:
[----:B------:R-:W-:Y:S01]  /*0000*/  LDC R1, c[0x0][0x37c] ;  /* 0x0000df00ff017b82 */ /* 0x000fe20000000800 */
[----:B------:R-:W0:Y:S01]  /*0010*/  S2R R0, SR_TID.X ;  /* 0x0000000000007919 */ /* 0x000e220000002100 */
[----:B------:R-:W1:Y:S06]  /*0020*/  LDCU UR4, c[0x0][0x3a0] ;  /* 0x00007400ff0477ac */ /* 0x000e6c0008000800 */
[----:B------:R-:W2:Y:S01]  /*0030*/  LDC.64 R6, c[0x0][0x380] ;  /* 0x0000e000ff067b82 */ /* 0x000ea20000000a00 */
[----:B------:R-:W3:Y:S01]  /*0040*/  LDCU.64 UR8, c[0x0][0x358] ;  /* 0x00006b00ff0877ac */ /* 0x000ee20008000a00 */
[----:B------:R-:W4:Y:S01]  /*0050*/  LDCU UR10, c[0x0][0x3ac] ;  /* 0x00007580ff0a77ac */ /* 0x000f220008000800 */
[----:B0-----:R-:W-:-:S04]  /*0060*/  IMAD R9, R0, 0x13, RZ ;  /* 0x0000001300097824 */ /* 0x001fc800078e02ff */
[C---:B------:R-:W-:Y:S01]  /*0070*/  VIADD R4, R9.reuse, 0x1 ;  /* 0x0000000109047836 */ /* 0x040fe20000000000 */
[C---:B-1----:R-:W-:Y:S01]  /*0080*/  ISETP.GE.AND P6, PT, R9.reuse, UR4, PT ;  /* 0x0000000409007c0c */ /* 0x042fe2000bfc6270 */
[C---:B------:R-:W-:Y:S02]  /*0090*/  VIADD R8, R9.reuse, 0x5 ;  /* 0x0000000509087836 */ /* 0x040fe40000000000 */
[C---:B--2---:R-:W-:Y:S01]  /*00a0*/  IMAD.WIDE.U32 R6, R9.reuse, 0x4, R6 ;  /* 0x0000000409067825 */ /* 0x044fe200078e0006 */
[----:B------:R-:W-:Y:S02]  /*00b0*/  ISETP.GE.AND P5, PT, R4, UR4, PT ;  /* 0x0000000404007c0c */ /* 0x000fe4000bfa6270 */
[----:B------:R-:W-:Y:S01]  /*00c0*/  ISETP.GE.AND P1, PT, R8, UR4, PT ;  /* 0x0000000408007c0c */ /* 0x000fe2000bf26270 */
[C---:B------:R-:W-:Y:S01]  /*00d0*/  VIADD R5, R9.reuse, 0x2 ;  /* 0x0000000209057836 */ /* 0x040fe20000000000 */
[----:B------:R-:W-:Y:S01]  /*00e0*/  P2R R46, PR, RZ, 0x20 ;  /* 0x00000020ff2e7803 */ /* 0x000fe20000000000 */
[C---:B------:R-:W-:Y:S01]  /*00f0*/  VIADD R10, R9.reuse, 0x6 ;  /* 0x00000006090a7836 */ /* 0x040fe20000000000 */
[----:B------:R-:W-:Y:S01]  /*0100*/  P2R R49, PR, RZ, 0x2 ;  /* 0x00000002ff317803 */ /* 0x000fe20000000000 */
[----:B------:R-:W-:Y:S01]  /*0110*/  VIADD R4, R9, 0x3 ;  /* 0x0000000309047836 */ /* 0x000fe20000000000 */
[----:B------:R-:W-:Y:S01]  /*0120*/  ISETP.GE.AND P4, PT, R5, UR4, PT ;  /* 0x0000000405007c0c */ /* 0x000fe2000bf86270 */
[C---:B------:R-:W-:Y:S01]  /*0130*/  VIADD R5, R9.reuse, 0x4 ;  /* 0x0000000409057836 */ /* 0x040fe20000000000 */
[----:B------:R-:W-:Y:S01]  /*0140*/  ISETP.GE.AND P0, PT, R10, UR4, PT ;  /* 0x000000040a007c0c */ /* 0x000fe2000bf06270 */
[----:B------:R-:W-:Y:S01]  /*0150*/  VIADD R29, R9, 0x9 ;  /* 0x00000009091d7836 */ /* 0x000fe20000000000 */
[----:B------:R-:W-:Y:S01]  /*0160*/  ISETP.GE.AND P3, PT, R4, UR4, PT ;  /* 0x0000000404007c0c */ /* 0x000fe2000bf66270 */
[----:B---3--:R-:W2:Y:S01]  /*0170*/  @!P5 LDG.E R8, desc[UR8][R6.64+0x4] ;  /* 0x000004080608d981 */ /* 0x008ea2000c1e1900 */
[----:B------:R-:W-:Y:S01]  /*0180*/  ISETP.GE.AND P2, PT, R5, UR4, PT ;  /* 0x0000000405007c0c */ /* 0x000fe2000bf46270 */
[C---:B------:R-:W-:Y:S01]  /*0190*/  VIADD R4, R9.reuse, 0x7 ;  /* 0x0000000709047836 */ /* 0x040fe20000000000 */
[----:B------:R-:W-:Y:S01]  /*01a0*/  P2R R50, PR, RZ, 0x1 ;  /* 0x00000001ff327803 */ /* 0x000fe20000000000 */
[----:B------:R-:W3:Y:S01]  /*01b0*/  @!P1 LDG.E R35, desc[UR8][R6.64+0x14] ;  /* 0x0000140806239981 */ /* 0x000ee2000c1e1900 */
[C---:B------:R-:W-:Y:S01]  /*01c0*/  VIADD R5, R9.reuse, 0x8 ;  /* 0x0000000809057836 */ /* 0x040fe20000000000 */
[----:B------:R-:W-:Y:S01]  /*01d0*/  P2R R47, PR, RZ, 0x8 ;  /* 0x00000008ff2f7803 */ /* 0x000fe20000000000 */
[C---:B------:R-:W-:Y:S01]  /*01e0*/  VIADD R30, R9.reuse, 0xa ;  /* 0x0000000a091e7836 */ /* 0x040fe20000000000 */
[----:B------:R-:W4:Y:S01]  /*01f0*/  @!P4 LDG.E R10, desc[UR8][R6.64+0x8] ;  /* 0x00000808060ac981 */ /* 0x000f22000c1e1900 */
[C---:B------:R-:W-:Y:S01]  /*0200*/  VIADD R31, R9.reuse, 0xb ;  /* 0x0000000b091f7836 */ /* 0x040fe20000000000 */
[----:B------:R-:W-:Y:S01]  /*0210*/  P2R R48, PR, RZ, 0x4 ;  /* 0x00000004ff307803 */ /* 0x000fe20000000000 */
[C---:B------:R-:W-:Y:S01]  /*0220*/  VIADD R32, R9.reuse, 0xc ;  /* 0x0000000c09207836 */ /* 0x040fe20000000000 */
[----:B------:R-:W3:Y:S01]  /*0230*/  @!P3 LDG.E R11, desc[UR8][R6.64+0xc] ;  /* 0x00000c08060bb981 */ /* 0x000ee2000c1e1900 */
[----:B------:R-:W-:Y:S01]  /*0240*/  VIADD R33, R9, 0x10 ;  /* 0x0000001009217836 */ /* 0x000fe20000000000 */
[----:B------:R-:W-:-:S02]  /*0250*/  P2R R45, PR, RZ, 0x10 ;  /* 0x00000010ff2d7803 */ /* 0x000fc40000000000 */
[----:B------:R-:W3:Y:S04]  /*0260*/  @!P2 LDG.E R34, desc[UR8][R6.64+0x10] ;  /* 0x000010080622a981 */ /* 0x000ee8000c1e1900 */
[----:B------:R-:W3:Y:S01]  /*0270*/  @!P0 LDG.E R36, desc[UR8][R6.64+0x18] ;  /* 0x0000180806248981 */ /* 0x000ee2000c1e1900 */
[----:B------:R-:W-:-:S03]  /*0280*/  ISETP.GE.AND P0, PT, R4, UR4, PT ;  /* 0x0000000404007c0c */ /* 0x000fc6000bf06270 */
[----:B------:R-:W3:Y:S01]  /*0290*/  @!P6 LDG.E R61, desc[UR8][R6.64] ;  /* 0x00000008063de981 */ /* 0x000ee2000c1e1900 */
[----:B------:R-:W-:-:S09]  /*02a0*/  P2R R51, PR, RZ, 0x1 ;  /* 0x00000001ff337803 */ /* 0x000fd20000000000 */
[----:B------:R-:W3:Y:S01]  /*02b0*/  @!P0 LDG.E R37, desc[UR8][R6.64+0x1c] ;  /* 0x00001c0806258981 */ /* 0x000ee2000c1e1900 */
[----:B------:R-:W-:Y:S02]  /*02c0*/  ISETP.GE.AND P0, PT, R5, UR4, PT ;  /* 0x0000000405007c0c */ /* 0x000fe4000bf06270 */
[----:B------:R-:W0:Y:S02]  /*02d0*/  LDC.64 R4, c[0x0][0x390] ;  /* 0x0000e400ff047b82 */ /* 0x000e240000000a00 */
[----:B------:R-:W-:-:S09]  /*02e0*/  P2R R52, PR, RZ, 0x1 ;  /* 0x00000001ff347803 */ /* 0x000fd20000000000 */
[----:B------:R-:W3:Y:S01]  /*02f0*/  @!P0 LDG.E R38, desc[UR8][R6.64+0x20] ;  /* 0x0000200806268981 */ /* 0x000ee2000c1e1900 */
[----:B------:R-:W-:-:S04]  /*0300*/  ISETP.GE.AND P0, PT, R29, UR4, PT ;  /* 0x000000041d007c0c */ /* 0x000fc8000bf06270 */
[----:B------:R-:W-:-:S09]  /*0310*/  P2R R53, PR, RZ, 0x1 ;  /* 0x00000001ff357803 */ /* 0x000fd20000000000 */
[----:B------:R-:W3:Y:S01]  /*0320*/  @!P0 LDG.E R39, desc[UR8][R6.64+0x24] ;  /* 0x0000240806278981 */ /* 0x000ee2000c1e1900 */
[----:B------:R-:W-:Y:S01]  /*0330*/  ISETP.GE.AND P0, PT, R30, UR4, PT ;  /* 0x000000041e007c0c */ /* 0x000fe2000bf06270 */
[----:B------:R-:W-:-:S05]  /*0340*/  VIADD R30, R9, 0xd ;  /* 0x0000000d091e7836 */ /* 0x000fca0000000000 */
[----:B------:R-:W-:Y:S02]  /*0350*/  ISETP.GE.AND P1, PT, R30, UR4, PT ;  /* 0x000000041e007c0c */ /* 0x000fe4000bf26270 */
[----:B------:R-:W-:Y:S02]  /*0360*/  P2R R54, PR, RZ, 0x1 ;  /* 0x00000001ff367803 */ /* 0x000fe40000000000 */
[----:B------:R-:W-:-:S03]  /*0370*/  P2R R58, PR, RZ, 0x2 ;  /* 0x00000002ff3a7803 */ /* 0x000fc60000000000 */
[----:B------:R-:W3:Y:S01]  /*0380*/  @!P0 LDG.E R40, desc[UR8][R6.64+0x28] ;  /* 0x0000280806288981 */ /* 0x000ee2000c1e1900 */
[----:B------:R-:W-:-:S05]  /*0390*/  ISETP.GE.AND P0, PT, R31, UR4, PT ;  /* 0x000000041f007c0c */ /* 0x000fca000bf06270 */
[----:B------:R-:W3:Y:S01]  /*03a0*/  @!P1 LDG.E R62, desc[UR8][R6.64+0x34] ;  /* 0x00003408063e9981 */ /* 0x000ee2000c1e1900 */
[----:B------:R-:W-:-:S04]  /*03b0*/  ISETP.NE.AND P1, PT, R54, RZ, PT ;  /* 0x000000ff3600720c */ /* 0x000fc80003f25270 */
[----:B------:R-:W-:Y:S02]  /*03c0*/  P2R R57, PR, RZ, 0x2 ;  /* 0x00000002ff397803 */ /* 0x000fe40000000000 */
[----:B------:R-:W-:Y:S01]  /*03d0*/  ISETP.NE.AND P1, PT, R53, RZ, PT ;  /* 0x000000ff3500720c */ /* 0x000fe20003f25270 */
[----:B------:R-:W3:Y:S03]  /*03e0*/  @!P0 LDG.E R41, desc[UR8][R6.64+0x2c] ;  /* 0x00002c0806298981 */ /* 0x000ee6000c1e1900 */
[----:B------:R-:W-:Y:S02]  /*03f0*/  P2R R56, PR, RZ, 0x2 ;  /* 0x00000002ff387803 */ /* 0x000fe40000000000 */
[----:B------:R-:W-:Y:S02]  /*0400*/  ISETP.NE.AND P1, PT, R52, RZ, PT ;  /* 0x000000ff3400720c */ /* 0x000fe40003f25270 */
[----:B------:R-:W-:-:S02]  /*0410*/  P2R R60, PR, RZ, 0x1 ;  /* 0x00000001ff3c7803 */ /* 0x000fc40000000000 */
[----:B------:R-:W-:Y:S02]  /*0420*/  P2R R55, PR, RZ, 0x2 ;  /* 0x00000002ff377803 */ /* 0x000fe40000000000 */
[----:B------:R-:W-:Y:S02]  /*0430*/  ISETP.GE.AND P0, PT, R32, UR4, PT ;  /* 0x0000000420007c0c */ /* 0x000fe4000bf06270 */
[----:B------:R-:W-:Y:S01]  /*0440*/  ISETP.NE.AND P1, PT, R51, RZ, PT ;  /* 0x000000ff3300720c */ /* 0x000fe20003f25270 */
[----:B------:R-:W-:-:S03]  /*0450*/  VIADD R32, R9, 0xf ;  /* 0x0000000f09207836 */ /* 0x000fc60000000000 */
[----:B------:R-:W-:Y:S02]  /*0460*/  P2R R54, PR, RZ, 0x2 ;  /* 0x00000002ff367803 */ /* 0x000fe40000000000 */
[----:B------:R-:W-:Y:S02]  /*0470*/  ISETP.NE.AND P1, PT, R50, RZ, PT ;  /* 0x000000ff3200720c */ /* 0x000fe40003f25270 */
[----:B------:R-:W-:Y:S02]  /*0480*/  ISETP.GE.AND P3, PT, R32, UR4, PT ;  /* 0x0000000420007c0c */ /* 0x000fe4000bf66270 */
[----:B------:R-:W-:Y:S01]  /*0490*/  P2R R53, PR, RZ, 0x2 ;  /* 0x00000002ff357803 */ /* 0x000fe20000000000 */
[----:B------:R-:W3:Y:S01]  /*04a0*/  @!P0 LDG.E R42, desc[UR8][R6.64+0x30] ;  /* 0x00003008062a8981 */ /* 0x000ee2000c1e1900 */
[----:B------:R-:W-:Y:S01]  /*04b0*/  ISETP.NE.AND P1, PT, R49, RZ, PT ;  /* 0x000000ff3100720c */ /* 0x000fe20003f25270 */
[----:B------:R-:W-:-:S03]  /*04c0*/  VIADD R31, R9, 0xe ;  /* 0x0000000e091f7836 */ /* 0x000fc60000000000 */
[----:B------:R-:W-:Y:S01]  /*04d0*/  P2R R51, PR, RZ, 0x2 ;  /* 0x00000002ff337803 */ /* 0x000fe20000000000 */
[C---:B------:R-:W-:Y:S01]  /*04e0*/  VIADD R43, R9.reuse, 0x11 ;  /* 0x00000011092b7836 */ /* 0x040fe20000000000 */
[----:B------:R-:W-:Y:S01]  /*04f0*/  ISETP.NE.AND P1, PT, R48, RZ, PT ;  /* 0x000000ff3000720c */ /* 0x000fe20003f25270 */
[----:B------:R-:W-:Y:S01]  /*0500*/  VIADD R44, R9, 0x12 ;  /* 0x00000012092c7836 */ /* 0x000fe20000000000 */
[----:B------:R-:W-:Y:S02]  /*0510*/  ISETP.GE.AND P2, PT, R31, UR4, PT ;  /* 0x000000041f007c0c */ /* 0x000fe4000bf46270 */
[----:B------:R-:W-:Y:S02]  /*0520*/  P2R R49, PR, RZ, 0x2 ;  /* 0x00000002ff317803 */ /* 0x000fe40000000000 */
[----:B------:R-:W-:Y:S02]  /*0530*/  ISETP.NE.AND P1, PT, R47, RZ, PT ;  /* 0x000000ff2f00720c */ /* 0x000fe40003f25270 */
[----:B------:R-:W-:Y:S01]  /*0540*/  ISETP.GE.AND P4, PT, R33, UR4, PT ;  /* 0x0000000421007c0c */ /* 0x000fe2000bf86270 */
[----:B------:R-:W3:Y:S01]  /*0550*/  @!P3 LDG.E R47, desc[UR8][R6.64+0x3c] ;  /* 0x00003c08062fb981 */ /* 0x000ee2000c1e1900 */
[----:B------:R-:W-:-:S02]  /*0560*/  ISETP.GE.AND P5, PT, R43, UR4, PT ;  /* 0x000000042b007c0c */ /* 0x000fc4000bfa6270 */
[----:B------:R-:W-:Y:S02]  /*0570*/  ISETP.GE.AND P6, PT, R44, UR4, PT ;  /* 0x000000042c007c0c */ /* 0x000fe4000bfc6270 */
[----:B------:R-:W-:Y:S02]  /*0580*/  P2R R48, PR, RZ, 0x2 ;  /* 0x00000002ff307803 */ /* 0x000fe40000000000 */
[----:B------:R-:W-:-:S04]  /*0590*/  ISETP.NE.AND P1, PT, R45, RZ, PT ;  /* 0x000000ff2d00720c */ /* 0x000fc80003f25270 */
[----:B------:R-:W-:Y:S01]  /*05a0*/  P2R R45, PR, RZ, 0x2 ;  /* 0x00000002ff2d7803 */ /* 0x000fe20000000000 */
[----:B0-----:R-:W-:Y:S01]  /*05b0*/  IMAD.WIDE.U32 R4, R9, 0x4, R4 ;  /* 0x0000000409047825 */ /* 0x001fe200078e0004 */
[----:B------:R-:W-:Y:S01]  /*05c0*/  ISETP.NE.AND P1, PT, R46, RZ, PT ;  /* 0x000000ff2e00720c */ /* 0x000fe20003f25270 */
[----:B------:R-:W3:Y:S01]  /*05d0*/  @!P4 LDG.E R50, desc[UR8][R6.64+0x40] ;  /* 0x000040080632c981 */ /* 0x000ee2000c1e1900 */
[----:B------:R-:W-:-:S03]  /*05e0*/  P2R R59, PR, RZ, 0x1 ;  /* 0x00000001ff3b7803 */ /* 0x000fc60000000000 */
[----:B------:R-:W3:Y:S01]  /*05f0*/  @!P2 LDG.E R46, desc[UR8][R6.64+0x38] ;  /* 0x00003808062ea981 */ /* 0x000ee2000c1e1900 */
[----:B------:R-:W-:Y:S01]  /*0600*/  ISETP.GE.AND P0, PT, R9, UR4, PT ;  /* 0x0000000409007c0c */ /* 0x000fe2000bf06270 */
[----:B------:R-:W-:Y:S01]  /*0610*/  IMAD.MOV.U32 R30, RZ, RZ, -0x1 ;  /* 0xffffffffff1e7424 */ /* 0x000fe200078e00ff */
[----:B------:R-:W0:Y:S01]  /*0620*/  S2UR UR6, SR_CgaCtaId ;  /* 0x00000000000679c3 */ /* 0x000e220000008800 */
[----:B------:R-:W3:Y:S01]  /*0630*/  @!P5 LDG.E R9, desc[UR8][R6.64+0x44] ;  /* 0x000044080609d981 */ /* 0x000ee2000c1e1900 */
[----:B------:R-:W-:Y:S01]  /*0640*/  IMAD.MOV.U32 R31, RZ, RZ, -0x1 ;  /* 0xffffffffff1f7424 */ /* 0x000fe200078e00ff */
[----:B------:R-:W1:Y:S02]  /*0650*/  LDCU.64 UR4, c[0x0][0x3a8] ;  /* 0x00007500ff0477ac */ /* 0x000e640008000a00 */
[----:B------:R-:W3:Y:S03]  /*0660*/  @!P6 LDG.E R52, desc[UR8][R6.64+0x48] ;  /* 0x000048080634e981 */ /* 0x000ee6000c1e1900 */
[----:B------:R-:W-:Y:S06]  /*0670*/  BAR.SYNC.DEFER_BLOCKING 0x0 ;  /* 0x0000000000007b1d */ /* 0x000fec0000010000 */
[----:B------:R0:W5:Y:S01]  /*0680*/  @!P1 LDG.E R3, desc[UR8][R4.64+0x4] ;  /* 0x0000040804039981 */ /* 0x000162000c1e1900 */
[----:B------:R-:W-:-:S02]  /*0690*/  IMAD.MOV.U32 R32, RZ, RZ, -0x1 ;  /* 0xffffffffff207424 */ /* 0x000fc400078e00ff */
[----:B------:R-:W-:Y:S01]  /*06a0*/  IMAD.MOV.U32 R33, RZ, RZ, -0x1 ;  /* 0xffffffffff217424 */ /* 0x000fe200078e00ff */
[----:B------:R0:W5:Y:S01]  /*06b0*/  @!P0 LDG.E R2, desc[UR8][R4.64] ;  /* 0x0000000804028981 */ /* 0x000162000c1e1900 */
[----:B--2---:R-:W-:Y:S01]  /*06c0*/  @!P1 LOP3.LUT R30, R8, 0x80000000, RZ, 0x3c, !PT ;  /* 0x80000000081e9812 */ /* 0x004fe200078e3cff */
[----:B------:R-:W-:Y:S01]  /*06d0*/  IMAD.MOV.U32 R29, RZ, RZ, -0x1 ;  /* 0xffffffffff1d7424 */ /* 0x000fe200078e00ff */
[----:B------:R-:W-:Y:S01]  /*06e0*/  ISETP.NE.AND P1, PT, R45, RZ, PT ;  /* 0x000000ff2d00720c */ /* 0x000fe20003f25270 */
[----:B------:R2:W5:Y:S01]  /*06f0*/  @!P2 LDG.E R24, desc[UR8][R4.64+0x38] ;  /* 0x000038080418a981 */ /* 0x000562000c1e1900 */
[----:B-1----:R-:W-:-:S03]  /*0700*/  UIADD3 UR7, UPT, UPT, UR4, 0x6, URZ ;  /* 0x0000000604077890 */ /* 0x002fc6000fffe0ff */
[----:B------:R2:W5:Y:S01]  /*0710*/  @!P3 LDG.E R25, desc[UR8][R4.64+0x3c] ;  /* 0x00003c080419b981 */ /* 0x000562000c1e1900 */
[----:B------:R-:W-:-:S03]  /*0720*/  UIADD3 UR5, UPT, UPT, -UR4, UR5, URZ ;  /* 0x0000000504057290 */ /* 0x000fc6000fffe1ff */
[----:B------:R2:W5:Y:S04]  /*0730*/  @!P4 LDG.E R26, desc[UR8][R4.64+0x40] ;  /* 0x00004008041ac981 */ /* 0x000568000c1e1900 */
[----:B----4-:R-:W-:Y:S01]  /*0740*/  @!P1 LOP3.LUT R31, R10, 0x80000000, RZ, 0x3c, !PT ;  /* 0x800000000a1f9812 */ /* 0x010fe200078e3cff */
[----:B------:R2:W5:Y:S01]  /*0750*/  @!P1 LDG.E R12, desc[UR8][R4.64+0x8] ;  /* 0x00000808040c9981 */ /* 0x000562000c1e1900 */
[----:B------:R-:W-:-:S03]  /*0760*/  ISETP.NE.AND P1, PT, R48, RZ, PT ;  /* 0x000000ff3000720c */ /* 0x000fc60003f25270 */
[----:B------:R2:W5:Y:S04]  /*0770*/  @!P5 LDG.E R27, desc[UR8][R4.64+0x44] ;  /* 0x00004408041bd981 */ /* 0x000568000c1e1900 */
[----:B------:R2:W5:Y:S06]  /*0780*/  @!P6 LDG.E R28, desc[UR8][R4.64+0x48] ;  /* 0x00004808041ce981 */ /* 0x00056c000c1e1900 */
[----:B---3--:R-:W-:Y:S01]  /*0790*/  @!P1 LOP3.LUT R32, R11, 0x80000000, RZ, 0x3c, !PT ;  /* 0x800000000b209812 */ /* 0x008fe200078e3cff */
[----:B------:R2:W5:Y:S01]  /*07a0*/  @!P1 LDG.E R13, desc[UR8][R4.64+0xc] ;  /* 0x00000c08040d9981 */ /* 0x000562000c1e1900 */
[----:B------:R-:W-:-:S13]  /*07b0*/  ISETP.NE.AND P1, PT, R49, RZ, PT ;  /* 0x000000ff3100720c */ /* 0x000fda0003f25270 */
[----:B------:R-:W-:Y:S01]  /*07c0*/  @!P1 LOP3.LUT R33, R34, 0x80000000, RZ, 0x3c, !PT ;  /* 0x8000000022219812 */ /* 0x000fe200078e3cff */
[----:B------:R2:W5:Y:S01]  /*07d0*/  @!P1 LDG.E R14, desc[UR8][R4.64+0x10] ;  /* 0x00001008040e9981 */ /* 0x000562000c1e1900 */
[----:B------:R-:W-:Y:S01]  /*07e0*/  ISETP.NE.AND P1, PT, R51, RZ, PT ;  /* 0x000000ff3300720c */ /* 0x000fe20003f25270 */
[----:B------:R-:W-:-:S12]  /*07f0*/  IMAD.MOV.U32 R34, RZ, RZ, -0x1 ;  /* 0xffffffffff227424 */ /* 0x000fd800078e00ff */
        /* <DEDUP_REMOVED lines=15> */
[----:B------:R-:W-:Y:S01]  /*08f0*/  IMAD.MOV.U32 R38, RZ, RZ, -0x1 ;  /* 0xffffffffff267424 */ /* 0x000fe200078e00ff */
[----:B------:R-:W-:Y:S02]  /*0900*/  @!P0 LOP3.LUT R29, R61, 0x80000000, RZ, 0x3c, !PT ;  /* 0x800000003d1d8812 */ /* 0x000fe400078e3cff */
[----:B------:R-:W-:-:S09]  /*0910*/  ISETP.NE.AND P0, PT, R60, RZ, PT ;  /* 0x000000ff3c00720c */ /* 0x000fd20003f05270 */
[----:B------:R-:W-:Y:S01]  /*0920*/  @!P1 LOP3.LUT R38, R39, 0x80000000, RZ, 0x3c, !PT ;  /* 0x8000000027269812 */ /* 0x000fe200078e3cff */
[----:B------:R2:W5:Y:S01]  /*0930*/  @!P1 LDG.E R19, desc[UR8][R4.64+0x24] ;  /* 0x0000240804139981 */ /* 0x000562000c1e1900 */
[----:B------:R-:W-:Y:S01]  /*0940*/  ISETP.NE.AND P1, PT, R57, RZ, PT ;  /* 0x000000ff3900720c */ /* 0x000fe20003f25270 */
[----:B------:R-:W-:Y:S02]  /*0950*/  IMAD.MOV.U32 R39, RZ, RZ, -0x1 ;  /* 0xffffffffff277424 */ /* 0x000fe400078e00ff */
[----:B------:R2:W5:Y:S10]  /*0960*/  @!P0 LDG.E R21, desc[UR8][R4.64+0x2c] ;  /* 0x00002c0804158981 */ /* 0x000574000c1e1900 */
[----:B------:R-:W-:Y:S01]  /*0970*/  @!P1 LOP3.LUT R39, R40, 0x80000000, RZ, 0x3c, !PT ;  /* 0x8000000028279812 */ /* 0x000fe200078e3cff */
[----:B------:R-:W-:Y:S01]  /*0980*/  IMAD.MOV.U32 R40, RZ, RZ, -0x1 ;  /* 0xffffffffff287424 */ /* 0x000fe200078e00ff */
[----:B------:R2:W5:Y:S01]  /*0990*/  @!P1 LDG.E R20, desc[UR8][R4.64+0x28] ;  /* 0x0000280804149981 */ /* 0x000562000c1e1900 */
[----:B------:R-:W-:-:S02]  /*09a0*/  @!P0 LOP3.LUT R40, R41, 0x80000000, RZ, 0x3c, !PT ;  /* 0x8000000029288812 */ /* 0x000fc400078e3cff */
[----:B------:R-:W-:Y:S02]  /*09b0*/  ISETP.NE.AND P1, PT, R58, RZ, PT ;  /* 0x000000ff3a00720c */ /* 0x000fe40003f25270 */
[----:B------:R-:W-:Y:S01]  /*09c0*/  ISETP.NE.AND P0, PT, R59, RZ, PT ;  /* 0x000000ff3b00720c */ /* 0x000fe20003f05270 */
[----:B------:R-:W-:Y:S01]  /*09d0*/  IMAD.MOV.U32 R41, RZ, RZ, -0x1 ;  /* 0xffffffffff297424 */ /* 0x000fe200078e00ff */
[----:B------:R-:W-:Y:S02]  /*09e0*/  UMOV UR4, 0x400 ;  /* 0x0000040000047882 */ /* 0x000fe40000000000 */
[----:B0-----:R-:W-:-:S07]  /*09f0*/  ULEA UR4, UR6, UR4, 0x18 ;  /* 0x0000000406047291 */ /* 0x001fce000f8ec0ff */
[----:B------:R2:W5:Y:S02]  /*0a00*/  @!P1 LDG.E R23, desc[UR8][R4.64+0x34] ;  /* 0x0000340804179981 */ /* 0x000564000c1e1900 */
[----:B------:R-:W-:Y:S02]  /*0a10*/  @!P0 LOP3.LUT R41, R42, 0x80000000, RZ, 0x3c, !PT ;  /* 0x800000002a298812 */ /* 0x000fe400078e3cff */
[----:B------:R2:W5:Y:S01]  /*0a20*/  @!P0 LDG.E R22, desc[UR8][R4.64+0x30] ;  /* 0x0000300804168981 */ /* 0x000562000c1e1900 */
[----:B------:R-:W0:Y:S01]  /*0a30*/  S2R R42, SR_LANEID ;  /* 0x00000000002a7919 */ /* 0x000e220000000000 */
[----:B------:R-:W-:Y:S01]  /*0a40*/  IMAD.MOV.U32 R45, RZ, RZ, -0x1 ;  /* 0xffffffffff2d7424 */ /* 0x000fe200078e00ff */
[----:B------:R-:W-:Y:S02]  /*0a50*/  @!P3 LOP3.LUT R45, R47, 0x80000000, RZ, 0x3c, !PT ;  /* 0x800000002f2db812 */ /* 0x000fe400078e3cff */
[----:B------:R-:W-:Y:S01]  /*0a60*/  LEA R47, R0, UR4, 0x2 ;  /* 0x00000004002f7c11 */ /* 0x000fe2000f8e10ff */
[----:B------:R-:W-:Y:S01]  /*0a70*/  IMAD.MOV.U32 R44, RZ, RZ, -0x1 ;  /* 0xffffffffff2c7424 */ /* 0x000fe200078e00ff */
[----:B------:R-:W-:-:S02]  /*0a80*/  SHF.R.U32.HI R124, RZ, 0x5, R0 ;  /* 0x00000005ff7c7819 */ /* 0x000fc40000011600 */
[----:B------:R-:W-:Y:S01]  /*0a90*/  @!P2 LOP3.LUT R44, R46, 0x80000000, RZ, 0x3c, !PT ;  /* 0x800000002e2ca812 */ /* 0x000fe200078e3cff */
[----:B------:R-:W-:Y:S02]  /*0aa0*/  IMAD R51, R0, 0x80, R47 ;  /* 0x0000008000337824 */ /* 0x000fe400078e022f */
[----:B------:R-:W-:Y:S01]  /*0ab0*/  IMAD.MOV.U32 R46, RZ, RZ, -0x1 ;  /* 0xffffffffff2e7424 */ /* 0x000fe200078e00ff */
[----:B------:R-:W-:Y:S01]  /*0ac0*/  @!P4 LOP3.LUT R46, R50, 0x80000000, RZ, 0x3c, !PT ;  /* 0x80000000322ec812 */ /* 0x000fe200078e3cff */
[----:B------:R-:W-:Y:S01]  /*0ad0*/  IMAD.MOV.U32 R43, RZ, RZ, -0x1 ;  /* 0xffffffffff2b7424 */ /* 0x000fe200078e00ff */
[----:B------:R-:W-:Y:S01]  /*0ae0*/  @!P1 LOP3.LUT R43, R62, 0x80000000, RZ, 0x3c, !PT ;  /* 0x800000003e2b9812 */ /* 0x000fe200078e3cff */
[----:B------:R-:W-:Y:S01]  /*0af0*/  IMAD.MOV.U32 R48, RZ, RZ, -0x1 ;  /* 0xffffffffff307424 */ /* 0x000fe200078e00ff */
[----:B------:R-:W-:Y:S01]  /*0b00*/  @!P5 LOP3.LUT R48, R9, 0x80000000, RZ, 0x3c, !PT ;  /* 0x800000000930d812 */ /* 0x000fe200078e3cff */
[----:B------:R-:W-:Y:S01]  /*0b10*/  IMAD.MOV.U32 R49, RZ, RZ, -0x1 ;  /* 0xffffffffff317424 */ /* 0x000fe200078e00ff */
[----:B------:R-:W-:Y:S01]  /*0b20*/  @!P6 LOP3.LUT R49, R52, 0x80000000, RZ, 0x3c, !PT ;  /* 0x800000003431e812 */ /* 0x000fe200078e3cff */
[----:B------:R-:W-:Y:S01]  /*0b30*/  IMAD R53, R0, -0x38, R51 ;  /* 0xffffffc800357824 */ /* 0x000fe200078e0233 */
[----:B------:R-:W-:Y:S01]  /*0b40*/  LEA R50, R124, UR4, 0x2 ;  /* 0x000000047c327c11 */ /* 0x000fe2000f8e10ff */
[----:B--2---:R-:W-:Y:S06]  /*0b50*/  BAR.SYNC.DEFER_BLOCKING 0x0 ;  /* 0x0000000000007b1d */ /* 0x004fec0000010000 */
.L_x_222:
[----:B------:R-:W-:Y:S01]  /*0b60*/  UISETP.LT.AND UP0, UPT, UR5, 0x6, UPT ;  /* 0x000000060500788c */ /* 0x000fe2000bf01270 */
[----:B------:R-:W-:Y:S01]  /*0b70*/  STS [R47], RZ ;  /* 0x000000ff2f007388 */ /* 0x000fe20000000800 */
[----:B------:R-:W-:Y:S01]  /*0b80*/  UIADD3 UR6, UPT, UPT, UR7, -0x6, URZ ;  /* 0xfffffffa07067890 */ /* 0x000fe2000fffe0ff */
[----:B0-----:R-:W-:Y:S01]  /*0b90*/  ISETP.NE.AND P1, PT, R42, 0x1f, PT ;  /* 0x0000001f2a00780c */ /* 0x001fe20003f25270 */
[----:B------:R-:W-:Y:S01]  /*0ba0*/  USEL UR4, UR5, 0x6, UP0 ;  /* 0x0000000605047887 */ /* 0x000fe20008000000 */
[----:B------:R-:W-:Y:S01]  /*0bb0*/  STS [R47+0x400], RZ ;  /* 0x000400ff2f007388 */ /* 0x000fe20000000800 */
[C---:B------:R-:W-:Y:S01]  /*0bc0*/  ISETP.NE.AND P2, PT, R124.reuse, 0x6, PT ;  /* 0x000000067c00780c */ /* 0x040fe20003f45270 */
[----:B------:R-:W-:Y:S01]  /*0bd0*/  UISETP.GE.AND UP0, UPT, UR7, UR10, UPT ;  /* 0x0000000a0700728c */ /* 0x000fe2000bf06270 */
[----:B-1----:R-:W-:Y:S01]  /*0be0*/  SHF.R.U32.HI R4, RZ, UR6, R29 ;  /* 0x00000006ff047c19 */ /* 0x002fe2000801161d */
[----:B------:R-:W-:Y:S01]  /*0bf0*/  UBMSK UR4, URZ, UR4 ;  /* 0x00000004ff04729b */ /* 0x000fe20008000000 */
[----:B------:R-:W-:Y:S01]  /*0c00*/  STS [R47+0x800], RZ ;  /* 0x000800ff2f007388 */ /* 0x000fe20000000800 */
[----:B------:R-:W-:-:S03]  /*0c10*/  ISETP.NE.AND P3, PT, R124, 0x7, PT ;  /* 0x000000077c00780c */ /* 0x000fc60003f65270 */
[----:B------:R-:W-:Y:S01]  /*0c20*/  STS [R47+0xc00], RZ ;  /* 0x000c00ff2f007388 */ /* 0x000fe20000000800 */
[----:B------:R-:W-:-:S03]  /*0c30*/  LOP3.LUT R4, R4, UR4, RZ, 0xc0, !PT ;  /* 0x0000000404047c12 */ /* 0x000fc6000f8ec0ff */
[----:B------:R-:W-:Y:S02]  /*0c40*/  STS [R47+0x1000], RZ ;  /* 0x001000ff2f007388 */ /* 0x000fe40000000800 */
[----:B------:R-:W-:Y:S01]  /*0c50*/  IMAD.SHL.U32 R5, R4, 0x400, RZ ;  /* 0x0000040004057824 */ /* 0x000fe200078e00ff */
[----:B------:R-:W-:Y:S01]  /*0c60*/  SHF.R.U32.HI R4, RZ, 0x4, R4 ;  /* 0x00000004ff047819 */ /* 0x000fe20000011604 */
[----:B------:R-:W-:Y:S03]  /*0c70*/  STS [R47+0x1400], RZ ;  /* 0x001400ff2f007388 */ /* 0x000fe60000000800 */
[----:B------:R-:W-:Y:S01]  /*0c80*/  LOP3.LUT R54, R5, 0x7c00, RZ, 0xc0, !PT ;  /* 0x00007c0005367812 */ /* 0x000fe200078ec0ff */
[----:B------:R-:W-:Y:S01]  /*0c90*/  STS [R47+0x1800], RZ ;  /* 0x001800ff2f007388 */ /* 0x000fe20000000800 */
[----:B------:R-:W-:-:S03]  /*0ca0*/  LOP3.LUT R4, R4, 0xffffffe, RZ, 0xc0, !PT ;  /* 0x0ffffffe04047812 */ /* 0x000fc600078ec0ff */
[----:B------:R-:W-:Y:S01]  /*0cb0*/  STS [R47+0x1c00], RZ ;  /* 0x001c00ff2f007388 */ /* 0x000fe20000000800 */
[----:B------:R-:W-:Y:S02]  /*0cc0*/  IADD3 R54, PT, PT, R4, R47, R54 ;  /* 0x0000002f04367210 */ /* 0x000fe40007ffe036 */
[----:B------:R-:W-:Y:S01]  /*0cd0*/  SHF.R.U32.HI R4, RZ, UR6, R30 ;  /* 0x00000006ff047c19 */ /* 0x000fe2000801161e */
[----:B------:R-:W-:Y:S03]  /*0ce0*/  STS [R47+0x2000], RZ ;  /* 0x002000ff2f007388 */ /* 0x000fe60000000800 */
[----:B------:R-:W-:Y:S01]  /*0cf0*/  LOP3.LUT R4, R4, UR4, RZ, 0xc0, !PT ;  /* 0x0000000404047c12 */ /* 0x000fe2000f8ec0ff */
[----:B------:R-:W-:Y:S04]  /*0d00*/  STS [R47+0x2400], RZ ;  /* 0x002400ff2f007388 */ /* 0x000fe80000000800 */
[----:B------:R-:W-:Y:S01]  /*0d10*/  STS [R47+0x2800], RZ ;  /* 0x002800ff2f007388 */ /* 0x000fe20000000800 */
[----:B------:R-:W-:Y:S01]  /*0d20*/  IMAD.SHL.U32 R5, R4, 0x400, RZ ;  /* 0x0000040004057824 */ /* 0x000fe200078e00ff */
[----:B------:R-:W-:-:S02]  /*0d30*/  SHF.R.U32.HI R4, RZ, 0x4, R4 ;  /* 0x00000004ff047819 */ /* 0x000fc40000011604 */
[----:B------:R-:W-:Y:S02]  /*0d40*/  STS [R47+0x2c00], RZ ;  /* 0x002c00ff2f007388 */ /* 0x000fe40000000800 */
[----:B------:R-:W-:Y:S02]  /*0d50*/  LOP3.LUT R56, R5, 0x7c00, RZ, 0xc0, !PT ;  /* 0x00007c0005387812 */ /* 0x000fe400078ec0ff */
        /* <DEDUP_REMOVED lines=32> */
[----:B------:R-:W0:Y:S02]  /*0f60*/  LDS.U16 R52, [R54] ;  /* 0x0000000036347984 */ /* 0x000e240000000400 */
[----:B0-----:R-:W-:-:S05]  /*0f70*/  VIADD R5, R52, 0x1 ;  /* 0x0000000134057836 */ /* 0x001fca0000000000 */
[----:B------:R0:W-:Y:S04]  /*0f80*/  STS.U16 [R54], R5 ;  /* 0x0000000536007388 */ /* 0x0001e80000000400 */
[----:B------:R-:W1:Y:S01]  /*0f90*/  LDS.U16 R57, [R56] ;  /* 0x0000000038397984 */ /* 0x000e620000000400 */
[----:B0-----:R-:W-:Y:S01]  /*0fa0*/  IMAD.SHL.U32 R5, R4, 0x400, RZ ;  /* 0x0000040004057824 */ /* 0x001fe200078e00ff */
[----:B------:R-:W-:-:S04]  /*0fb0*/  SHF.R.U32.HI R4, RZ, 0x4, R4 ;  /* 0x00000004ff047819 */ /* 0x000fc80000011604 */
[----:B------:R-:W-:Y:S02]  /*0fc0*/  LOP3.LUT R60, R5, 0x7c00, RZ, 0xc0, !PT ;  /* 0x00007c00053c7812 */ /* 0x000fe400078ec0ff */
[----:B------:R-:W-:-:S04]  /*0fd0*/  LOP3.LUT R4, R4, 0xffffffe, RZ, 0xc0, !PT ;  /* 0x0ffffffe04047812 */ /* 0x000fc800078ec0ff */
[----:B------:R-:W-:Y:S02]  /*0fe0*/  IADD3 R60, PT, PT, R4, R47, R60 ;  /* 0x0000002f043c7210 */ /* 0x000fe40007ffe03c */
[----:B------:R-:W-:-:S04]  /*0ff0*/  SHF.R.U32.HI R4, RZ, UR6, R33 ;  /* 0x00000006ff047c19 */ /* 0x000fc80008011621 */
[----:B------:R-:W-:-:S05]  /*1000*/  LOP3.LUT R4, R4, UR4, RZ, 0xc0, !PT ;  /* 0x0000000404047c12 */ /* 0x000fca000f8ec0ff */
[----:B------:R-:W-:Y:S01]  /*1010*/  IMAD.SHL.U32 R6, R4, 0x400, RZ ;  /* 0x0000040004067824 */ /* 0x000fe200078e00ff */
[----:B------:R-:W-:-:S04]  /*1020*/  SHF.R.U32.HI R4, RZ, 0x4, R4 ;  /* 0x00000004ff047819 */ /* 0x000fc80000011604 */
[----:B------:R-:W-:Y:S02]  /*1030*/  LOP3.LUT R6, R6, 0x7c00, RZ, 0xc0, !PT ;  /* 0x00007c0006067812 */ /* 0x000fe400078ec0ff */
[----:B------:R-:W-:-:S04]  /*1040*/  LOP3.LUT R4, R4, 0xffffffe, RZ, 0xc0, !PT ;  /* 0x0ffffffe04047812 */ /* 0x000fc800078ec0ff */
[----:B------:R-:W-:Y:S01]  /*1050*/  IADD3 R62, PT, PT, R4, R47, R6 ;  /* 0x0000002f043e7210 */ /* 0x000fe20007ffe006 */
[----:B-1----:R-:W-:Y:S01]  /*1060*/  VIADD R7, R57, 0x1 ;  /* 0x0000000139077836 */ /* 0x002fe20000000000 */
[----:B------:R-:W-:-:S04]  /*1070*/  SHF.R.U32.HI R4, RZ, UR6, R34 ;  /* 0x00000006ff047c19 */ /* 0x000fc80008011622 */
[----:B------:R-:W-:Y:S01]  /*1080*/  STS.U16 [R56], R7 ;  /* 0x0000000738007388 */ /* 0x000fe20000000400 */
[----:B------:R-:W-:-:S03]  /*1090*/  LOP3.LUT R4, R4, UR4, RZ, 0xc0, !PT ;  /* 0x0000000404047c12 */ /* 0x000fc6000f8ec0ff */
        /* <DEDUP_REMOVED lines=129> */
[----:B------:R-:W-:Y:S01]  /*18b0*/  SHF.R.U32.HI R4, RZ, UR6, R49 ;  /* 0x00000006ff047c19 */ /* 0x000fe20008011631 */
[----:B------:R-:W0:Y:S03]  /*18c0*/  S2UR UR6, SR_CgaCtaId ;  /* 0x00000000000679c3 */ /* 0x000e260000008800 */
[----:B------:R-:W-:Y:S01]  /*18d0*/  LOP3.LUT R4, R4, UR4, RZ, 0xc0, !PT ;  /* 0x0000000404047c12 */ /* 0x000fe2000f8ec0ff */
[----:B------:R-:W-:-:S04]  /*18e0*/  UMOV UR4, 0x400 ;  /* 0x0000040000047882 */ /* 0x000fc80000000000 */
[----:B------:R-:W-:Y:S01]  /*18f0*/  IMAD.SHL.U32 R6, R4, 0x400, RZ ;  /* 0x0000040004067824 */ /* 0x000fe200078e00ff */
[----:B------:R-:W-:-:S04]  /*1900*/  SHF.R.U32.HI R4, RZ, 0x4, R4 ;  /* 0x00000004ff047819 */ /* 0x000fc80000011604 */
[----:B------:R-:W-:Y:S02]  /*1910*/  LOP3.LUT R6, R6, 0x7c00, RZ, 0xc0, !PT ;  /* 0x00007c0006067812 */ /* 0x000fe400078ec0ff */
[----:B------:R-:W-:-:S04]  /*1920*/  LOP3.LUT R4, R4, 0xffffffe, RZ, 0xc0, !PT ;  /* 0x0ffffffe04047812 */ /* 0x000fc800078ec0ff */
[----:B------:R-:W-:Y:S01]  /*1930*/  IADD3 R90, PT, PT, R4, R47, R6 ;  /* 0x0000002f045a7210 */ /* 0x000fe20007ffe006 */
[----:B-1----:R-:W-:Y:S01]  /*1940*/  VIADD R7, R85, 0x1 ;  /* 0x0000000155077836 */ /* 0x002fe20000000000 */
[----:B0-----:R-:W-:-:S04]  /*1950*/  ULEA UR4, UR6, UR4, 0x18 ;  /* 0x0000000406047291 */ /* 0x001fc8000f8ec0ff */
[----:B------:R-:W-:Y:S04]  /*1960*/  STS.U16 [R84], R7 ;  /* 0x0000000754007388 */ /* 0x000fe80000000400 */
[----:B------:R-:W0:Y:S02]  /*1970*/  LDS.U16 R87, [R86] ;  /* 0x0000000056577984 */ /* 0x000e240000000400 */
[----:B0-----:R-:W-:-:S05]  /*1980*/  VIADD R5, R87, 0x1 ;  /* 0x0000000157057836 */ /* 0x001fca0000000000 */
[----:B------:R-:W-:Y:S04]  /*1990*/  STS.U16 [R86], R5 ;  /* 0x0000000556007388 */ /* 0x000fe80000000400 */
[----:B------:R-:W0:Y:S02]  /*19a0*/  LDS.U16 R89, [R88] ;  /* 0x0000000058597984 */ /* 0x000e240000000400 */
[----:B0-----:R-:W-:-:S05]  /*19b0*/  VIADD R7, R89, 0x1 ;  /* 0x0000000159077836 */ /* 0x001fca0000000000 */
[----:B------:R-:W-:Y:S04]  /*19c0*/  STS.U16 [R88], R7 ;  /* 0x0000000758007388 */ /* 0x000fe80000000400 */
[----:B------:R-:W0:Y:S02]  /*19d0*/  LDS.U16 R91, [R90] ;  /* 0x000000005a5b7984 */ /* 0x000e240000000400 */
[----:B0-----:R-:W-:-:S05]  /*19e0*/  VIADD R5, R91, 0x1 ;  /* 0x000000015b057836 */ /* 0x001fca0000000000 */
[----:B------:R-:W-:Y:S01]  /*19f0*/  STS.U16 [R90], R5 ;  /* 0x000000055a007388 */ /* 0x000fe20000000400 */
[----:B------:R-:W-:Y:S06]  /*1a00*/  BAR.SYNC.DEFER_BLOCKING 0x0 ;  /* 0x0000000000007b1d */ /* 0x000fec0000010000 */
[----:B------:R-:W-:Y:S04]  /*1a10*/  LDS R92, [R51] ;  /* 0x00000000335c7984 */ /* 0x000fe80000000800 */
[----:B------:R-:W0:Y:S04]  /*1a20*/  LDS R93, [R51+0x4] ;  /* 0x00000400335d7984 */ /* 0x000e280000000800 */
[----:B------:R-:W1:Y:S04]  /*1a30*/  LDS R94, [R51+0x8] ;  /* 0x00000800335e7984 */ /* 0x000e680000000800 */
[----:B------:R-:W2:Y:S04]  /*1a40*/  LDS R95, [R51+0xc] ;  /* 0x00000c00335f7984 */ /* 0x000ea80000000800 */
[----:B------:R-:W3:Y:S04]  /*1a50*/  LDS R96, [R51+0x10] ;  /* 0x0000100033607984 */ /* 0x000ee80000000800 */
[----:B------:R-:W4:Y:S04]  /*1a60*/  LDS R97, [R51+0x14] ;  /* 0x0000140033617984 */ /* 0x000f280000000800 */
[----:B------:R-:W4:Y:S04]  /*1a70*/  LDS R98, [R51+0x18] ;  /* 0x0000180033627984 */ /* 0x000f280000000800 */
[----:B------:R-:W4:Y:S04]  /*1a80*/  LDS R99, [R51+0x1c] ;  /* 0x00001c0033637984 */ /* 0x000f280000000800 */
[----:B------:R-:W4:Y:S04]  /*1a90*/  LDS R100, [R51+0x20] ;  /* 0x0000200033647984 */ /* 0x000f280000000800 */
[----:B------:R-:W4:Y:S04]  /*1aa0*/  LDS R101, [R51+0x24] ;  /* 0x0000240033657984 */ /* 0x000f280000000800 */
[----:B------:R-:W4:Y:S04]  /*1ab0*/  LDS R102, [R51+0x28] ;  /* 0x0000280033667984 */ /* 0x000f280000000800 */
[----:B------:R-:W4:Y:S01]  /*1ac0*/  LDS R103, [R51+0x2c] ;  /* 0x00002c0033677984 */ /* 0x000f220000000800 */
[----:B0-----:R-:W-:-:S03]  /*1ad0*/  IMAD.IADD R93, R92, 0x1, R93 ;  /* 0x000000015c5d7824 */ /* 0x001fc600078e025d */
[----:B------:R-:W0:Y:S01]  /*1ae0*/  LDS R104, [R51+0x30] ;  /* 0x0000300033687984 */ /* 0x000e220000000800 */
[----:B-1----:R-:W-:-:S03]  /*1af0*/  IMAD.IADD R94, R94, 0x1, R93 ;  /* 0x000000015e5e7824 */ /* 0x002fc600078e025d */
[----:B------:R-:W1:Y:S01]  /*1b00*/  LDS R105, [R51+0x34] ;  /* 0x0000340033697984 */ /* 0x000e620000000800 */
[----:B--2---:R-:W-:-:S03]  /*1b10*/  IMAD.IADD R95, R95, 0x1, R94 ;  /* 0x000000015f5f7824 */ /* 0x004fc600078e025e */
[----:B------:R-:W2:Y:S01]  /*1b20*/  LDS R106, [R51+0x38] ;  /* 0x00003800336a7984 */ /* 0x000ea20000000800 */
[----:B---3--:R-:W-:-:S03]  /*1b30*/  IMAD.IADD R96, R96, 0x1, R95 ;  /* 0x0000000160607824 */ /* 0x008fc600078e025f */
[----:B------:R-:W3:Y:S01]  /*1b40*/  LDS R107, [R51+0x3c] ;  /* 0x00003c00336b7984 */ /* 0x000ee20000000800 */
[----:B----4-:R-:W-:-:S03]  /*1b50*/  IMAD.IADD R97, R97, 0x1, R96 ;  /* 0x0000000161617824 */ /* 0x010fc600078e0260 */
[----:B------:R-:W4:Y:S01]  /*1b60*/  LDS R108, [R51+0x40] ;  /* 0x00004000336c7984 */ /* 0x000f220000000800 */
[----:B------:R-:W-:-:S03]  /*1b70*/  IMAD.IADD R98, R98, 0x1, R97 ;  /* 0x0000000162627824 */ /* 0x000fc600078e0261 */
        /* <DEDUP_REMOVED lines=31> */
[----:B------:R-:W-:-:S04]  /*1d70*/  IMAD.IADD R114, R114, 0x1, R113 ;  /* 0x0000000172727824 */ /* 0x000fc800078e0271 */
[----:B0-----:R-:W-:-:S04]  /*1d80*/  IMAD.IADD R115, R115, 0x1, R114 ;  /* 0x0000000173737824 */ /* 0x001fc800078e0272 */
[----:B-1----:R-:W-:-:S04]  /*1d90*/  IMAD.IADD R116, R116, 0x1, R115 ;  /* 0x0000000174747824 */ /* 0x002fc800078e0273 */
[----:B--2---:R-:W-:-:S04]  /*1da0*/  IMAD.IADD R117, R117, 0x1, R116 ;  /* 0x0000000175757824 */ /* 0x004fc800078e0274 */
[----:B---3--:R-:W-:-:S04]  /*1db0*/  IMAD.IADD R118, R118, 0x1, R117 ;  /* 0x0000000176767824 */ /* 0x008fc800078e0275 */
[----:B----4-:R-:W-:-:S04]  /*1dc0*/  IMAD.IADD R119, R119, 0x1, R118 ;  /* 0x0000000177777824 */ /* 0x010fc800078e0276 */
[----:B------:R-:W-:-:S04]  /*1dd0*/  IMAD.IADD R120, R120, 0x1, R119 ;  /* 0x0000000178787824 */ /* 0x000fc800078e0277 */
[----:B------:R-:W-:-:S04]  /*1de0*/  IMAD.IADD R121, R121, 0x1, R120 ;  /* 0x0000000179797824 */ /* 0x000fc800078e0278 */
[----:B------:R-:W-:-:S04]  /*1df0*/  IMAD.IADD R122, R122, 0x1, R121 ;  /* 0x000000017a7a7824 */ /* 0x000fc800078e0279 */
[----:B------:R-:W-:-:S04]  /*1e00*/  IMAD.IADD R123, R123, 0x1, R122 ;  /* 0x000000017b7b7824 */ /* 0x000fc800078e027a */
[----:B------:R-:W-:-:S05]  /*1e10*/  IMAD.IADD R125, R4, 0x1, R123 ;  /* 0x00000001047d7824 */ /* 0x000fca00078e027b */
        /* <DEDUP_REMOVED lines=8> */
[----:B------:R-:W0:Y:S02]  /*1ea0*/  SHFL.UP P0, R126, R127, 0x10, RZ ;  /* 0x060000007f7e7989 */ /* 0x000e2400000000ff */
[----:B0-----:R-:W-:Y:S01]  /*1eb0*/  @P0 IMAD.IADD R126, R127, 0x1, R126 ;  /* 0x000000017f7e0824 */ /* 0x001fe200078e027e */
[----:B------:R-:W-:-:S03]  /*1ec0*/  ISETP.NE.AND P0, PT, R124, 0x1, PT ;  /* 0x000000017c00780c */ /* 0x000fc60003f05270 */
[----:B------:R-:W-:Y:S01]  /*1ed0*/  IMAD.IADD R125, R126, 0x1, -R125 ;  /* 0x000000017e7d7824 */ /* 0x000fe200078e0a7d */
[----:B------:R-:W-:Y:S01]  /*1ee0*/  @!P1 STS [R50+0x8400], R126 ;  /* 0x0084007e32009388 */ /* 0x000fe20000000800 */
[----:B------:R-:W-:Y:S01]  /*1ef0*/  BAR.SYNC.DEFER_BLOCKING 0x0 ;  /* 0x0000000000007b1d */ /* 0x000fe20000010000 */
[----:B------:R-:W-:-:S05]  /*1f00*/  ISETP.NE.AND P1, PT, R124, 0x4, PT ;  /* 0x000000047c00780c */ /* 0x000fca0003f25270 */
[----:B------:R-:W0:Y:S04]  /*1f10*/  LDS.128 R4, [UR4+0x8400] ;  /* 0x00840004ff047984 */ /* 0x000e280008000c00 */
[----:B------:R-:W1:Y:S01]  /*1f20*/  LDS.128 R8, [UR4+0x8410] ;  /* 0x00841004ff087984 */ /* 0x000e620008000c00 */
[C---:B0-----:R-:W-:Y:S01]  /*1f30*/  SEL R55, R4.reuse, R55, !P0 ;  /* 0x0000003704377207 */ /* 0x041fe20004000000 */
[----:B------:R-:W-:Y:S01]  /*1f40*/  IMAD.IADD R5, R4, 0x1, R5 ;  /* 0x0000000104057824 */ /* 0x000fe200078e0205 */
[----:B------:R-:W-:-:S03]  /*1f50*/  ISETP.NE.AND P0, PT, R124, 0x2, PT ;  /* 0x000000027c00780c */ /* 0x000fc60003f05270 */
[----:B------:R-:W-:Y:S01]  /*1f60*/  IMAD.IADD R6, R6, 0x1, R5 ;  /* 0x0000000106067824 */ /* 0x000fe200078e0205 */
[----:B------:R-:W-:Y:S02]  /*1f70*/  SEL R55, R5, R55, !P0 ;  /* 0x0000003705377207 */ /* 0x000fe40004000000 */
[----:B------:R-:W-:Y:S01]  /*1f80*/  ISETP.NE.AND P0, PT, R124, 0x3, PT ;  /* 0x000000037c00780c */ /* 0x000fe20003f05270 */
[----:B------:R-:W-:-:S03]  /*1f90*/  IMAD.IADD R7, R7, 0x1, R6 ;  /* 0x0000000107077824 */ /* 0x000fc600078e0206 */
[----:B------:R-:W-:Y:S01]  /*1fa0*/  SEL R55, R6, R55, !P0 ;  /* 0x0000003706377207 */ /* 0x000fe20004000000 */
[C---:B-1----:R-:W-:Y:S01]  /*1fb0*/  IMAD.IADD R8, R7.reuse, 0x1, R8 ;  /* 0x0000000107087824 */ /* 0x042fe200078e0208 */
[----:B------:R-:W-:Y:S02]  /*1fc0*/  ISETP.NE.AND P0, PT, R124, 0x5, PT ;  /* 0x000000057c00780c */ /* 0x000fe40003f05270 */
[----:B------:R-:W-:Y:S01]  /*1fd0*/  SEL R55, R7, R55, !P1 ;  /* 0x0000003707377207 */ /* 0x000fe20004800000 */
[----:B------:R-:W-:Y:S01]  /*1fe0*/  IMAD.IADD R9, R9, 0x1, R8 ;  /* 0x0000000109097824 */ /* 0x000fe200078e0208 */
[----:B------:R-:W-:Y:S02]  /*1ff0*/  ISETP.NE.AND P1, PT, R42, RZ, PT ;  /* 0x000000ff2a00720c */ /* 0x000fe40003f25270 */
[----:B------:R-:W-:Y:S01]  /*2000*/  SEL R55, R8, R55, !P0 ;  /* 0x0000003708377207 */ /* 0x000fe20004000000 */
[----:B------:R-:W-:Y:S01]  /*2010*/  IMAD.IADD R10, R10, 0x1, R9 ;  /* 0x000000010a0a7824 */ /* 0x000fe200078e0209 */
[----:B------:R-:W-:-:S02]  /*2020*/  ISETP.GT.U32.AND P0, PT, R0, 0x1f, PT ;  /* 0x0000001f0000780c */ /* 0x000fc40003f04070 */
[----:B------:R-:W-:Y:S01]  /*2030*/  SEL R55, R9, R55, !P2 ;  /* 0x0000003709377207 */ /* 0x000fe20005000000 */
[----:B------:R-:W-:Y:S01]  /*2040*/  IMAD.IADD R11, R11, 0x1, R10 ;  /* 0x000000010b0b7824 */ /* 0x000fe200078e020a */
[----:B------:R-:W-:Y:S02]  /*2050*/  ISETP.GT.U32.OR P2, PT, R0, 0x1f, P1 ;  /* 0x0000001f0000780c */ /* 0x000fe40000f44470 */
[----:B------:R-:W-:Y:S02]  /*2060*/  SEL R4, R125, RZ, P1 ;  /* 0x000000ff7d047207 */ /* 0x000fe40000800000 */
[----:B------:R-:W-:-:S05]  /*2070*/  SEL R55, R10, R55, !P3 ;  /* 0x000000370a377207 */ /* 0x000fca0005800000 */
[----:B------:R-:W-:Y:S01]  /*2080*/  @P0 IMAD.IADD R125, R55, 0x1, R4 ;  /* 0x00000001377d0824 */ /* 0x000fe200078e0204 */
[----:B------:R-:W-:-:S03]  /*2090*/  ISETP.NE.AND P0, PT, R0, RZ, PT ;  /* 0x000000ff0000720c */ /* 0x000fc60003f05270 */
[----:B------:R-:W-:-:S05]  /*20a0*/  @!P2 IMAD.U32 R125, R11, 0x10000, RZ ;  /* 0x000100000b7da824 */ /* 0x000fca00078e00ff */
[----:B------:R-:W-:Y:S01]  /*20b0*/  @!P2 STS [UR4+0x8428], R125 ;  /* 0x0084287dff00a988 */ /* 0x000fe20008000804 */
[----:B------:R-:W-:Y:S06]  /*20c0*/  BAR.SYNC.DEFER_BLOCKING 0x0 ;  /* 0x0000000000007b1d */ /* 0x000fec0000010000 */
[----:B------:R-:W0:Y:S02]  /*20d0*/  LDS R4, [UR4+0x8428] ;  /* 0x00842804ff047984 */ /* 0x000e240008000800 */
[----:B0-----:R-:W-:-:S05]  /*20e0*/  SEL R4, R4, RZ, P0 ;  /* 0x000000ff04047207 */ /* 0x001fca0000000000 */
[----:B------:R-:W-:-:S04]  /*20f0*/  IMAD.IADD R4, R4, 0x1, R125 ;  /* 0x0000000104047824 */ /* 0x000fc800078e027d */
[--C-:B------:R-:W-:Y:S01]  /*2100*/  IMAD.IADD R92, R92, 0x1, R4.reuse ;  /* 0x000000015c5c7824 */ /* 0x100fe200078e0204 */
[----:B------:R-:W-:Y:S01]  /*2110*/  STS [R51], R4 ;  /* 0x0000000433007388 */ /* 0x000fe20000000800 */
[--C-:B------:R-:W-:Y:S02]  /*2120*/  IMAD.IADD R6, R93, 0x1, R4.reuse ;  /* 0x000000015d067824 */ /* 0x100fe400078e0204 */
[--C-:B------:R-:W-:Y:S01]  /*2130*/  IMAD.IADD R94, R94, 0x1, R4.reuse ;  /* 0x000000015e5e7824 */ /* 0x100fe200078e0204 */
[----:B------:R-:W-:Y:S01]  /*2140*/  STS [R51+0x4], R92 ;  /* 0x0000045c33007388 */ /* 0x000fe20000000800 */
[--C-:B------:R-:W-:Y:S02]  /*2150*/  IMAD.IADD R8, R95, 0x1, R4.reuse ;  /* 0x000000015f087824 */ /* 0x100fe400078e0204 */
[--C-:B------:R-:W-:Y:S01]  /*2160*/  IMAD.IADD R96, R96, 0x1, R4.reuse ;  /* 0x0000000160607824 */ /* 0x100fe200078e0204 */
[----:B------:R-:W-:Y:S01]  /*2170*/  STS [R51+0x8], R6 ;  /* 0x0000080633007388 */ /* 0x000fe20000000800 */
[----:B------:R-:W-:-:S02]  /*2180*/  IMAD.IADD R10, R97, 0x1, R4 ;  /* 0x00000001610a7824 */ /* 0x000fc400078e0204 */
[--C-:B------:R-:W-:Y:S01]  /*2190*/  IMAD.IADD R98, R98, 0x1, R4.reuse ;  /* 0x0000000162627824 */ /* 0x100fe200078e0204 */
[----:B------:R-:W-:Y:S01]  /*21a0*/  STS [R51+0xc], R94 ;  /* 0x00000c5e33007388 */ /* 0x000fe20000000800 */
        /* <DEDUP_REMOVED lines=36> */
[----:B------:R-:W-:-:S03]  /*23f0*/  IMAD.IADD R150, R123, 0x1, R4 ;  /* 0x000000017b967824 */ /* 0x000fc600078e0204 */
[----:B------:R-:W-:Y:S04]  /*2400*/  STS [R51+0x40], R134 ;  /* 0x0000408633007388 */ /* 0x000fe80000000800 */
        /* <DEDUP_REMOVED lines=15> */
[----:B------:R-:W-:Y:S01]  /*2500*/  STS [R51+0x80], R150 ;  /* 0x0000809633007388 */ /* 0x000fe20000000800 */
[----:B------:R-:W-:Y:S06]  /*2510*/  BAR.SYNC.DEFER_BLOCKING 0x0 ;  /* 0x0000000000007b1d */ /* 0x000fec0000010000 */
[----:B------:R-:W0:Y:S04]  /*2520*/  LDS.U16 R5, [R54] ;  /* 0x0000000036057984 */ /* 0x000e280000000400 */
[----:B------:R-:W1:Y:S04]  /*2530*/  LDS.U16 R56, [R56] ;  /* 0x0000000038387984 */ /* 0x000e680000000400 */
[----:B------:R-:W2:Y:S04]  /*2540*/  LDS.U16 R58, [R58] ;  /* 0x000000003a3a7984 */ /* 0x000ea80000000400 */
[----:B------:R-:W3:Y:S04]  /*2550*/  LDS.U16 R60, [R60] ;  /* 0x000000003c3c7984 */ /* 0x000ee80000000400 */
[----:B------:R-:W4:Y:S04]  /*2560*/  LDS.U16 R62, [R62] ;  /* 0x000000003e3e7984 */ /* 0x000f280000000400 */
[----:B------:R-:W4:Y:S04]  /*2570*/  LDS.U16 R64, [R64] ;  /* 0x0000000040407984 */ /* 0x000f280000000400 */
[----:B------:R-:W4:Y:S04]  /*2580*/  LDS.U16 R66, [R66] ;  /* 0x0000000042427984 */ /* 0x000f280000000400 */
[----:B------:R-:W4:Y:S04]  /*2590*/  LDS.U16 R68, [R68] ;  /* 0x0000000044447984 */ /* 0x000f280000000400 */
[----:B------:R-:W4:Y:S04]  /*25a0*/  LDS.U16 R70, [R70] ;  /* 0x0000000046467984 */ /* 0x000f280000000400 */
[----:B------:R-:W4:Y:S04]  /*25b0*/  LDS.U16 R72, [R72] ;  /* 0x0000000048487984 */ /* 0x000f280000000400 */
[----:B------:R-:W4:Y:S01]  /*25c0*/  LDS.U16 R74, [R74] ;  /* 0x000000004a4a7984 */ /* 0x000f220000000400 */
[----:B0-----:R-:W-:-:S03]  /*25d0*/  IMAD.IADD R5, R52, 0x1, R5 ;  /* 0x0000000134057824 */ /* 0x001fc600078e0205 */
[----:B------:R-:W0:Y:S01]  /*25e0*/  LDS.U16 R76, [R76] ;  /* 0x000000004c4c7984 */ /* 0x000e220000000400 */
[----:B-1----:R-:W-:-:S03]  /*25f0*/  IMAD.IADD R56, R57, 0x1, R56 ;  /* 0x0000000139387824 */ /* 0x002fc600078e0238 */
[----:B------:R-:W1:Y:S01]  /*2600*/  LDS.U16 R78, [R78] ;  /* 0x000000004e4e7984 */ /* 0x000e620000000400 */
[----:B--2---:R-:W-:-:S03]  /*2610*/  IMAD.IADD R58, R59, 0x1, R58 ;  /* 0x000000013b3a7824 */ /* 0x004fc600078e023a */
[----:B------:R-:W2:Y:S01]  /*2620*/  LDS.U16 R80, [R80] ;  /* 0x0000000050507984 */ /* 0x000ea20000000400 */
[----:B---3--:R-:W-:-:S03]  /*2630*/  IMAD.IADD R60, R61, 0x1, R60 ;  /* 0x000000013d3c7824 */ /* 0x008fc600078e023c */
[----:B------:R-:W3:Y:S01]  /*2640*/  LDS.U16 R82, [R82] ;  /* 0x0000000052527984 */ /* 0x000ee20000000400 */
[----:B----4-:R-:W-:-:S03]  /*2650*/  IMAD.IADD R62, R63, 0x1, R62 ;  /* 0x000000013f3e7824 */ /* 0x010fc600078e023e */
[----:B------:R-:W4:Y:S01]  /*2660*/  LDS.U16 R84, [R84] ;  /* 0x0000000054547984 */ /* 0x000f220000000400 */
[----:B------:R-:W-:-:S03]  /*2670*/  IMAD.IADD R64, R65, 0x1, R64 ;  /* 0x0000000141407824 */ /* 0x000fc600078e0240 */
[----:B------:R-:W4:Y:S01]  /*2680*/  LDS.U16 R86, [R86] ;  /* 0x0000000056567984 */ /* 0x000f220000000400 */
[----:B------:R-:W-:-:S03]  /*2690*/  IMAD.IADD R66, R67, 0x1, R66 ;  /* 0x0000000143427824 */ /* 0x000fc600078e0242 */
[----:B------:R-:W4:Y:S01]  /*26a0*/  LDS.U16 R88, [R88] ;  /* 0x0000000058587984 */ /* 0x000f220000000400 */
[----:B------:R-:W-:-:S03]  /*26b0*/  IMAD.IADD R68, R69, 0x1, R68 ;  /* 0x0000000145447824 */ /* 0x000fc600078e0244 */
[----:B------:R-:W4:Y:S01]  /*26c0*/  LDS.U16 R90, [R90] ;  /* 0x000000005a5a7984 */ /* 0x000f220000000400 */
[----:B------:R-:W-:Y:S02]  /*26d0*/  IMAD.IADD R70, R71, 0x1, R70 ;  /* 0x0000000147467824 */ /* 0x000fe400078e0246 */
[----:B------:R-:W-:Y:S02]  /*26e0*/  IMAD.IADD R72, R73, 0x1, R72 ;  /* 0x0000000149487824 */ /* 0x000fe400078e0248 */
[----:B------:R-:W-:Y:S02]  /*26f0*/  IMAD.IADD R74, R75, 0x1, R74 ;  /* 0x000000014b4a7824 */ /* 0x000fe400078e024a */
[----:B0-----:R-:W-:Y:S02]  /*2700*/  IMAD.IADD R76, R77, 0x1, R76 ;  /* 0x000000014d4c7824 */ /* 0x001fe400078e024c */
[----:B-1----:R-:W-:Y:S02]  /*2710*/  IMAD.IADD R78, R79, 0x1, R78 ;  /* 0x000000014f4e7824 */ /* 0x002fe400078e024e */
[----:B--2---:R-:W-:-:S02]  /*2720*/  IMAD.IADD R80, R81, 0x1, R80 ;  /* 0x0000000151507824 */ /* 0x004fc400078e0250 */
[----:B---3--:R-:W-:Y:S02]  /*2730*/  IMAD.IADD R82, R83, 0x1, R82 ;  /* 0x0000000153527824 */ /* 0x008fe400078e0252 */
[----:B----4-:R-:W-:Y:S02]  /*2740*/  IMAD.IADD R84, R85, 0x1, R84 ;  /* 0x0000000155547824 */ /* 0x010fe400078e0254 */
[----:B------:R-:W-:Y:S02]  /*2750*/  IMAD.IADD R86, R87, 0x1, R86 ;  /* 0x0000000157567824 */ /* 0x000fe400078e0256 */
[----:B------:R-:W-:Y:S02]  /*2760*/  IMAD.IADD R88, R89, 0x1, R88 ;  /* 0x0000000159587824 */ /* 0x000fe400078e0258 */
[----:B------:R-:W-:Y:S01]  /*2770*/  IMAD.IADD R90, R91, 0x1, R90 ;  /* 0x000000015b5a7824 */ /* 0x000fe200078e025a */
[----:B------:R-:W-:Y:S06]  /*2780*/  BAR.SYNC.DEFER_BLOCKING 0x0 ;  /* 0x0000000000007b1d */ /* 0x000fec0000010000 */
[----:B------:R-:W-:Y:S05]  /*2790*/  BRA.U UP0, `(.L_x_221) ;  /* 0x0000000500987547 */ /* 0x000fea000b800000 */
[----:B------:R-:W-:Y:S01]  /*27a0*/  LEA R4, R5, UR4, 0x2 ;  /* 0x0000000405047c11 */ /* 0x000fe2000f8e10ff */
[----:B------:R-:W-:Y:S01]  /*27b0*/  UIADD3 UR7, UPT, UPT, UR7, 0x6, URZ ;  /* 0x0000000607077890 */ /* 0x000fe2000fffe0ff */
[----:B------:R-:W-:Y:S01]  /*27c0*/  LEA R5, R56, UR4, 0x2 ;  /* 0x0000000438057c11 */ /* 0x000fe2000f8e10ff */
[----:B------:R-:W-:Y:S01]  /*27d0*/  UIADD3 UR5, UPT, UPT, UR5, -0x6, URZ ;  /* 0xfffffffa05057890 */ /* 0x000fe2000fffe0ff */
[----:B------:R-:W-:Y:S01]  /*27e0*/  LEA R6, R58, UR4, 0x2 ;  /* 0x000000043a067c11 */ /* 0x000fe2000f8e10ff */
[----:B------:R1:W-:Y:S01]  /*27f0*/  STS [R4], R29 ;  /* 0x0000001d04007388 */ /* 0x0003e20000000800 */
[----:B------:R-:W-:Y:S02]  /*2800*/  LEA R7, R60, UR4, 0x2 ;  /* 0x000000043c077c11 */ /* 0x000fe4000f8e10ff */
[----:B------:R-:W-:Y:S01]  /*2810*/  LEA R8, R62, UR4, 0x2 ;  /* 0x000000043e087c11 */ /* 0x000fe2000f8e10ff */
[----:B------:R1:W-:Y:S01]  /*2820*/  STS [R5], R30 ;  /* 0x0000001e05007388 */ /* 0x0003e20000000800 */
[----:B------:R-:W-:-:S02]  /*2830*/  LEA R9, R64, UR4, 0x2 ;  /* 0x0000000440097c11 */ /* 0x000fc4000f8e10ff */
[----:B------:R-:W-:Y:S01]  /*2840*/  LEA R10, R66, UR4, 0x2 ;  /* 0x00000004420a7c11 */ /* 0x000fe2000f8e10ff */
[----:B------:R1:W-:Y:S01]  /*2850*/  STS [R6], R31 ;  /* 0x0000001f06007388 */ /* 0x0003e20000000800 */
[----:B------:R-:W-:Y:S02]  /*2860*/  LEA R11, R68, UR4, 0x2 ;  /* 0x00000004440b7c11 */ /* 0x000fe4000f8e10ff */
        /* <DEDUP_REMOVED lines=16> */
[----:B------:R1:W-:Y:S04]  /*2970*/  STS [R52], R37 ;  /* 0x0000002534007388 */ /* 0x0003e80000000800 */
        /* <DEDUP_REMOVED lines=9> */
[----:B------:R1:W-:Y:S01]  /*2a10*/  STS [R64], R49 ;  /* 0x0000003140007388 */ /* 0x0003e20000000800 */
[----:B------:R-:W-:Y:S06]  /*2a20*/  BAR.SYNC.DEFER_BLOCKING 0x0 ;  /* 0x0000000000007b1d */ /* 0x000fec0000010000 */
[----:B------:R1:W2:Y:S04]  /*2a30*/  LDS R29, [R53] ;  /* 0x00000000351d7984 */ /* 0x0002a80000000800 */
[----:B------:R1:W3:Y:S04]  /*2a40*/  LDS R30, [R53+0x4] ;  /* 0x00000400351e7984 */ /* 0x0002e80000000800 */
[----:B------:R1:W4:Y:S04]  /*2a50*/  LDS R31, [R53+0x8] ;  /* 0x00000800351f7984 */ /* 0x0003280000000800 */
[----:B------:R1:W0:Y:S04]  /*2a60*/  LDS R32, [R53+0xc] ;  /* 0x00000c0035207984 */ /* 0x0002280000000800 */
        /* <DEDUP_REMOVED lines=14> */
[----:B------:R1:W0:Y:S01]  /*2b50*/  LDS R49, [R53+0x48] ;  /* 0x0000480035317984 */ /* 0x0002220000000800 */
[----:B------:R-:W-:Y:S06]  /*2b60*/  BAR.SYNC.DEFER_BLOCKING 0x0 ;  /* 0x0000000000007b1d */ /* 0x000fec0000010000 */
[----:B-----5:R1:W-:Y:S04]  /*2b70*/  STS [R4], R2 ;  /* 0x0000000204007388 */ /* 0x0203e80000000800 */
        /* <DEDUP_REMOVED lines=19> */
[----:B------:R1:W0:Y:S04]  /*2cb0*/  LDS R2, [R53] ;  /* 0x0000000035027984 */ /* 0x0002280000000800 */
        /* <DEDUP_REMOVED lines=19> */
[----:B--234-:R-:W-:Y:S05]  /*2df0*/  BRA `(.L_x_222) ;  /* 0xffffffdc00587947 */ /* 0x01cfea000383ffff */
.L_x_221:
[----:B------:R-:W-:Y:S01]  /*2e00*/  LEA R5, R5, UR4, 0x2 ;  /* 0x0000000405057c11 */ /* 0x000fe2000f8e10ff */
[----:B------:R-:W-:Y:S01]  /*2e10*/  IMAD R53, R0, -0x48, R53 ;  /* 0xffffffb800357824 */ /* 0x000fe200078e0235 */
[----:B------:R-:W-:Y:S01]  /*2e20*/  LEA R56, R56, UR4, 0x2 ;  /* 0x0000000438387c11 */ /* 0x000fe2000f8e10ff */
[----:B------:R-:W0:Y:S01]  /*2e30*/  LDCU.64 UR6, c[0x0][0x3a0] ;  /* 0x00007400ff0677ac */ /* 0x000e220008000a00 */
[----:B------:R-:W-:Y:S01]  /*2e40*/  LEA R58, R58, UR4, 0x2 ;  /* 0x000000043a3a7c11 */ /* 0x000fe2000f8e10ff */
[----:B------:R-:W-:Y:S01]  /*2e50*/  STS [R5], R29 ;  /* 0x0000001d05007388 */ /* 0x000fe20000000800 */
[----:B------:R-:W-:Y:S02]  /*2e60*/  LEA R60, R60, UR4, 0x2 ;  /* 0x000000043c3c7c11 */ /* 0x000fe4000f8e10ff */
[----:B------:R-:W-:Y:S01]  /*2e70*/  LEA R62, R62, UR4, 0x2 ;  /* 0x000000043e3e7c11 */ /* 0x000fe2000f8e10ff */
[----:B------:R-:W-:Y:S01]  /*2e80*/  STS [R56], R30 ;  /* 0x0000001e38007388 */ /* 0x000fe20000000800 */
[----:B------:R-:W-:-:S02]  /*2e90*/  LEA R64, R64, UR4, 0x2 ;  /* 0x0000000440407c11 */ /* 0x000fc4000f8e10ff */
[----:B------:R-:W-:Y:S01]  /*2ea0*/  LEA R66, R66, UR4, 0x2 ;  /* 0x0000000442427c11 */ /* 0x000fe2000f8e10ff */
[----:B------:R-:W-:Y:S01]  /*2eb0*/  STS [R58], R31 ;  /* 0x0000001f3a007388 */ /* 0x000fe20000000800 */
[----:B------:R-:W-:Y:S02]  /*2ec0*/  LEA R68, R68, UR4, 0x2 ;  /* 0x0000000444447c11 */ /* 0x000fe4000f8e10ff */
[----:B------:R-:W-:Y:S01]  /*2ed0*/  LEA R70, R70, UR4, 0x2 ;  /* 0x0000000446467c11 */ /* 0x000fe2000f8e10ff */
[----:B------:R-:W-:Y:S01]  /*2ee0*/  STS [R60], R32 ;  /* 0x000000203c007388 */ /* 0x000fe20000000800 */
[----:B------:R-:W-:Y:S02]  /*2ef0*/  LEA R72, R72, UR4, 0x2 ;  /* 0x0000000448487c11 */ /* 0x000fe4000f8e10ff */
[----:B------:R-:W-:Y:S01]  /*2f00*/  LEA R74, R74, UR4, 0x2 ;  /* 0x000000044a4a7c11 */ /* 0x000fe2000f8e10ff */
[----:B------:R-:W-:Y:S01]  /*2f10*/  STS [R62], R33 ;  /* 0x000000213e007388 */ /* 0x000fe20000000800 */
[----:B------:R-:W-:Y:S01]  /*2f20*/  LEA R76, R76, UR4, 0x2 ;  /* 0x000000044c4c7c11 */ /* 0x000fe2000f8e10ff */
[----:B0-----:R-:W-:Y:S01]  /*2f30*/  IMAD.U32 R4, RZ, RZ, UR7 ;  /* 0x00000007ff047e24 */ /* 0x001fe2000f8e00ff */
        /* <DEDUP_REMOVED lines=11> */
[----:B------:R-:W-:-:S03]  /*2ff0*/  ISETP.LT.U32.AND P2, PT, R0, UR6, PT ;  /* 0x0000000600007c0c */ /* 0x000fc6000bf41070 */
[----:B------:R-:W-:Y:S01]  /*3000*/  STS [R72], R38 ;  /* 0x0000002648007388 */ /* 0x000fe20000000800 */
[----:B------:R-:W-:-:S03]  /*3010*/  ISETP.GT.U32.AND.EX P2, PT, R4, RZ, PT, P2 ;  /* 0x000000ff0400720c */ /* 0x000fc60003f44120 */
[----:B------:R-:W-:Y:S04]  /*3020*/  STS [R74], R39 ;  /* 0x000000274a007388 */ /* 0x000fe80000000800 */
[----:B------:R-:W-:Y:S04]  /*3030*/  STS [R76], R40 ;  /* 0x000000284c007388 */ /* 0x000fe80000000800 */
[----:B------:R-:W-:Y:S04]  /*3040*/  STS [R78], R41 ;  /* 0x000000294e007388 */ /* 0x000fe80000000800 */
[----:B------:R-:W-:Y:S04]  /*3050*/  STS [R80], R43 ;  /* 0x0000002b50007388 */ /* 0x000fe80000000800 */
[----:B------:R-:W-:Y:S04]  /*3060*/  STS [R47], R44 ;  /* 0x0000002c2f007388 */ /* 0x000fe80000000800 */
[----:B------:R-:W-:Y:S04]  /*3070*/  STS [R84], R45 ;  /* 0x0000002d54007388 */ /* 0x000fe80000000800 */
[----:B------:R-:W-:Y:S04]  /*3080*/  STS [R51], R46 ;  /* 0x0000002e33007388 */ /* 0x000fe80000000800 */
[----:B------:R-:W-:Y:S04]  /*3090*/  STS [R88], R48 ;  /* 0x0000003058007388 */ /* 0x000fe80000000800 */
[----:B------:R-:W-:Y:S01]  /*30a0*/  STS [R90], R49 ;  /* 0x000000315a007388 */ /* 0x000fe20000000800 */
[----:B------:R-:W-:Y:S06]  /*30b0*/  BAR.SYNC.DEFER_BLOCKING 0x0 ;  /* 0x0000000000007b1d */ /* 0x000fec0000010000 */
[----:B------:R-:W0:Y:S04]  /*30c0*/  LDS R6, [R53] ;  /* 0x0000000035067984 */ /* 0x000e280000000800 */
[----:B------:R-:W1:Y:S04]  /*30d0*/  LDS R7, [R53+0x400] ;  /* 0x0004000035077984 */ /* 0x000e680000000800 */
[----:B------:R-:W2:Y:S04]  /*30e0*/  LDS R8, [R53+0x800] ;  /* 0x0008000035087984 */ /* 0x000ea80000000800 */
[----:B------:R-:W-:Y:S04]  /*30f0*/  LDS R9, [R53+0xc00] ;  /* 0x000c000035097984 */ /* 0x000fe80000000800 */
[----:B------:R-:W-:Y:S04]  /*3100*/  LDS R10, [R53+0x1000] ;  /* 0x00100000350a7984 */ /* 0x000fe80000000800 */
[----:B------:R-:W-:Y:S04]  /*3110*/  LDS R11, [R53+0x1400] ;  /* 0x00140000350b7984 */ /* 0x000fe80000000800 */
[----:B------:R-:W3:Y:S04]  /*3120*/  LDS R29, [R53+0x1800] ;  /* 0x00180000351d7984 */ /* 0x000ee80000000800 */
[----:B------:R-:W-:Y:S04]  /*3130*/  LDS R30, [R53+0x1c00] ;  /* 0x001c0000351e7984 */ /* 0x000fe80000000800 */
        /* <DEDUP_REMOVED lines=10> */
[----:B------:R-:W-:Y:S01]  /*31e0*/  LDS R41, [R53+0x4800] ;  /* 0x0048000035297984 */ /* 0x000fe20000000800 */
[----:B------:R-:W-:Y:S06]  /*31f0*/  BAR.SYNC.DEFER_BLOCKING 0x0 ;  /* 0x0000000000007b1d */ /* 0x000fec0000010000 */
[----:B-----5:R4:W-:Y:S04]  /*3200*/  STS [R5], R2 ;  /* 0x0000000205007388 */ /* 0x0209e80000000800 */
[----:B------:R0:W-:Y:S04]  /*3210*/  STS [R56], R3 ;  /* 0x0000000338007388 */ /* 0x0001e80000000800 */
[----:B------:R1:W-:Y:S01]  /*3220*/  STS [R58], R12 ;  /* 0x0000000c3a007388 */ /* 0x0003e20000000800 */
[----:B----4-:R-:W4:Y:S03]  /*3230*/  LDC.64 R4, c[0x0][0x398] ;  /* 0x0000e600ff047b82 */ /* 0x010f260000000a00 */
[----:B------:R-:W-:Y:S04]  /*3240*/  STS [R60], R13 ;  /* 0x0000000d3c007388 */ /* 0x000fe80000000800 */
[----:B------:R2:W-:Y:S01]  /*3250*/  STS [R62], R14 ;  /* 0x0000000e3e007388 */ /* 0x0005e20000000800 */
[----:B0-----:R-:W0:Y:S01]  /*3260*/  LDC.64 R2, c[0x0][0x388] ;  /* 0x0000e200ff027b82 */ /* 0x001e220000000a00 */
[----:B-1----:R-:W-:-:S02]  /*3270*/  VIADD R12, R0, 0x100 ;  /* 0x00000100000c7836 */ /* 0x002fc40000000000 */
[----:B------:R-:W-:Y:S04]  /*3280*/  STS [R64], R15 ;  /* 0x0000000f40007388 */ /* 0x000fe80000000800 */
[----:B------:R1:W-:Y:S01]  /*3290*/  STS [R66], R16 ;  /* 0x0000001042007388 */ /* 0x0003e20000000800 */
[----:B------:R-:W-:Y:S01]  /*32a0*/  ISETP.LT.U32.AND P4, PT, R12, UR6, PT ;  /* 0x000000060c007c0c */ /* 0x000fe2000bf81070 */
[C---:B--2---:R-:W-:Y:S01]  /*32b0*/  VIADD R14, R0.reuse, 0x200 ;  /* 0x00000200000e7836 */ /* 0x044fe20000000000 */
[----:B------:R-:W-:Y:S01]  /*32c0*/  LOP3.LUT R12, R0, 0x400, RZ, 0xfc, !PT ;  /* 0x00000400000c7812 */ /* 0x000fe200078efcff */
[----:B------:R-:W-:Y:S03]  /*32d0*/  STS [R68], R17 ;  /* 0x0000001144007388 */ /* 0x000fe60000000800 */
[----:B------:R-:W-:Y:S01]  /*32e0*/  ISETP.LT.U32.AND P3, PT, R14, UR6, PT ;  /* 0x000000060e007c0c */ /* 0x000fe2000bf61070 */
[----:B------:R-:W-:Y:S01]  /*32f0*/  STS [R70], R18 ;  /* 0x0000001246007388 */ /* 0x000fe20000000800 */
[----:B------:R-:W-:Y:S01]  /*3300*/  VIADD R14, R0, 0x500 ;  /* 0x00000500000e7836 */ /* 0x000fe20000000000 */
[----:B------:R-:W-:Y:S01]  /*3310*/  ISETP.LT.U32.AND P0, PT, R12, UR6, PT ;  /* 0x000000060c007c0c */ /* 0x000fe2000bf01070 */
[C---:B-1----:R-:W-:Y:S01]  /*3320*/  VIADD R16, R0.reuse, 0x300 ;  /* 0x0000030000107836 */ /* 0x042fe20000000000 */
[----:B------:R-:W-:Y:S01]  /*3330*/  STS [R72], R19 ;  /* 0x0000001348007388 */ /* 0x000fe20000000800 */
[----:B------:R-:W-:Y:S01]  /*3340*/  VIADD R12, R0, 0x600 ;  /* 0x00000600000c7836 */ /* 0x000fe20000000000 */
[----:B------:R-:W-:Y:S01]  /*3350*/  ISETP.LT.U32.AND P1, PT, R14, UR6, PT ;  /* 0x000000060e007c0c */ /* 0x000fe2000bf21070 */
[----:B------:R-:W-:Y:S01]  /*3360*/  IMAD.U32 R14, RZ, RZ, UR7 ;  /* 0x00000007ff0e7e24 */ /* 0x000fe2000f8e00ff */
[----:B------:R-:W-:Y:S01]  /*3370*/  STS [R74], R20 ;  /* 0x000000144a007388 */ /* 0x000fe20000000800 */
[----:B------:R-:W-:Y:S01]  /*3380*/  ISETP.LT.U32.AND P5, PT, R16, UR6, PT ;  /* 0x0000000610007c0c */ /* 0x000fe2000bfa1070 */
[----:B------:R-:W-:Y:S01]  /*3390*/  IMAD.U32 R16, RZ, RZ, UR7 ;  /* 0x00000007ff107e24 */ /* 0x000fe2000f8e00ff */
[----:B------:R-:W-:Y:S01]  /*33a0*/  ISETP.LT.U32.AND P6, PT, R12, UR6, PT ;  /* 0x000000060c007c0c */ /* 0x000fe2000bfc1070 */
[----:B------:R-:W-:Y:S01]  /*33b0*/  STS [R76], R21 ;  /* 0x000000154c007388 */ /* 0x000fe20000000800 */
[----:B0-----:R-:W-:Y:S01]  /*33c0*/  IMAD.WIDE.U32 R2, R0, 0x4, R2 ;  /* 0x0000000400027825 */ /* 0x001fe200078e0002 */
[----:B------:R-:W-:-:S02]  /*33d0*/  ISETP.GT.U32.AND.EX P3, PT, R14, RZ, PT, P3 ;  /* 0x000000ff0e00720c */ /* 0x000fc40003f64130 */
[----:B------:R-:W-:Y:S01]  /*33e0*/  STS [R78], R22 ;  /* 0x000000164e007388 */ /* 0x000fe20000000800 */
[----:B------:R-:W-:Y:S01]  /*33f0*/  ISETP.GT.U32.AND.EX P4, PT, R16, RZ, PT, P4 ;  /* 0x000000ff1000720c */ /* 0x000fe20003f84140 */
[----:B----4-:R-:W-:Y:S02]  /*3400*/  IMAD.WIDE.U32 R4, R0, 0x4, R4 ;  /* 0x0000000400047825 */ /* 0x010fe400078e0004 */
[----:B------:R0:W-:Y:S02]  /*3410*/  STS [R80], R23 ;  /* 0x0000001750007388 */ /* 0x0001e40000000800 */
[----:B------:R-:W-:Y:S02]  /*3420*/  IMAD.U32 R12, RZ, RZ, UR7 ;  /* 0x00000007ff0c7e24 */ /* 0x000fe4000f8e00ff */
[----:B------:R-:W-:Y:S03]  /*3430*/  STS [R47], R24 ;  /* 0x000000182f007388 */ /* 0x000fe60000000800 */
[----:B------:R-:W-:Y:S01]  /*3440*/  ISETP.GT.U32.AND.EX P5, PT, R12, RZ, PT, P5 ;  /* 0x000000ff0c00720c */ /* 0x000fe20003fa4150 */
[----:B------:R1:W-:Y:S01]  /*3450*/  STS [R84], R25 ;  /* 0x0000001954007388 */ /* 0x0003e20000000800 */
[----:B0-----:R-:W-:Y:S01]  /*3460*/  @P2 LOP3.LUT R23, R6, 0x80000000, RZ, 0x3c, !PT ;  /* 0x8000000006172812 */ /* 0x001fe200078e3cff */
[----:B------:R-:W-:-:S02]  /*3470*/  VIADD R6, R0, 0x700 ;  /* 0x0000070000067836 */ /* 0x000fc40000000000 */
[----:B------:R-:W-:Y:S04]  /*3480*/  STS [R51], R26 ;  /* 0x0000001a33007388 */ /* 0x000fe80000000800 */
[----:B------:R0:W-:Y:S01]  /*3490*/  STS [R88], R27 ;  /* 0x0000001b58007388 */ /* 0x0001e20000000800 */
[----:B-1----:R-:W-:-:S03]  /*34a0*/  @P4 LOP3.LUT R25, R7, 0x80000000, RZ, 0x3c, !PT ;  /* 0x8000000007194812 */ /* 0x002fc600078e3cff */
[----:B------:R-:W-:Y:S01]  /*34b0*/  STS [R90], R28 ;  /* 0x0000001c5a007388 */ /* 0x000fe20000000800 */
[----:B------:R-:W-:Y:S01]  /*34c0*/  BAR.SYNC.DEFER_BLOCKING 0x0 ;  /* 0x0000000000007b1d */ /* 0x000fe20000010000 */
[----:B0-----:R-:W-:Y:S01]  /*34d0*/  @P3 LOP3.LUT R27, R8, 0x80000000, RZ, 0x3c, !PT ;  /* 0x80000000081b3812 */ /* 0x001fe200078e3cff */
[----:B------:R-:W-:-:S05]  /*34e0*/  IMAD.U32 R8, RZ, RZ, UR7 ;  /* 0x00000007ff087e24 */ /* 0x000fca000f8e00ff */
[C---:B------:R-:W-:Y:S02]  /*34f0*/  ISETP.GT.U32.AND.EX P1, PT, R8.reuse, RZ, PT, P1 ;  /* 0x000000ff0800720c */ /* 0x040fe40003f24110 */
[----:B------:R-:W-:-:S13]  /*3500*/  ISETP.GT.U32.AND.EX P6, PT, R8, RZ, PT, P6 ;  /* 0x000000ff0800720c */ /* 0x000fda0003fc4160 */
[----:B---3--:R-:W-:Y:S01]  /*3510*/  @P6 LOP3.LUT R29, R29, 0x80000000, RZ, 0x3c, !PT ;  /* 0x800000001d1d6812 */ /* 0x008fe200078e3cff */
[----:B------:R-:W0:Y:S04]  /*3520*/  @P2 LDS R43, [R53] ;  /* 0x00000000352b2984 */ /* 0x000e280000000800 */
[----:B------:R-:W1:Y:S04]  /*3530*/  LDS R13, [R53+0x400] ;  /* 0x00040000350d7984 */ /* 0x000e680000000800 */
[----:B------:R-:W2:Y:S04]  /*3540*/  LDS R15, [R53+0x800] ;  /* 0x00080000350f7984 */ /* 0x000ea80000000800 */
[----:B------:R-:W3:Y:S04]  /*3550*/  LDS R17, [R53+0xc00] ;  /* 0x000c000035117984 */ /* 0x000ee80000000800 */
[----:B------:R-:W4:Y:S04]  /*3560*/  LDS R19, [R53+0x1000] ;  /* 0x0010000035137984 */ /* 0x000f280000000800 */
[----:B------:R-:W-:Y:S04]  /*3570*/  @P2 STG.E desc[UR8][R2.64], R23 ;  /* 0x0000001702002986 */ /* 0x000fe8000c101908 */
[----:B------:R-:W4:Y:S04]  /*3580*/  LDS R21, [R53+0x1400] ;  /* 0x0014000035157984 */ /* 0x000f280000000800 */
[----:B------:R-:W4:Y:S04]  /*3590*/  LDS R7, [R53+0x1800] ;  /* 0x0018000035077984 */ /* 0x000f280000000800 */
[----:B------:R-:W4:Y:S04]  /*35a0*/  LDS R23, [R53+0x1c00] ;  /* 0x001c000035177984 */ /* 0x000f280000000800 */
[----:B0-----:R0:W-:Y:S01]  /*35b0*/  @P2 STG.E desc[UR8][R4.64], R43 ;  /* 0x0000002b04002986 */ /* 0x0011e2000c101908 */
[----:B------:R-:W-:Y:S01]  /*35c0*/  ISETP.LT.U32.AND P2, PT, R6, UR6, PT ;  /* 0x0000000606007c0c */ /* 0x000fe2000bf41070 */
[----:B------:R-:W-:-:S02]  /*35d0*/  IMAD.U32 R6, RZ, RZ, UR7 ;  /* 0x00000007ff067e24 */ /* 0x000fc4000f8e00ff */
[----:B------:R2:W-:Y:S01]  /*35e0*/  @P4 STG.E desc[UR8][R2.64+0x400], R25 ;  /* 0x0004001902004986 */ /* 0x0005e2000c101908 */
[----:B------:R-:W-:Y:S02]  /*35f0*/  ISETP.GT.U32.AND.EX P2, PT, R8, RZ, PT, P2 ;  /* 0x000000ff0800720c */ /* 0x000fe40003f44120 */
[----:B------:R-:W-:Y:S01]  /*3600*/  ISETP.GT.U32.AND.EX P0, PT, R6, RZ, PT, P0 ;  /* 0x000000ff0600720c */ /* 0x000fe20003f04100 */
[----:B-1----:R-:W-:Y:S01]  /*3610*/  @P4 STG.E desc[UR8][R4.64+0x400], R13 ;  /* 0x0004000d04004986 */ /* 0x002fe2000c101908 */
[----:B------:R-:W-:Y:S02]  /*3620*/  LOP3.LUT R6, R0, 0x800, RZ, 0xfc, !PT ;  /* 0x0000080000067812 */ /* 0x000fe400078efcff */
[----:B0-----:R-:W-:Y:S01]  /*3630*/  @P5 LOP3.LUT R43, R9, 0x80000000, RZ, 0x3c, !PT ;  /* 0x80000000092b5812 */ /* 0x001fe200078e3cff */
[----:B------:R-:W-:Y:S01]  /*3640*/  @P3 STG.E desc[UR8][R2.64+0x800], R27 ;  /* 0x0008001b02003986 */ /* 0x000fe2000c101908 */
[----:B------:R-:W-:Y:S01]  /*3650*/  ISETP.LT.U32.AND P4, PT, R6, UR6, PT ;  /* 0x0000000606007c0c */ /* 0x000fe2000bf81070 */
[----:B------:R-:W-:-:S02]  /*3660*/  VIADD R6, R0, 0x900 ;  /* 0x0000090000067836 */ /* 0x000fc40000000000 */
[----:B------:R-:W0:Y:S04]  /*3670*/  LDS R9, [R53+0x2000] ;  /* 0x0020000035097984 */ /* 0x000e280000000800 */
[----:B--2---:R-:W-:Y:S01]  /*3680*/  @P0 LOP3.LUT R25, R10, 0x80000000, RZ, 0x3c, !PT ;  /* 0x800000000a190812 */ /* 0x004fe200078e3cff */
[----:B------:R-:W-:Y:S01]  /*3690*/  @P3 STG.E desc[UR8][R4.64+0x800], R15 ;  /* 0x0008000f04003986 */ /* 0x000fe2000c101908 */
[----:B------:R-:W-:Y:S01]  /*36a0*/  ISETP.LT.U32.AND P3, PT, R6, UR6, PT ;  /* 0x0000000606007c0c */ /* 0x000fe2000bf61070 */
[----:B------:R-:W-:Y:S02]  /*36b0*/  VIADD R6, R0, 0xa00 ;  /* 0x00000a0000067836 */ /* 0x000fe40000000000 */
[----:B------:R-:W-:Y:S01]  /*36c0*/  @P5 STG.E desc[UR8][R2.64+0xc00], R43 ;  /* 0x000c002b02005986 */ /* 0x000fe2000c101908 */
[----:B------:R-:W-:Y:S01]  /*36d0*/  ISETP.GT.U32.AND.EX P3, PT, R8, RZ, PT, P3 ;  /* 0x000000ff0800720c */ /* 0x000fe20003f64130 */
[----:B------:R-:W-:-:S02]  /*36e0*/  IMAD.U32 R10, RZ, RZ, UR7 ;  /* 0x00000007ff0a7e24 */ /* 0x000fc4000f8e00ff */
[----:B---3--:R1:W-:Y:S01]  /*36f0*/  @P5 STG.E desc[UR8][R4.64+0xc00], R17 ;  /* 0x000c001104005986 */ /* 0x0083e2000c101908 */
[----:B------:R-:W-:Y:S01]  /*3700*/  ISETP.LT.U32.AND P5, PT, R6, UR6, PT ;  /* 0x0000000606007c0c */ /* 0x000fe2000bfa1070 */
[----:B------:R-:W-:Y:S02]  /*3710*/  VIADD R6, R0, 0xb00 ;  /* 0x00000b0000067836 */ /* 0x000fe40000000000 */
[----:B------:R-:W2:Y:S01]  /*3720*/  LDS R13, [R53+0x2400] ;  /* 0x00240000350d7984 */ /* 0x000ea20000000800 */
[----:B------:R-:W-:-:S03]  /*3730*/  ISETP.GT.U32.AND.EX P5, PT, R8, RZ, PT, P5 ;  /* 0x000000ff0800720c */ /* 0x000fc60003fa4150 */
[----:B------:R-:W-:Y:S04]  /*3740*/  @P0 STG.E desc[UR8][R2.64+0x1000], R25 ;  /* 0x0010001902000986 */ /* 0x000fe8000c101908 */
[----:B----4-:R3:W-:Y:S01]  /*3750*/  @P0 STG.E desc[UR8][R4.64+0x1000], R19 ;  /* 0x0010001304000986 */ /* 0x0107e2000c101908 */
[----:B-1----:R-:W-:Y:S02]  /*3760*/  @P1 LOP3.LUT R17, R11, 0x80000000, RZ, 0x3c, !PT ;  /* 0x800000000b111812 */ /* 0x002fe400078e3cff */
[----:B------:R-:W-:Y:S01]  /*3770*/  ISETP.LT.U32.AND P0, PT, R6, UR6, PT ;  /* 0x0000000606007c0c */ /* 0x000fe2000bf01070 */
[----:B------:R-:W1:Y:S01]  /*3780*/  LDS R11, [R53+0x2800] ;  /* 0x00280000350b7984 */ /* 0x000e620000000800 */
[----:B------:R-:W-:Y:S01]  /*3790*/  IMAD.U32 R6, RZ, RZ, UR7 ;  /* 0x00000007ff067e24 */ /* 0x000fe2000f8e00ff */
[----:B------:R-:W-:-:S02]  /*37a0*/  @P5 LOP3.LUT R33, R33, 0x80000000, RZ, 0x3c, !PT ;  /* 0x8000000021215812 */ /* 0x000fc400078e3cff */
[----:B------:R-:W4:Y:S01]  /*37b0*/  LDS R15, [R53+0x2c00] ;  /* 0x002c0000350f7984 */ /* 0x000f220000000800 */
[----:B------:R-:W-:Y:S02]  /*37c0*/  ISETP.GT.U32.AND.EX P0, PT, R8, RZ, PT, P0 ;  /* 0x000000ff0800720c */ /* 0x000fe40003f04100 */
[----:B------:R-:W-:Y:S01]  /*37d0*/  ISETP.GT.U32.AND.EX P4, PT, R6, RZ, PT, P4 ;  /* 0x000000ff0600720c */ /* 0x000fe20003f84140 */
[----:B------:R-:W-:Y:S01]  /*37e0*/  @P1 STG.E desc[UR8][R2.64+0x1400], R17 ;  /* 0x0014001102001986 */ /* 0x000fe2000c101908 */
[----:B------:R-:W-:Y:S02]  /*37f0*/  LOP3.LUT R6, R0, 0xc00, RZ, 0xfc, !PT ;  /* 0x00000c0000067812 */ /* 0x000fe400078efcff */
[----:B---3--:R-:W-:Y:S01]  /*3800*/  @P2 LOP3.LUT R19, R30, 0x80000000, RZ, 0x3c, !PT ;  /* 0x800000001e132812 */ /* 0x008fe200078e3cff */
[----:B------:R-:W-:Y:S01]  /*3810*/  @P1 STG.E desc[UR8][R4.64+0x1400], R21 ;  /* 0x0014001504001986 */ /* 0x000fe2000c101908 */
[----:B------:R-:W-:Y:S01]  /*3820*/  ISETP.LT.U32.AND P1, PT, R6, UR6, PT ;  /* 0x0000000606007c0c */ /* 0x000fe2000bf21070 */
[----:B------:R-:W-:Y:S01]  /*3830*/  VIADD R6, R0, 0xd00 ;  /* 0x00000d0000067836 */ /* 0x000fe20000000000 */
[----:B------:R-:W-:Y:S01]  /*3840*/  @P3 LOP3.LUT R25, R32, 0x80000000, RZ, 0x3c, !PT ;  /* 0x8000000020193812 */ /* 0x000fe200078e3cff */
[----:B------:R-:W-:Y:S01]  /*3850*/  @P6 STG.E desc[UR8][R2.64+0x1800], R29 ;  /* 0x0018001d02006986 */ /* 0x000fe2000c101908 */
[----:B------:R-:W-:-:S03]  /*3860*/  ISETP.GT.U32.AND.EX P1, PT, R8, RZ, PT, P1 ;  /* 0x000000ff0800720c */ /* 0x000fc60003f24110 */
[----:B------:R-:W-:Y:S01]  /*3870*/  @P6 STG.E desc[UR8][R4.64+0x1800], R7 ;  /* 0x0018000704006986 */ /* 0x000fe2000c101908 */
[----:B------:R-:W-:Y:S01]  /*3880*/  ISETP.LT.U32.AND P6, PT, R6, UR6, PT ;  /* 0x0000000606007c0c */ /* 0x000fe2000bfc1070 */
[----:B------:R-:W-:Y:S01]  /*3890*/  VIADD R6, R0, 0xe00 ;  /* 0x00000e0000067836 */ /* 0x000fe20000000000 */
[----:B------:R-:W-:Y:S01]  /*38a0*/  @P4 LOP3.LUT R31, R31, 0x80000000, RZ, 0x3c, !PT ;  /* 0x800000001f1f4812 */ /* 0x000fe200078e3cff */
[----:B------:R-:W3:Y:S01]  /*38b0*/  LDS R7, [R53+0x3000] ;  /* 0x0030000035077984 */ /* 0x000ee20000000800 */
[----:B------:R-:W-:-:S03]  /*38c0*/  ISETP.GT.U32.AND.EX P6, PT, R10, RZ, PT, P6 ;  /* 0x000000ff0a00720c */ /* 0x000fc60003fc4160 */
[----:B------:R-:W-:Y:S02]  /*38d0*/  @P2 STG.E desc[UR8][R2.64+0x1c00], R19 ;  /* 0x001c001302002986 */ /* 0x000fe4000c101908 */
[----:B------:R-:W-:Y:S02]  /*38e0*/  @P1 LOP3.LUT R35, R35, 0x80000000, RZ, 0x3c, !PT ;  /* 0x8000000023231812 */ /* 0x000fe400078e3cff */
[----:B------:R-:W3:Y:S04]  /*38f0*/  LDS R17, [R53+0x3400] ;  /* 0x0034000035117984 */ /* 0x000ee80000000800 */
[----:B------:R-:W-:Y:S01]  /*3900*/  @P2 STG.E desc[UR8][R4.64+0x1c00], R23 ;  /* 0x001c001704002986 */ /* 0x000fe2000c101908 */
[----:B------:R-:W-:Y:S01]  /*3910*/  ISETP.LT.U32.AND P2, PT, R6, UR6, PT ;  /* 0x0000000606007c0c */ /* 0x000fe2000bf41070 */
[----:B------:R-:W-:-:S02]  /*3920*/  VIADD R6, R0, 0xf00 ;  /* 0x00000f0000067836 */ /* 0x000fc40000000000 */
[----:B------:R-:W-:Y:S01]  /*3930*/  @P4 STG.E desc[UR8][R2.64+0x2000], R31 ;  /* 0x0020001f02004986 */ /* 0x000fe2000c101908 */
[----:B------:R-:W-:-:S03]  /*3940*/  ISETP.GT.U32.AND.EX P2, PT, R12, RZ, PT, P2 ;  /* 0x000000ff0c00720c */ /* 0x000fc60003f44120 */
[----:B------:R-:W3:Y:S04]  /*3950*/  LDS R19, [R53+0x3800] ;  /* 0x0038000035137984 */ /* 0x000ee80000000800 */
[----:B0-----:R-:W-:Y:S01]  /*3960*/  @P4 STG.E desc[UR8][R4.64+0x2000], R9 ;  /* 0x0020000904004986 */ /* 0x001fe2000c101908 */
[----:B------:R-:W-:Y:S02]  /*3970*/  ISETP.LT.U32.AND P4, PT, R6, UR6, PT ;  /* 0x0000000606007c0c */ /* 0x000fe4000bf81070 */
[----:B------:R-:W-:Y:S01]  /*3980*/  LOP3.LUT R6, R0, 0x1000, RZ, 0xfc, !PT ;  /* 0x0000100000067812 */ /* 0x000fe200078efcff */
[----:B------:R-:W0:Y:S02]  /*3990*/  LDS R9, [R53+0x3c00] ;  /* 0x003c000035097984 */ /* 0x000e240000000800 */
[----:B------:R-:W-:-:S02]  /*39a0*/  @P2 LOP3.LUT R37, R37, 0x80000000, RZ, 0x3c, !PT ;  /* 0x8000000025252812 */ /* 0x000fc400078e3cff */
[----:B------:R-:W0:Y:S04]  /*39b0*/  LDS R21, [R53+0x4000] ;  /* 0x0040000035157984 */ /* 0x000e280000000800 */
[----:B------:R-:W0:Y:S04]  /*39c0*/  LDS R23, [R53+0x4400] ;  /* 0x0044000035177984 */ /* 0x000e280000000800 */
[----:B------:R-:W-:Y:S04]  /*39d0*/  @P3 STG.E desc[UR8][R2.64+0x2400], R25 ;  /* 0x0024001902003986 */ /* 0x000fe8000c101908 */
[----:B--2---:R2:W-:Y:S01]  /*39e0*/  @P3 STG.E desc[UR8][R4.64+0x2400], R13 ;  /* 0x0024000d04003986 */ /* 0x0045e2000c101908 */
[----:B------:R-:W-:Y:S01]  /*39f0*/  ISETP.LT.U32.AND P3, PT, R6, UR6, PT ;  /* 0x0000000606007c0c */ /* 0x000fe2000bf61070 */
[----:B------:R-:W-:-:S02]  /*3a00*/  VIADD R6, R0, 0x1100 ;  /* 0x0000110000067836 */ /* 0x000fc40000000000 */
[----:B------:R-:W-:Y:S01]  /*3a10*/  @P5 STG.E desc[UR8][R2.64+0x2800], R33 ;  /* 0x0028002102005986 */ /* 0x000fe2000c101908 */
[----:B------:R-:W-:Y:S01]  /*3a20*/  VIADD R0, R0, 0x1200 ;  /* 0x0000120000007836 */ /* 0x000fe20000000000 */
[----:B------:R-:W-:Y:S02]  /*3a30*/  ISETP.GT.U32.AND.EX P3, PT, R8, RZ, PT, P3 ;  /* 0x000000ff0800720c */ /* 0x000fe40003f64130 */
[----:B-1----:R1:W-:Y:S01]  /*3a40*/  @P5 STG.E desc[UR8][R4.64+0x2800], R11 ;  /* 0x0028000b04005986 */ /* 0x0023e2000c101908 */
[----:B------:R-:W-:Y:S01]  /*3a50*/  ISETP.LT.U32.AND P5, PT, R6, UR6, PT ;  /* 0x0000000606007c0c */ /* 0x000fe2000bfa1070 */
[----:B------:R-:W-:Y:S01]  /*3a60*/  IMAD.U32 R6, RZ, RZ, UR7 ;  /* 0x00000007ff067e24 */ /* 0x000fe2000f8e00ff */
[----:B--2---:R-:W-:-:S04]  /*3a70*/  @P0 LOP3.LUT R13, R34, 0x80000000, RZ, 0x3c, !PT ;  /* 0x80000000220d0812 */ /* 0x004fc800078e3cff */
[----:B------:R-:W-:Y:S01]  /*3a80*/  ISETP.GT.U32.AND.EX P4, PT, R6, RZ, PT, P4 ;  /* 0x000000ff0600720c */ /* 0x000fe20003f84140 */
[----:B------:R2:W-:Y:S03]  /*3a90*/  @P0 STG.E desc[UR8][R2.64+0x2c00], R13 ;  /* 0x002c000d02000986 */ /* 0x0005e6000c101908 */
[----:B------:R-:W-:Y:S01]  /*3aa0*/  @P3 LOP3.LUT R39, R39, 0x80000000, RZ, 0x3c, !PT ;  /* 0x8000000027273812 */ /* 0x000fe200078e3cff */
[----:B----4-:R4:W-:Y:S01]  /*3ab0*/  @P0 STG.E desc[UR8][R4.64+0x2c00], R15 ;  /* 0x002c000f04000986 */ /* 0x0109e2000c101908 */
[----:B------:R-:W-:Y:S01]  /*3ac0*/  ISETP.LT.U32.AND P0, PT, R0, UR6, PT ;  /* 0x0000000600007c0c */ /* 0x000fe2000bf01070 */
[----:B------:R-:W-:Y:S01]  /*3ad0*/  IMAD.U32 R0, RZ, RZ, UR7 ;  /* 0x00000007ff007e24 */ /* 0x000fe2000f8e00ff */
[----:B-1----:R-:W-:Y:S01]  /*3ae0*/  @P6 LOP3.LUT R11, R36, 0x80000000, RZ, 0x3c, !PT ;  /* 0x80000000240b6812 */ /* 0x002fe200078e3cff */
[----:B------:R1:W-:Y:S01]  /*3af0*/  @P1 STG.E desc[UR8][R2.64+0x3000], R35 ;  /* 0x0030002302001986 */ /* 0x0003e2000c101908 */
[----:B------:R-:W-:-:S02]  /*3b00*/  ISETP.GT.U32.AND.EX P0, PT, R6, RZ, PT, P0 ;  /* 0x000000ff0600720c */ /* 0x000fc40003f04100 */
[----:B------:R-:W-:Y:S01]  /*3b10*/  ISETP.GT.U32.AND.EX P5, PT, R0, RZ, PT, P5 ;  /* 0x000000ff0000720c */ /* 0x000fe20003fa4150 */
[----:B---3--:R1:W-:Y:S01]  /*3b20*/  @P1 STG.E desc[UR8][R4.64+0x3000], R7 ;  /* 0x0030000704001986 */ /* 0x0083e2000c101908 */
[----:B--2---:R-:W-:-:S03]  /*3b30*/  @P4 LOP3.LUT R13, R38, 0x80000000, RZ, 0x3c, !PT ;  /* 0x80000000260d4812 */ /* 0x004fc600078e3cff */
[----:B------:R1:W-:Y:S04]  /*3b40*/  @P6 STG.E desc[UR8][R2.64+0x3400], R11 ;  /* 0x0034000b02006986 */ /* 0x0003e8000c101908 */
[----:B------:R1:W-:Y:S04]  /*3b50*/  @P6 STG.E desc[UR8][R4.64+0x3400], R17 ;  /* 0x0034001104006986 */ /* 0x0003e8000c101908 */
[----:B------:R1:W-:Y:S01]  /*3b60*/  @P2 STG.E desc[UR8][R2.64+0x3800], R37 ;  /* 0x0038002502002986 */ /* 0x0003e2000c101908 */
[----:B----4-:R-:W-:-:S03]  /*3b70*/  @P5 LOP3.LUT R15, R40, 0x80000000, RZ, 0x3c, !PT ;  /* 0x80000000280f5812 */ /* 0x010fc600078e3cff */
[----:B------:R1:W-:Y:S04]  /*3b80*/  @P2 STG.E desc[UR8][R4.64+0x3800], R19 ;  /* 0x0038001304002986 */ /* 0x0003e8000c101908 */
[----:B------:R1:W-:Y:S04]  /*3b90*/  @P4 STG.E desc[UR8][R2.64+0x3c00], R13 ;  /* 0x003c000d02004986 */ /* 0x0003e8000c101908 */
[----:B0-----:R1:W-:Y:S04]  /*3ba0*/  @P4 STG.E desc[UR8][R4.64+0x3c00], R9 ;  /* 0x003c000904004986 */ /* 0x0013e8000c101908 */
[----:B------:R1:W-:Y:S04]  /*3bb0*/  @P3 STG.E desc[UR8][R2.64+0x4000], R39 ;  /* 0x0040002702003986 */ /* 0x0003e8000c101908 */
[----:B------:R1:W-:Y:S04]  /*3bc0*/  @P3 STG.E desc[UR8][R4.64+0x4000], R21 ;  /* 0x0040001504003986 */ /* 0x0003e8000c101908 */
[----:B------:R1:W-:Y:S04]  /*3bd0*/  @P5 STG.E desc[UR8][R2.64+0x4400], R15 ;  /* 0x0044000f02005986 */ /* 0x0003e8000c101908 */
[----:B------:R1:W-:Y:S01]  /*3be0*/  @P5 STG.E desc[UR8][R4.64+0x4400], R23 ;  /* 0x0044001704005986 */ /* 0x0003e2000c101908 */
[----:B------:R-:W-:Y:S05]  /*3bf0*/  @!P0 EXIT ;  /* 0x000000000000894d */ /* 0x000fea0003800000 */
[----:B------:R-:W0:Y:S01]  /*3c00*/  LDS R53, [R53+0x4800] ;  /* 0x0048000035357984 */ /* 0x000e220000000800 */
[----:B------:R-:W-:-:S05]  /*3c10*/  LOP3.LUT R41, R41, 0x80000000, RZ, 0x3c, !PT ;  /* 0x8000000029297812 */ /* 0x000fca00078e3cff */
[----:B------:R-:W-:Y:S04]  /*3c20*/  STG.E desc[UR8][R2.64+0x4800], R41 ;  /* 0x0048002902007986 */ /* 0x000fe8000c101908 */
[----:B0-----:R-:W-:Y:S01]  /*3c30*/  STG.E desc[UR8][R4.64+0x4800], R53 ;  /* 0x0048003504007986 */ /* 0x001fe2000c101908 */
[----:B------:R-:W-:Y:S05]  /*3c40*/  EXIT ;  /* 0x000000000000794d */ /* 0x000fea0003800000 */
.L_x_223:
        /* <DEDUP_REMOVED lines=11> */
.L_x_1380:


//--------------------- .text._ZN3cub18CUB_300001_SM_10006detail4scan16DeviceScanKernelINS2_10policy_hubIiiimN4cuda3std3__44plusIvEEE10Policy1000EN6thrust24THRUST_300001_SM_1000_NS6detail15normal_iteratorINSD_10device_ptrIiEEEESI_NS0_13ScanTileStateIiLb1EEES9_NS1_10InputValueIiPiEEmiLb0EiEEvT0_T1_T2_iT3_T4_T5_ --------------------------
	.section	.text._ZN3cub18CUB_300001_SM_10006detail4scan16DeviceScanKernelINS2_10policy_hubIiiimN4cuda3std3__44plusIvEEE10Policy1000EN6thrust24THRUST_300001_SM_1000_NS6detail15normal_iteratorINSD_10device_ptrIiEEEESI_NS0_13ScanTileStateIiLb1EEES9_NS1_10InputValueIiPiEEmiLb0EiEEvT0_T1_T2_iT3_T4_T5_,"ax",@progbits
	.align	128
        .global         _ZN3cub18CUB_300001_SM_10006detail4scan16DeviceScanKernelINS2_10policy_hubIiiimN4cuda3std3__44plusIvEEE10Policy1000EN6thrust24THRUST_300001_SM_1000_NS6detail15normal_iteratorINSD_10device_ptrIiEEEESI_NS0_13ScanTileStateIiLb1EEES9_NS1_10InputValueIiPiEEmiLb0EiEEvT0_T1_T2_iT3_T4_T5_
        .type           _ZN3cub18CUB_300001_SM_10006detail4scan16DeviceScanKernelINS2_10policy_hubIiiimN4cuda3std3__44plusIvEEE10Policy1000EN6thrust24THRUST_300001_SM_1000_NS6detail15normal_iteratorINSD_10device_ptrIiEEEESI_NS0_13ScanTileStateIiLb1EEES9_NS1_10InputValueIiPiEEmiLb0EiEEvT0_T1_T2_iT3_T4_T5_,@function
        .size           _ZN3cub18CUB_300001_SM_10006detail4scan16DeviceScanKernelINS2_10policy_hubIiiimN4cuda3std3__44plusIvEEE10Policy1000EN6thrust24THRUST_300001_SM_1000_NS6detail15normal_iteratorINSD_10device_ptrIiEEEESI_NS0_13ScanTileStateIiLb1EEES9_NS1_10InputValueIiPiEEmiLb0EiEEvT0_T1_T2_iT3_T4_T5_,(.L_x_1381 - _ZN3cub18CUB_300001_SM_10006detail4scan16DeviceScanKernelINS2_10policy_hubIiiimN4cuda3std3__44plusIvEEE10Policy1000EN6thrust24THRUST_300001_SM_1000_NS6detail15normal_iteratorINSD_10device_ptrIiEEEESI_NS0_13ScanTileStateIiLb1EEES9_NS1_10InputValueIiPiEEmiLb0EiEEvT0_T1_T2_iT3_T4_T5_)
        .other          _ZN3cub18CUB_300001_SM_10006detail4scan16DeviceScanKernelINS2_10policy_hubIiiimN4cuda3std3__44plusIvEEE10Policy1000EN6thrust24THRUST_300001_SM_1000_NS6detail15normal_iteratorINSD_10device_ptrIiEEEESI_NS0_13ScanTileStateIiLb1EEES9_NS1_10InputValueIiPiEEmiLb0EiEEvT0_T1_T2_iT3_T4_T5_,@"STO_CUDA_ENTRY STV_DEFAULT"
_ZN3cub18CUB_300001_SM_10006detail4scan16DeviceScanKernelINS2_10policy_hubIiiimN4cuda3std3__44plusIvEEE10Policy1000EN6thrust24THRUST_300001_SM_1000_NS6detail15normal_iteratorINSD_10device_ptrIiEEEESI_NS0_13ScanTileStateIiLb1EEES9_NS1_10InputValueIiPiEEmiLb0EiEEvT0_T1_T2_iT3_T4_T5_:
.text._ZN3cub18CUB_300001_SM_10006detail4scan16DeviceScanKernelINS2_10policy_hubIiiimN4cuda3std3__44plusIvEEE10Policy1000EN6thrust24THRUST_300001_SM_1000_NS6detail15normal_iteratorINSD_10device_ptrIiEEEESI_NS0_13ScanTileStateIiLb1EEES9_NS1_10InputValueIiPiEEmiLb0EiEEvT0_T1_T2_iT3_T4_T5_:
[----:B------:R-:W-:Y:S01]  /*0000*/  LDC R1, c[0x0][0x37c] ;  /* 0x0000df00ff017b82 */ /* 0x000fe20000000800 */
[----:B------:R-:W0:Y:S01]  /*0010*/  LDCU UR4, c[0x0][0x3a0] ;  /* 0x00007400ff0477ac */ /* 0x000e220008000800 */
[----:B------:R-:W1:Y:S06]  /*0020*/  LDCU.64 UR12, c[0x0][0x358] ;  /* 0x00006b00ff0c77ac */ /* 0x000e6c0008000a00 */
[----:B------:R-:W2:Y:S01]  /*0030*/  S2UR UR6, SR_CTAID.X ;  /* 0x00000000000679c3 */ /* 0x000ea20000002500 */
[----:B------:R-:W3:Y:S01]  /*0040*/  LDCU.64 UR8, c[0x0][0x3b0] ;  /* 0x00007600ff0877ac */ /* 0x000ee20008000a00 */
[----:B0-----:R-:W-:-:S06]  /*0050*/  UPRMT UR4, UR4, 0x7770, URZ ;  /* 0x0000777004047896 */ /* 0x001fcc00080000ff */
[----:B------:R-:W-:-:S05]  /*0060*/  ISETP.NE.AND P0, PT, RZ, UR4, PT ;  /* 0x00000004ff007c0c */ /* 0x000fca000bf05270 */
[----:B------:R-:W2:Y:S08]  /*0070*/  LDCU UR4, c[0x0][0x398] ;  /* 0x00007300ff0477ac */ /* 0x000eb00008000800 */
[----:B------:R-:W1:Y:S02]  /*0080*/  @P0 LDC.64 R2, c[0x0][0x3a8] ;  /* 0x0000ea00ff020b82 */ /* 0x000e640000000a00 */
[----:B-1----:R0:W5:Y:S01]  /*0090*/  @P0 LDG.E R39, desc[UR12][R2.64] ;  /* 0x0000000c02270981 */ /* 0x002162000c1e1900 */
[----:B--2---:R-:W-:-:S04]  /*00a0*/  UIADD3 UR6, UPT, UPT, UR6, UR4, URZ ;  /* 0x0000000406067290 */ /* 0x004fc8000fffe0ff */
[----:B------:R-:W-:-:S04]  /*00b0*/  UIMAD.WIDE UR10, UR6, 0x1ee0, URZ ;  /* 0x00001ee0060a78a5 */ /* 0x000fc8000f8e02ff */
[----:B---3--:R-:W-:-:S04]  /*00c0*/  UIADD3 UR7, UP0, UPT, -UR10, UR8, URZ ;  /* 0x000000080a077290 */ /* 0x008fc8000ff1e1ff */
[----:B------:R-:W-:Y:S02]  /*00d0*/  UIADD3.X UR4, UPT, UPT, ~UR11, UR9, URZ, UP0, !UPT ;  /* 0x000000090b047290 */ /* 0x000fe400087fe5ff */
[----:B------:R-:W-:-:S04]  /*00e0*/  UISETP.GE.U32.AND UP0, UPT, UR7, 0x1ee1, UPT ;  /* 0x00001ee10700788c */ /* 0x000fc8000bf06070 */
[----:B------:R-:W-:Y:S01]  /*00f0*/  UISETP.GE.U32.AND.EX UP0, UPT, UR4, URZ, UPT, UP0 ;  /* 0x000000ff0400728c */ /* 0x000fe2000bf06100 */
[----:B------:R-:W1:Y:S08]  /*0100*/  @!P0 LDC R39, c[0x0][0x3a8] ;  /* 0x0000ea00ff278b82 */ /* 0x000e700000000800 */
[----:B0-----:R-:W-:Y:S05]  /*0110*/  BRA.U !UP0, `(.L_x_224) ;  /* 0x0000001908f47547 */ /* 0x001fea000b800000 */
[----:B------:R-:W0:Y:S01]  /*0120*/  S2R R35, SR_TID.X ;  /* 0x0000000000237919 */ /* 0x000e220000002100 */
[----:B------:R-:W2:Y:S01]  /*0130*/  LDCU.64 UR4, c[0x0][0x380] ;  /* 0x00007000ff0477ac */ /* 0x000ea20008000a00 */
[C---:B0-----:R-:W-:Y:S02]  /*0140*/  LOP3.LUT R0, R35.reuse, 0x1f, RZ, 0xc0, !PT ;  /* 0x0000001f23007812 */ /* 0x041fe400078ec0ff */
[----:B------:R-:W-:-:S05]  /*0150*/  LOP3.LUT R3, R35, 0x3e0, RZ, 0xc0, !PT ;  /* 0x000003e023037812 */ /* 0x000fca00078ec0ff */
[----:B------:R-:W-:-:S05]  /*0160*/  IMAD R0, R3, 0x13, R0 ;  /* 0x0000001303007824 */ /* 0x000fca00078e0200 */
[----:B------:R-:W-:-:S05]  /*0170*/  IADD3 R0, P0, PT, R0, UR10, RZ ;  /* 0x0000000a00007c10 */ /* 0x000fca000ff1e0ff */
[----:B------:R-:W-:Y:S02]  /*0180*/  IMAD.X R3, RZ, RZ, UR11, P0 ;  /* 0x0000000bff037e24 */ /* 0x000fe400080e06ff */
[----:B------:R-:W-:-:S03]  /*0190*/  IMAD.SHL.U32 R31, R0, 0x4, RZ ;  /* 0x00000004001f7824 */ /* 0x000fc600078e00ff */
[----:B------:R-:W-:Y:S02]  /*01a0*/  SHF.L.U64.HI R30, R0, 0x2, R3 ;  /* 0x00000002001e7819 */ /* 0x000fe40000010203 */
[----:B--2---:R-:W-:-:S04]  /*01b0*/  IADD3 R2, P0, PT, R31, UR4, RZ ;  /* 0x000000041f027c10 */ /* 0x004fc8000ff1e0ff */
[----:B------:R-:W-:-:S05]  /*01c0*/  IADD3.X R3, PT, PT, R30, UR5, RZ, P0, !PT ;  /* 0x000000051e037c10 */ /* 0x000fca00087fe4ff */
[----:B------:R-:W2:Y:S04]  /*01d0*/  LDG.E R5, desc[UR12][R2.64] ;  /* 0x0000000c02057981 */ /* 0x000ea8000c1e1900 */
[----:B------:R-:W3:Y:S04]  /*01e0*/  LDG.E R7, desc[UR12][R2.64+0x80] ;  /* 0x0000800c02077981 */ /* 0x000ee8000c1e1900 */
[----:B------:R-:W4:Y:S04]  /*01f0*/  LDG.E R9, desc[UR12][R2.64+0x100] ;  /* 0x0001000c02097981 */ /* 0x000f28000c1e1900 */
        /* <DEDUP_REMOVED lines=15> */
[----:B------:R-:W4:Y:S01]  /*02f0*/  LDG.E R8, desc[UR12][R2.64+0x900] ;  /* 0x0009000c02087981 */ /* 0x000f22000c1e1900 */
[----:B------:R-:W0:Y:S01]  /*0300*/  S2UR UR5, SR_CgaCtaId ;  /* 0x00000000000579c3 */ /* 0x000e220000008800 */
[----:B------:R-:W-:Y:S01]  /*0310*/  SHF.R.U32.HI R36, RZ, 0x5, R35 ;  /* 0x00000005ff247819 */ /* 0x000fe20000011623 */
[----:B------:R-:W-:Y:S01]  /*0320*/  UMOV UR4, 0x400 ;  /* 0x0000040000047882 */ /* 0x000fe20000000000 */
[----:B------:R-:W1:Y:S01]  /*0330*/  S2R R37, SR_LANEID ;  /* 0x0000000000257919 */ /* 0x000e620000000000 */
[----:B------:R-:W-:Y:S01]  /*0340*/  UISETP.NE.AND UP0, UPT, UR6, URZ, UPT ;  /* 0x000000ff0600728c */ /* 0x000fe2000bf05270 */
[----:B------:R-:W-:Y:S01]  /*0350*/  BSSY.RECONVERGENT B0, `(.L_x_225) ;  /* 0x0000148000007945 */ /* 0x000fe20003800200 */
[----:B0-----:R-:W-:Y:S01]  /*0360*/  ULEA UR4, UR5, UR4, 0x18 ;  /* 0x0000000405047291 */ /* 0x001fe2000f8ec0ff */
[----:B-1----:R-:W-:-:S05]  /*0370*/  IMAD R34, R36, 0x260, R37 ;  /* 0x0000026024227824 */ /* 0x002fca00078e0225 */
[----:B------:R-:W-:-:S05]  /*0380*/  LEA R34, R34, UR4, 0x2 ;  /* 0x0000000422227c11 */ /* 0x000fca000f8e10ff */
[----:B------:R-:W-:Y:S01]  /*0390*/  IMAD R33, R37, 0x48, R34 ;  /* 0x0000004825217824 */ /* 0x000fe200078e0222 */
[----:B--2---:R0:W-:Y:S04]  /*03a0*/  STS [R34], R5 ;  /* 0x0000000522007388 */ /* 0x0041e80000000800 */
[----:B---3--:R0:W-:Y:S04]  /*03b0*/  STS [R34+0x80], R7 ;  /* 0x0000800722007388 */ /* 0x0081e80000000800 */
[----:B----4-:R0:W-:Y:S04]  /*03c0*/  STS [R34+0x100], R9 ;  /* 0x0001000922007388 */ /* 0x0101e80000000800 */
[----:B------:R0:W-:Y:S04]  /*03d0*/  STS [R34+0x180], R11 ;  /* 0x0001800b22007388 */ /* 0x0001e80000000800 */
        /* <DEDUP_REMOVED lines=14> */
[----:B------:R0:W-:Y:S01]  /*04c0*/  STS [R34+0x900], R8 ;  /* 0x0009000822007388 */ /* 0x0001e20000000800 */
[----:B------:R-:W-:-:S03]  /*04d0*/  NOP ;  /* 0x0000000000007918 */ /* 0x000fc60000000000 */
[----:B------:R0:W1:Y:S04]  /*04e0*/  LDS R32, [R33] ;  /* 0x0000000021207984 */ /* 0x0000680000000800 */
[----:B------:R0:W2:Y:S04]  /*04f0*/  LDS R29, [R33+0x4] ;  /* 0x00000400211d7984 */ /* 0x0000a80000000800 */
        /* <DEDUP_REMOVED lines=18> */
[----:B-1234-:R-:W-:Y:S05]  /*0620*/  BRA.U UP0, `(.L_x_226) ;  /* 0x0000000500247547 */ /* 0x01efea000b800000 */
[----:B0-----:R-:W-:Y:S02]  /*0630*/  IADD3 R8, PT, PT, R28, R29, R32 ;  /* 0x0000001d1c087210 */ /* 0x001fe40007ffe020 */
[C---:B------:R-:W-:Y:S02]  /*0640*/  ISETP.NE.AND P1, PT, R37.reuse, 0x1f, PT ;  /* 0x0000001f2500780c */ /* 0x040fe40003f25270 */
[----:B------:R-:W-:Y:S02]  /*0650*/  IADD3 R8, PT, PT, R26, R27, R8 ;  /* 0x0000001b1a087210 */ /* 0x000fe40007ffe008 */
[----:B------:R-:W-:Y:S02]  /*0660*/  ISETP.NE.AND P2, PT, R37, RZ, PT ;  /* 0x000000ff2500720c */ /* 0x000fe40003f45270 */
[----:B------:R-:W-:-:S04]  /*0670*/  IADD3 R8, PT, PT, R24, R25, R8 ;  /* 0x0000001918087210 */ /* 0x000fc80007ffe008 */
[----:B------:R-:W-:-:S03]  /*0680*/  IADD3 R8, PT, PT, R22, R23, R8 ;  /* 0x0000001716087210 */ /* 0x000fc60007ffe008 */
[----:B------:R-:W-:Y:S02]  /*0690*/  @!P1 LEA R42, R36, UR4, 0x2 ;  /* 0x00000004242a9c11 */ /* 0x000fe4000f8e10ff */
[----:B------:R-:W-:-:S04]  /*06a0*/  IADD3 R8, PT, PT, R20, R21, R8 ;  /* 0x0000001514087210 */ /* 0x000fc80007ffe008 */
[----:B------:R-:W-:-:S04]  /*06b0*/  IADD3 R8, PT, PT, R6, R7, R8 ;  /* 0x0000000706087210 */ /* 0x000fc80007ffe008 */
[----:B------:R-:W-:-:S04]  /*06c0*/  IADD3 R8, PT, PT, R4, R5, R8 ;  /* 0x0000000504087210 */ /* 0x000fc80007ffe008 */
[----:B------:R-:W-:-:S04]  /*06d0*/  IADD3 R8, PT, PT, R2, R3, R8 ;  /* 0x0000000302087210 */ /* 0x000fc80007ffe008 */
[----:B------:R-:W-:-:S05]  /*06e0*/  IADD3 R38, PT, PT, R9, R0, R8 ;  /* 0x0000000009267210 */ /* 0x000fca0007ffe008 */
        /* <DEDUP_REMOVED lines=14> */
[----:B------:R-:W-:Y:S02]  /*07d0*/  ISETP.NE.AND P1, PT, R36, 0xc, PT ;  /* 0x0000000c2400780c */ /* 0x000fe40003f25270 */
[----:B------:R-:W-:-:S03]  /*07e0*/  SEL R38, R38, RZ, P2 ;  /* 0x000000ff26267207 */ /* 0x000fc60001000000 */
[----:B------:R-:W0:Y:S04]  /*07f0*/  LDS.128 R8, [UR4+0x10] ;  /* 0x00001004ff087984 */ /* 0x000e280008000c00 */
[----:B------:R-:W1:Y:S04]  /*0800*/  LDS.128 R12, [UR4+0x20] ;  /* 0x00002004ff0c7984 */ /* 0x000e680008000c00 */
[----:B------:R-:W2:Y:S01]  /*0810*/  LDS.128 R16, [UR4+0x30] ;  /* 0x00003004ff107984 */ /* 0x000ea20008000c00 */
[----:B0-----:R-:W-:-:S04]  /*0820*/  IMAD.IADD R9, R8, 0x1, R9 ;  /* 0x0000000108097824 */ /* 0x001fc800078e0209 */
[----:B------:R-:W-:Y:S01]  /*0830*/  IMAD.IADD R10, R10, 0x1, R9 ;  /* 0x000000010a0a7824 */ /* 0x000fe200078e0209 */
[----:B------:R-:W-:Y:S02]  /*0840*/  SEL R8, R9, R8, !P0 ;  /* 0x0000000809087207 */ /* 0x000fe40004000000 */
[----:B------:R-:W-:Y:S01]  /*0850*/  ISETP.NE.AND P0, PT, R36, 0x3, PT ;  /* 0x000000032400780c */ /* 0x000fe20003f05270 */
[----:B------:R-:W-:-:S03]  /*0860*/  IMAD.IADD R11, R11, 0x1, R10 ;  /* 0x000000010b0b7824 */ /* 0x000fc600078e020a */
[----:B------:R-:W-:Y:S01]  /*0870*/  SEL R8, R10, R8, !P0 ;  /* 0x000000080a087207 */ /* 0x000fe20004000000 */
[----:B-1----:R-:W-:Y:S01]  /*0880*/  IMAD.IADD R12, R11, 0x1, R12 ;  /* 0x000000010b0c7824 */ /* 0x002fe200078e020c */
[----:B------:R-:W-:-:S03]  /*0890*/  ISETP.NE.AND P0, PT, R36, 0x4, PT ;  /* 0x000000042400780c */ /* 0x000fc60003f05270 */
[----:B------:R-:W-:Y:S01]  /*08a0*/  IMAD.IADD R13, R13, 0x1, R12 ;  /* 0x000000010d0d7824 */ /* 0x000fe200078e020c */
[----:B------:R-:W-:Y:S02]  /*08b0*/  SEL R8, R11, R8, !P0 ;  /* 0x000000080b087207 */ /* 0x000fe40004000000 */
[----:B------:R-:W-:Y:S01]  /*08c0*/  ISETP.NE.AND P0, PT, R36, 0x5, PT ;  /* 0x000000052400780c */ /* 0x000fe20003f05270 */
[----:B------:R-:W-:-:S03]  /*08d0*/  IMAD.IADD R14, R14, 0x1, R13 ;  /* 0x000000010e0e7824 */ /* 0x000fc600078e020d */
[----:B------:R-:W-:Y:S01]  /*08e0*/  SEL R8, R12, R8, !P0 ;  /* 0x000000080c087207 */ /* 0x000fe20004000000 */
[----:B------:R-:W-:Y:S01]  /*08f0*/  IMAD.IADD R15, R15, 0x1, R14 ;  /* 0x000000010f0f7824 */ /* 0x000fe200078e020e */
[----:B------:R-:W-:-:S03]  /*0900*/  ISETP.NE.AND P0, PT, R36, 0x6, PT ;  /* 0x000000062400780c */ /* 0x000fc60003f05270 */
[----:B--2---:R-:W-:Y:S01]  /*0910*/  IMAD.IADD R16, R15, 0x1, R16 ;  /* 0x000000010f107824 */ /* 0x004fe200078e0210 */
[----:B------:R-:W-:Y:S02]  /*0920*/  SEL R9, R13, R8, !P0 ;  /* 0x000000080d097207 */ /* 0x000fe40004000000 */
[----:B------:R-:W-:Y:S01]  /*0930*/  ISETP.NE.AND P0, PT, R36, 0x7, PT ;  /* 0x000000072400780c */ /* 0x000fe20003f05270 */
[----:B------:R-:W0:Y:S01]  /*0940*/  LDS R8, [UR4+0x40] ;  /* 0x00004004ff087984 */ /* 0x000e220008000800 */
[----:B------:R-:W-:Y:S02]  /*0950*/  IMAD.IADD R17, R17, 0x1, R16 ;  /* 0x0000000111117824 */ /* 0x000fe400078e0210 */
[----:B------:R-:W-:Y:S02]  /*0960*/  SEL R9, R14, R9, !P0 ;  /* 0x000000090e097207 */ /* 0x000fe40004000000 */
[----:B------:R-:W-:Y:S01]  /*0970*/  ISETP.NE.AND P0, PT, R36, 0x8, PT ;  /* 0x000000082400780c */ /* 0x000fe20003f05270 */
[----:B------:R-:W-:-:S03]  /*0980*/  IMAD.IADD R18, R18, 0x1, R17 ;  /* 0x0000000112127824 */ /* 0x000fc600078e0211 */
[----:B------:R-:W-:Y:S02]  /*0990*/  SEL R9, R15, R9, !P0 ;  /* 0x000000090f097207 */ /* 0x000fe40004000000 */
[----:B------:R-:W-:-:S04]  /*09a0*/  ISETP.NE.AND P0, PT, R36, 0x9, PT ;  /* 0x000000092400780c */ /* 0x000fc80003f05270 */
[----:B------:R-:W-:Y:S02]  /*09b0*/  SEL R9, R16, R9, !P0 ;  /* 0x0000000910097207 */ /* 0x000fe40004000000 */
[----:B------:R-:W-:-:S04]  /*09c0*/  ISETP.NE.AND P0, PT, R36, 0xa, PT ;  /* 0x0000000a2400780c */ /* 0x000fc80003f05270 */
[----:B------:R-:W-:Y:S02]  /*09d0*/  SEL R9, R17, R9, !P0 ;  /* 0x0000000911097207 */ /* 0x000fe40004000000 */
[----:B------:R-:W-:-:S04]  /*09e0*/  ISETP.NE.AND P0, PT, R36, 0xb, PT ;  /* 0x0000000b2400780c */ /* 0x000fc80003f05270 */
[----:B------:R-:W-:Y:S01]  /*09f0*/  SEL R9, R18, R9, !P0 ;  /* 0x0000000912097207 */ /* 0x000fe20004000000 */
[----:B------:R-:W-:Y:S01]  /*0a00*/  IMAD.IADD R18, R19, 0x1, R18 ;  /* 0x0000000113127824 */ /* 0x000fe200078e0212 */
[----:B------:R-:W-:-:S04]  /*0a10*/  ISETP.GE.U32.AND P0, PT, R35, 0x20, PT ;  /* 0x000000202300780c */ /* 0x000fc80003f06070 */
[C---:B------:R-:W-:Y:S02]  /*0a20*/  SEL R9, R18.reuse, R9, !P1 ;  /* 0x0000000912097207 */ /* 0x040fe40004800000 */
[----:B------:R-:W-:Y:S02]  /*0a30*/  ISETP.NE.AND P1, PT, R35, RZ, PT ;  /* 0x000000ff2300720c */ /* 0x000fe40003f25270 */
[----:B------:R-:W-:Y:S02]  /*0a40*/  SEL R10, R9, RZ, P0 ;  /* 0x000000ff090a7207 */ /* 0x000fe40000000000 */
[--C-:B0----5:R-:W-:Y:S02]  /*0a50*/  IADD3 R9, PT, PT, R18, R8, R39.reuse ;  /* 0x0000000812097210 */ /* 0x121fe40007ffe027 */
[----:B------:R-:W-:-:S07]  /*0a60*/  IADD3 R38, PT, PT, R10, R38, R39 ;  /* 0x000000260a267210 */ /* 0x000fce0007ffe027 */
[----:B------:R-:W-:Y:S05]  /*0a70*/  @P1 BRA `(.L_x_227) ;  /* 0x0000000c00541947 */ /* 0x000fea0003800000 */
[----:B------:R-:W0:Y:S01]  /*0a80*/  LDC.64 R10, c[0x0][0x390] ;  /* 0x0000e400ff0a7b82 */ /* 0x000e220000000a00 */
[----:B------:R-:W-:-:S05]  /*0a90*/  IMAD.MOV.U32 R8, RZ, RZ, 0x65 ;  /* 0x00000065ff087424 */ /* 0x000fca00078e00ff */
[----:B0-----:R0:W-:Y:S01]  /*0aa0*/  ST.E.64.STRONG.GPU desc[UR12][R10.64+0x100], R8 ;  /* 0x000100080a007985 */ /* 0x0011e2000c10fb0c */
[----:B------:R-:W-:Y:S05]  /*0ab0*/  BRA `(.L_x_227) ;  /* 0x0000000c00447947 */ /* 0x000fea0003800000 */
.L_x_226:
        /* <DEDUP_REMOVED lines=20> */
[----:B-----5:R-:W0:Y:S02]  /*0c00*/  SHFL.UP P0, R39, R40, 0x10, RZ ;  /* 0x0600000028277989 */ /* 0x020e2400000000ff */
[----:B0-----:R-:W-:Y:S01]  /*0c10*/  @P0 IMAD.IADD R39, R40, 0x1, R39 ;  /* 0x0000000128270824 */ /* 0x001fe200078e0227 */
[----:B------:R-:W-:-:S04]  /*0c20*/  ISETP.NE.AND P0, PT, R36, 0x2, PT ;  /* 0x000000022400780c */ /* 0x000fc80003f05270 */
[----:B------:R-:W-:Y:S01]  /*0c30*/  @!P1 STS [R42+0x10], R39 ;  /* 0x000010272a009388 */ /* 0x000fe20000000800 */
[----:B------:R-:W-:Y:S01]  /*0c40*/  BAR.SYNC.DEFER_BLOCKING 0x0 ;  /* 0x0000000000007b1d */ /* 0x000fe20000010000 */
[----:B------:R-:W-:-:S05]  /*0c50*/  ISETP.NE.AND P1, PT, R36, 0xc, PT ;  /* 0x0000000c2400780c */ /* 0x000fca0003f25270 */
[----:B------:R-:W0:Y:S04]  /*0c60*/  LDS.128 R8, [UR4+0x10] ;  /* 0x00001004ff087984 */ /* 0x000e280008000c00 */
[----:B------:R-:W1:Y:S04]  /*0c70*/  LDS.128 R12, [UR4+0x20] ;  /* 0x00002004ff0c7984 */ /* 0x000e680008000c00 */
[----:B------:R-:W2:Y:S01]  /*0c80*/  LDS.128 R16, [UR4+0x30] ;  /* 0x00003004ff107984 */ /* 0x000ea20008000c00 */
[----:B0-----:R-:W-:-:S04]  /*0c90*/  IMAD.IADD R9, R8, 0x1, R9 ;  /* 0x0000000108097824 */ /* 0x001fc800078e0209 */
[----:B------:R-:W-:Y:S01]  /*0ca0*/  IMAD.IADD R10, R10, 0x1, R9 ;  /* 0x000000010a0a7824 */ /* 0x000fe200078e0209 */
[----:B------:R-:W-:Y:S02]  /*0cb0*/  SEL R8, R9, R8, !P0 ;  /* 0x0000000809087207 */ /* 0x000fe40004000000 */
[----:B------:R-:W-:Y:S01]  /*0cc0*/  ISETP.NE.AND P0, PT, R36, 0x3, PT ;  /* 0x000000032400780c */ /* 0x000fe20003f05270 */
[----:B------:R-:W-:Y:S01]  /*0cd0*/  IMAD.IADD R11, R11, 0x1, R10 ;  /* 0x000000010b0b7824 */ /* 0x000fe200078e020a */
[----:B------:R-:W0:Y:S02]  /*0ce0*/  LDS R9, [UR4+0x40] ;  /* 0x00004004ff097984 */ /* 0x000e240008000800 */
        /* <DEDUP_REMOVED lines=13> */
[----:B------:R-:W-:-:S03]  /*0dc0*/  IMAD.IADD R17, R17, 0x1, R16 ;  /* 0x0000000111117824 */ /* 0x000fc600078e0210 */
[----:B------:R-:W-:Y:S01]  /*0dd0*/  SEL R8, R14, R8, !P0 ;  /* 0x000000080e087207 */ /* 0x000fe20004000000 */
[----:B------:R-:W-:Y:S01]  /*0de0*/  IMAD.IADD R18, R18, 0x1, R17 ;  /* 0x0000000112127824 */ /* 0x000fe200078e0211 */
[----:B------:R-:W-:-:S03]  /*0df0*/  ISETP.NE.AND P0, PT, R36, 0x8, PT ;  /* 0x000000082400780c */ /* 0x000fc60003f05270 */
[----:B------:R-:W-:Y:S01]  /*0e00*/  IMAD.IADD R19, R19, 0x1, R18 ;  /* 0x0000000113137824 */ /* 0x000fe200078e0212 */
[----:B------:R-:W-:Y:S02]  /*0e10*/  SEL R8, R15, R8, !P0 ;  /* 0x000000080f087207 */ /* 0x000fe40004000000 */
[----:B------:R-:W-:-:S04]  /*0e20*/  ISETP.NE.AND P0, PT, R36, 0x9, PT ;  /* 0x000000092400780c */ /* 0x000fc80003f05270 */
[----:B------:R-:W-:Y:S02]  /*0e30*/  SEL R8, R16, R8, !P0 ;  /* 0x0000000810087207 */ /* 0x000fe40004000000 */
[----:B------:R-:W-:Y:S01]  /*0e40*/  ISETP.NE.AND P0, PT, R36, 0xa, PT ;  /* 0x0000000a2400780c */ /* 0x000fe20003f05270 */
[----:B0-----:R-:W-:-:S03]  /*0e50*/  IMAD.IADD R9, R19, 0x1, R9 ;  /* 0x0000000113097824 */ /* 0x001fc600078e0209 */
[----:B------:R-:W-:Y:S01]  /*0e60*/  SEL R8, R17, R8, !P0 ;  /* 0x0000000811087207 */ /* 0x000fe20004000000 */
[----:B------:R-:W-:Y:S01]  /*0e70*/  IMAD.IADD R17, R39, 0x1, -R38 ;  /* 0x0000000127117824 */ /* 0x000fe200078e0a26 */
[----:B------:R-:W-:-:S04]  /*0e80*/  ISETP.NE.AND P0, PT, R36, 0xb, PT ;  /* 0x0000000b2400780c */ /* 0x000fc80003f05270 */
[----:B------:R-:W-:Y:S02]  /*0e90*/  SEL R8, R18, R8, !P0 ;  /* 0x0000000812087207 */ /* 0x000fe40004000000 */
[----:B------:R-:W-:Y:S02]  /*0ea0*/  ISETP.GT.U32.AND P0, PT, R35, 0x1f, PT ;  /* 0x0000001f2300780c */ /* 0x000fe40003f04070 */
[----:B------:R-:W-:Y:S02]  /*0eb0*/  SEL R11, R17, RZ, P2 ;  /* 0x000000ff110b7207 */ /* 0x000fe40001000000 */
[----:B------:R-:W-:Y:S02]  /*0ec0*/  SEL R8, R19, R8, !P1 ;  /* 0x0000000813087207 */ /* 0x000fe40004800000 */
[----:B------:R-:W-:-:S03]  /*0ed0*/  ISETP.GE.U32.AND P1, PT, R35, 0x20, PT ;  /* 0x000000202300780c */ /* 0x000fc60003f26070 */
[----:B------:R-:W-:-:S05]  /*0ee0*/  IMAD.IADD R38, R8, 0x1, R11 ;  /* 0x0000000108267824 */ /* 0x000fca00078e020b */
[----:B------:R-:W-:Y:S01]  /*0ef0*/  SEL R17, R17, R38, !P1 ;  /* 0x0000002611117207 */ /* 0x000fe20004800000 */
[----:B------:R-:W-:Y:S06]  /*0f00*/  @P0 BRA `(.L_x_228) ;  /* 0x00000008000c0947 */ /* 0x000fec0003800000 */
[----:B------:R-:W0:Y:S01]  /*0f10*/  LDC.64 R14, c[0x0][0x390] ;  /* 0x0000e400ff0e7b82 */ /* 0x000e220000000a00 */
[----:B------:R-:W-:Y:S01]  /*0f20*/  ISETP.NE.AND P1, PT, R35, RZ, PT ;  /* 0x000000ff2300720c */ /* 0x000fe20003f25270 */
[----:B------:R-:W-:Y:S01]  /*0f30*/  IMAD.U32 R45, RZ, RZ, UR6 ;  /* 0x00000006ff2d7e24 */ /* 0x000fe2000f8e00ff */
[----:B------:R-:W-:-:S05]  /*0f40*/  LOP3.LUT R18, RZ, R35, RZ, 0x33, !PT ;  /* 0x00000023ff127212 */ /* 0x000fca00078e33ff */
[----:B------:R-:W-:-:S06]  /*0f50*/  VIADD R18, R18, UR6 ;  /* 0x0000000612127c36 */ /* 0x000fcc0008000000 */
[----:B------:R-:W-:Y:S01]  /*0f60*/  @!P1 IMAD.MOV.U32 R8, RZ, RZ, 0x64 ;  /* 0x00000064ff089424 */ /* 0x000fe200078e00ff */
[----:B------:R1:W-:Y:S01]  /*0f70*/  @!P1 STS [UR4+0xc], R9 ;  /* 0x00000c09ff009988 */ /* 0x0003e20008000804 */
[----:B0-----:R-:W-:-:S04]  /*0f80*/  IMAD.WIDE R44, R45, 0x8, R14 ;  /* 0x000000082d2c7825 */ /* 0x001fc800078e020e */
[----:B------:R-:W-:Y:S01]  /*0f90*/  IMAD.WIDE R14, R18, 0x8, R14 ;  /* 0x00000008120e7825 */ /* 0x000fe200078e020e */
[----:B------:R1:W-:Y:S01]  /*0fa0*/  @!P1 ST.E.64.STRONG.GPU desc[UR12][R44.64+0x100], R8 ;  /* 0x000100082c009985 */ /* 0x0003e2000c10fb0c */
[----:B------:R-:W-:Y:S05]  /*0fb0*/  NANOSLEEP 0x226 ;  /* 0x000002260000795d */ /* 0x000fea0003800000 */
[----:B------:R-:W2:Y:S01]  /*0fc0*/  LD.E.64.STRONG.GPU R12, desc[UR12][R14.64+0x100] ;  /* 0x0001000c0e0c7980 */ /* 0x000ea2000c10fb00 */
[----:B------:R-:W-:Y:S01]  /*0fd0*/  UMOV UR5, 0xffffffff ;  /* 0xffffffff00057882 */ /* 0x000fe20000000000 */
[----:B--2---:R-:W-:Y:S02]  /*0fe0*/  ISETP.NE.AND P0, PT, R12, 0x63, PT ;  /* 0x000000630c00780c */ /* 0x004fe40003f05270 */
[----:B-1----:R-:W-:Y:S11]  /*0ff0*/  BRA.DIV UR5, `(.L_x_229) ;  /* 0x0000002e05bc7947 */ /* 0x002ff6000b800000 */
[----:B------:R-:W-:-:S13]  /*1000*/  VOTE.ANY P0, !P0 ;  /* 0x0000000000ff7806 */ /* 0x000fda0004000100 */
.L_x_258:
[----:B------:R-:W-:Y:S05]  /*1010*/  @!P0 BRA `(.L_x_230) ;  /* 0x0000000000248947 */ /* 0x000fea0003800000 */
[----:B------:R-:W-:-:S07]  /*1020*/  IMAD.MOV.U32 R8, RZ, RZ, 0x1de ;  /* 0x000001deff087424 */ /* 0x000fce00078e00ff */
.L_x_232:
[----:B------:R-:W-:Y:S05]  /*1030*/  NANOSLEEP R8 ;  /* 0x000000080000735d */ /* 0x000fea0003800000 */
[----:B------:R-:W2:Y:S01]  /*1040*/  LD.E.64.STRONG.GPU R12, desc[UR12][R14.64+0x100] ;  /* 0x0001000c0e0c7980 */ /* 0x000ea2000c10fb00 */
[----:B------:R-:W-:Y:S01]  /*1050*/  UMOV UR5, 0xffffffff ;  /* 0xffffffff00057882 */ /* 0x000fe20000000000 */
[----:B------:R-:W-:Y:S02]  /*1060*/  SHF.R.U32.HI R8, RZ, 0x1, R8 ;  /* 0x00000001ff087819 */ /* 0x000fe40000011608 */
[----:B--2---:R-:W-:Y:S01]  /*1070*/  ISETP.NE.AND P0, PT, R12, 0x63, PT ;  /* 0x000000630c00780c */ /* 0x004fe20003f05270 */
[----:B------:R-:W-:-:S12]  /*1080*/  BRA.DIV UR5, `(.L_x_231) ;  /* 0x0000002e05b87947 */ /* 0x000fd8000b800000 */
[----:B------:R-:W-:-:S13]  /*1090*/  VOTE.ANY P0, !P0 ;  /* 0x0000000000ff7806 */ /* 0x000fda0004000100 */
.L_x_261:
[----:B------:R-:W-:Y:S05]  /*10a0*/  @P0 BRA `(.L_x_232) ;  /* 0xfffffffc00e00947 */ /* 0x000fea000383ffff */
.L_x_230:
[----:B------:R-:W-:Y:S01]  /*10b0*/  UMOV UR5, 0xffffffff ;  /* 0xffffffff00057882 */ /* 0x000fe20000000000 */
[----:B------:R-:W-:Y:S02]  /*10c0*/  ISETP.NE.AND P0, PT, R12, 0x65, PT ;  /* 0x000000650c00780c */ /* 0x000fe40003f05270 */
[----:B------:R-:W-:Y:S11]  /*10d0*/  BRA.DIV UR5, `(.L_x_233) ;  /* 0x0000002e05c47947 */ /* 0x000ff6000b800000 */
[----:B------:R-:W0:Y:S01]  /*10e0*/  S2R R8, SR_GEMASK ;  /* 0x0000000000087919 */ /* 0x000e220000003c00 */
[----:B------:R-:W-:Y:S01]  /*10f0*/  VOTE.ANY R10, PT, !P0 ;  /* 0x00000000000a7806 */ /* 0x000fe200040e0100 */
[C---:B------:R-:W-:Y:S02]  /*1100*/  VIADD R38, R37.reuse, 0x2 ;  /* 0x0000000225267836 */ /* 0x040fe40000000000 */
[----:B------:R-:W-:Y:S01]  /*1110*/  VIADD R39, R37, 0x10 ;  /* 0x0000001025277836 */ /* 0x000fe20000000000 */
[----:B0-----:R-:W-:-:S05]  /*1120*/  LOP3.LUT R10, R10, 0x80000000, R8, 0xec, !PT ;  /* 0x800000000a0a7812 */ /* 0x001fca00078eec08 */
[----:B------:R-:W-:-:S05]  /*1130*/  VIADD R11, R10, 0xffffffff ;  /* 0xffffffff0a0b7836 */ /* 0x000fca0000000000 */
[----:B------:R-:W-:-:S04]  /*1140*/  LOP3.LUT R11, R10, R11, RZ, 0xc, !PT ;  /* 0x0000000b0a0b7212 */ /* 0x000fc800078e0cff */
[----:B------:R-:W0:Y:S02]  /*1150*/  POPC R15, R11 ;  /* 0x0000000b000f7309 */ /* 0x000e240000000000 */
[----:B0-----:R-:W0:Y:S01]  /*1160*/  SHFL.DOWN PT, R16, R13, 0x1, R15 ;  /* 0x082000000d107989 */ /* 0x001e2200000e000f */
[-C--:B------:R-:W-:Y:S02]  /*1170*/  ISETP.GE.AND P0, PT, R37, R15.reuse, PT ;  /* 0x0000000f2500720c */ /* 0x080fe40003f06270 */
[-C--:B------:R-:W-:Y:S02]  /*1180*/  ISETP.GT.AND P2, PT, R39, R15.reuse, PT ;  /* 0x0000000f2700720c */ /* 0x080fe40003f44270 */
[----:B0-----:R-:W-:Y:S02]  /*1190*/  SEL R16, R16, RZ, !P0 ;  /* 0x000000ff10107207 */ /* 0x001fe40004000000 */
[----:B------:R-:W-:-:S03]  /*11a0*/  ISETP.GT.AND P0, PT, R38, R15, PT ;  /* 0x0000000f2600720c */ /* 0x000fc60003f04270 */
[----:B------:R-:W-:-:S05]  /*11b0*/  IMAD.IADD R36, R16, 0x1, R13 ;  /* 0x0000000110247824 */ /* 0x000fca00078e020d */
[----:B------:R-:W0:Y:S02]  /*11c0*/  SHFL.DOWN PT, R16, R36, 0x2, R15 ;  /* 0x0840000024107989 */ /* 0x000e2400000e000f */
[----:B0-----:R-:W-:-:S05]  /*11d0*/  SEL R19, R16, RZ, !P0 ;  /* 0x000000ff10137207 */ /* 0x001fca0004000000 */
[----:B------:R-:W-:Y:S02]  /*11e0*/  IMAD.IADD R40, R36, 0x1, R19 ;  /* 0x0000000124287824 */ /* 0x000fe400078e0213 */
[C---:B------:R-:W-:Y:S02]  /*11f0*/  VIADD R19, R37.reuse, 0x4 ;  /* 0x0000000425137836 */ /* 0x040fe40000000000 */
[----:B------:R-:W-:Y:S01]  /*1200*/  VIADD R36, R37, 0x8 ;  /* 0x0000000825247836 */ /* 0x000fe20000000000 */
[----:B------:R-:W0:Y:S02]  /*1210*/  SHFL.DOWN PT, R16, R40, 0x4, R15 ;  /* 0x0880000028107989 */ /* 0x000e2400000e000f */
[----:B------:R-:W-:-:S04]  /*1220*/  ISETP.GT.AND P0, PT, R19, R15, PT ;  /* 0x0000000f1300720c */ /* 0x000fc80003f04270 */
[----:B0-----:R-:W-:Y:S02]  /*1230*/  SEL R11, R16, RZ, !P0 ;  /* 0x000000ff100b7207 */ /* 0x001fe40004000000 */
[----:B------:R-:W-:-:S03]  /*1240*/  ISETP.GT.AND P0, PT, R36, R15, PT ;  /* 0x0000000f2400720c */ /* 0x000fc60003f04270 */
[----:B------:R-:W-:Y:S02]  /*1250*/  IMAD.IADD R42, R40, 0x1, R11 ;  /* 0x00000001282a7824 */ /* 0x000fe400078e020b */
[----:B------:R-:W0:Y:S03]  /*1260*/  LDC.64 R10, c[0x0][0x390] ;  /* 0x0000e400ff0a7b82 */ /* 0x000e260000000a00 */
[----:B------:R-:W1:Y:S02]  /*1270*/  SHFL.DOWN PT, R16, R42, 0x8, R15 ;  /* 0x090000002a107989 */ /* 0x000e6400000e000f */
[----:B-1----:R-:W-:Y:S02]  /*1280*/  SEL R41, R16, RZ, !P0 ;  /* 0x000000ff10297207 */ /* 0x002fe40004000000 */
[----:B------:R-:W-:-:S03]  /*1290*/  ISETP.NE.AND P0, PT, R12, 0x65, PT ;  /* 0x000000650c00780c */ /* 0x000fc60003f05270 */
[----:B------:R-:W-:Y:S01]  /*12a0*/  IMAD.IADD R41, R42, 0x1, R41 ;  /* 0x000000012a297824 */ /* 0x000fe200078e0229 */
[----:B0-----:R-:W-:-:S04]  /*12b0*/  IADD3 R42, P3, PT, R10, 0x100, RZ ;  /* 0x000001000a2a7810 */ /* 0x001fc80007f7e0ff */
[----:B------:R-:W0:Y:S01]  /*12c0*/  SHFL.DOWN PT, R16, R41, 0x10, R15 ;  /* 0x0a00000029107989 */ /* 0x000e2200000e000f */
[----:B------:R-:W-:-:S04]  /*12d0*/  IMAD.X R43, RZ, RZ, R11, P3 ;  /* 0x000000ffff2b7224 */ /* 0x000fc800018e060b */
[----:B------:R-:W-:Y:S02]  /*12e0*/  VOTE.ALL P0, P0 ;  /* 0x0000000000ff7806 */ /* 0x000fe40000000000 */
[----:B0-----:R-:W-:-:S05]  /*12f0*/  SEL R16, R16, RZ, !P2 ;  /* 0x000000ff10107207 */ /* 0x001fca0005000000 */
[----:B------:R-:W-:-:S07]  /*1300*/  IMAD.IADD R40, R41, 0x1, R16 ;  /* 0x0000000129287824 */ /* 0x000fce00078e0210 */
.L_x_270:
[----:B------:R-:W-:Y:S05]  /*1310*/  @!P0 BRA `(.L_x_234) ;  /* 0x0000000000cc8947 */ /* 0x000fea0003800000 */
[----:B------:R-:W-:-:S07]  /*1320*/  IMAD.MOV.U32 R11, RZ, RZ, 0x1de ;  /* 0x000001deff0b7424 */ /* 0x000fce00078e00ff */
.L_x_240:
[----:B------:R-:W-:-:S05]  /*1330*/  IMAD.WIDE R14, R18, 0x8, R42 ;  /* 0x00000008120e7825 */ /* 0x000fca00078e022a */
[----:B------:R-:W2:Y:S01]  /*1340*/  LD.E.64.STRONG.GPU R12, desc[UR12][R14.64+-0x100] ;  /* 0xffff000c0e0c7980 */ /* 0x000ea2000c10fb00 */
[----:B------:R-:W-:Y:S05]  /*1350*/  YIELD ;  /* 0x0000000000007946 */ /* 0x000fea0003800000 */
[----:B------:R-:W-:Y:S01]  /*1360*/  UMOV UR5, 0xffffffff ;  /* 0xffffffff00057882 */ /* 0x000fe20000000000 */
[----:B------:R-:W-:Y:S02]  /*1370*/  SHF.R.U32.HI R11, RZ, 0x1, R11 ;  /* 0x00000001ff0b7819 */ /* 0x000fe4000001160b */
[----:B--2---:R-:W-:Y:S01]  /*1380*/  ISETP.NE.AND P0, PT, R12, 0x63, PT ;  /* 0x000000630c00780c */ /* 0x004fe20003f05270 */
[----:B------:R-:W-:-:S12]  /*1390*/  BRA.DIV UR5, `(.L_x_235) ;  /* 0x0000003205147947 */ /* 0x000fd8000b800000 */
[----:B------:R-:W-:-:S13]  /*13a0*/  VOTE.ANY P0, !P0 ;  /* 0x0000000000ff7806 */ /* 0x000fda0004000100 */
.L_x_273:
[----:B------:R-:W-:Y:S05]  /*13b0*/  @!P0 BRA `(.L_x_236) ;  /* 0x0000000000248947 */ /* 0x000fea0003800000 */
[----:B------:R-:W-:-:S07]  /*13c0*/  IMAD.MOV.U32 R16, RZ, RZ, R11 ;  /* 0x000000ffff107224 */ /* 0x000fce00078e000b */
.L_x_238:
[----:B------:R-:W-:Y:S05]  /*13d0*/  NANOSLEEP R16 ;  /* 0x000000100000735d */ /* 0x000fea0003800000 */
[----:B------:R-:W2:Y:S01]  /*13e0*/  LD.E.64.STRONG.GPU R12, desc[UR12][R14.64+-0x100] ;  /* 0xffff000c0e0c7980 */ /* 0x000ea2000c10fb00 */
[----:B------:R-:W-:Y:S01]  /*13f0*/  UMOV UR5, 0xffffffff ;  /* 0xffffffff00057882 */ /* 0x000fe20000000000 */
[----:B------:R-:W-:Y:S02]  /*1400*/  SHF.R.U32.HI R16, RZ, 0x1, R16 ;  /* 0x00000001ff107819 */ /* 0x000fe40000011610 */
[----:B--2---:R-:W-:Y:S01]  /*1410*/  ISETP.NE.AND P0, PT, R12, 0x63, PT ;  /* 0x000000630c00780c */ /* 0x004fe20003f05270 */
[----:B------:R-:W-:-:S12]  /*1420*/  BRA.DIV UR5, `(.L_x_237) ;  /* 0x0000003205107947 */ /* 0x000fd8000b800000 */
[----:B------:R-:W-:-:S13]  /*1430*/  VOTE.ANY P0, !P0 ;  /* 0x0000000000ff7806 */ /* 0x000fda0004000100 */
.L_x_276:
[----:B------:R-:W-:Y:S05]  /*1440*/  @P0 BRA `(.L_x_238) ;  /* 0xfffffffc00e00947 */ /* 0x000fea000383ffff */
.L_x_236:
[----:B------:R-:W-:Y:S01]  /*1450*/  UMOV UR5, 0xffffffff ;  /* 0xffffffff00057882 */ /* 0x000fe20000000000 */
[----:B------:R-:W-:Y:S02]  /*1460*/  ISETP.NE.AND P0, PT, R12, 0x65, PT ;  /* 0x000000650c00780c */ /* 0x000fe40003f05270 */
[----:B------:R-:W-:Y:S11]  /*1470*/  BRA.DIV UR5, `(.L_x_239) ;  /* 0x00000032051c7947 */ /* 0x000ff6000b800000 */
[----:B------:R-:W-:Y:S01]  /*1480*/  VOTE.ANY R10, PT, !P0 ;  /* 0x00000000000a7806 */ /* 0x000fe200040e0100 */
[----:B------:R-:W-:-:S03]  /*1490*/  VIADD R18, R18, 0xffffffe0 ;  /* 0xffffffe012127836 */ /* 0x000fc60000000000 */
[----:B------:R-:W-:-:S05]  /*14a0*/  LOP3.LUT R10, R10, 0x80000000, R8, 0xec, !PT ;  /* 0x800000000a0a7812 */ /* 0x000fca00078eec08 */
[----:B------:R-:W-:-:S05]  /*14b0*/  VIADD R15, R10, 0xffffffff ;  /* 0xffffffff0a0f7836 */ /* 0x000fca0000000000 */
[----:B------:R-:W-:-:S06]  /*14c0*/  LOP3.LUT R15, R10, R15, RZ, 0xc, !PT ;  /* 0x0000000f0a0f7212 */ /* 0x000fcc00078e0cff */
        /* <DEDUP_REMOVED lines=17> */
[----:B------:R-:W-:-:S03]  /*15e0*/  ISETP.NE.AND P0, PT, R12, 0x65, PT ;  /* 0x000000650c00780c */ /* 0x000fc60003f05270 */
[----:B------:R-:W-:-:S05]  /*15f0*/  IMAD.IADD R41, R13, 0x1, R16 ;  /* 0x000000010d297824 */ /* 0x000fca00078e0210 */
[----:B------:R-:W0:Y:S05]  /*1600*/  SHFL.DOWN PT, R16, R41, 0x10, R15 ;  /* 0x0a00000029107989 */ /* 0x000e2a00000e000f */
[----:B------:R-:W-:Y:S02]  /*1610*/  VOTE.ALL P0, P0 ;  /* 0x0000000000ff7806 */ /* 0x000fe40000000000 */
[----:B0-----:R-:W-:-:S04]  /*1620*/  SEL R16, R16, RZ, !P2 ;  /* 0x000000ff10107207 */ /* 0x001fc80005000000 */
[----:B------:R-:W-:-:S07]  /*1630*/  IADD3 R40, PT, PT, R41, R16, R40 ;  /* 0x0000001029287210 */ /* 0x000fce0007ffe028 */
.L_x_285:
[----:B------:R-:W-:Y:S05]  /*1640*/  @P0 BRA `(.L_x_240) ;  /* 0xfffffffc00380947 */ /* 0x000fea000383ffff */
.L_x_234:
[----:B------:R-:W-:Y:S01]  /*1650*/  ISETP.NE.AND P0, PT, R37, RZ, PT ;  /* 0x000000ff2500720c */ /* 0x000fe20003f05270 */
[----:B------:R-:W0:Y:S01]  /*1660*/  @!P1 S2R R11, SR_CgaCtaId ;  /* 0x00000000000b9919 */ /* 0x000e220000008800 */
[----:B------:R-:W-:Y:S01]  /*1670*/  @!P1 MOV R10, 0x400 ;  /* 0x00000400000a9802 */ /* 0x000fe20000000f00 */
[----:B------:R-:W-:Y:S02]  /*1680*/  @!P1 IMAD.IADD R9, R9, 0x1, R40 ;  /* 0x0000000109099824 */ /* 0x000fe400078e0228 */
[----:B------:R-:W-:Y:S02]  /*1690*/  @!P1 IMAD.MOV.U32 R8, RZ, RZ, 0x65 ;  /* 0x00000065ff089424 */ /* 0x000fe400078e00ff */
[----:B------:R-:W-:-:S03]  /*16a0*/  IMAD.MOV.U32 R38, RZ, RZ, R17 ;  /* 0x000000ffff267224 */ /* 0x000fc600078e0011 */
[----:B------:R1:W-:Y:S03]  /*16b0*/  @!P1 ST.E.64.STRONG.GPU desc[UR12][R44.64+0x100], R8 ;  /* 0x000100082c009985 */ /* 0x0003e6000c10fb0c */
[----:B------:R-:W-:Y:S01]  /*16c0*/  @!P0 MOV R12, 0x400 ;  /* 0x00000400000c8802 */ /* 0x000fe20000000f00 */
[----:B------:R-:W2:Y:S01]  /*16d0*/  @!P0 S2R R13, SR_CgaCtaId ;  /* 0x00000000000d8919 */ /* 0x000ea20000008800 */
[----:B------:R-:W-:Y:S01]  /*16e0*/  @!P0 IMAD.MOV.U32 R38, RZ, RZ, R40 ;  /* 0x000000ffff268224 */ /* 0x000fe200078e0028 */
[----:B0-----:R-:W-:-:S05]  /*16f0*/  @!P1 LEA R10, R11, R10, 0x18 ;  /* 0x0000000a0b0a9211 */ /* 0x001fca00078ec0ff */
[----:B------:R1:W-:Y:S04]  /*1700*/  @!P1 STS [R10+0x8], R9 ;  /* 0x000008090a009388 */ /* 0x0003e80000000800 */
[----:B------:R1:W-:Y:S01]  /*1710*/  @!P1 STS [R10+0x4], R40 ;  /* 0x000004280a009388 */ /* 0x0003e20000000800 */
[----:B--2---:R-:W-:-:S05]  /*1720*/  @!P0 LEA R13, R13, R12, 0x18 ;  /* 0x0000000c0d0d8211 */ /* 0x004fca00078ec0ff */
[----:B------:R1:W-:Y:S02]  /*1730*/  @!P0 STS [R13+0x54], R40 ;  /* 0x000054280d008388 */ /* 0x0003e40000000800 */
.L_x_228:
[----:B------:R-:W-:Y:S05]  /*1740*/  WARPSYNC.ALL ;  /* 0x0000000000007948 */ /* 0x000fea0003800000 */
[----:B------:R-:W0:Y:S08]  /*1750*/  S2UR UR7, SR_CgaCtaId ;  /* 0x00000000000779c3 */ /* 0x000e300000008800 */
[----:B------:R-:W-:Y:S01]  /*1760*/  BAR.SYNC.DEFER_BLOCKING 0x0 ;  /* 0x0000000000007b1d */ /* 0x000fe20000010000 */
[----:B------:R-:W-:-:S05]  /*1770*/  ISETP.NE.AND P0, PT, R35, RZ, PT ;  /* 0x000000ff2300720c */ /* 0x000fca0003f05270 */
[----:B------:R-:W-:Y:S02]  /*1780*/  UMOV UR5, 0x400 ;  /* 0x0000040000057882 */ /* 0x000fe40000000000 */
[----:B0-----:R-:W-:-:S09]  /*1790*/  ULEA UR5, UR7, UR5, 0x18 ;  /* 0x0000000507057291 */ /* 0x001fd2000f8ec0ff */
[----:B-1----:R-:W0:Y:S02]  /*17a0*/  LDS R8, [UR5+0x54] ;  /* 0x00005405ff087984 */ /* 0x002e240008000800 */
[----:B0-----:R-:W-:-:S05]  /*17b0*/  SEL R9, R8, RZ, P0 ;  /* 0x000000ff08097207 */ /* 0x001fca0000000000 */
[----:B------:R-:W-:-:S07]  /*17c0*/  IMAD.IADD R38, R9, 0x1, R38 ;  /* 0x0000000109267824 */ /* 0x000fce00078e0226 */
.L_x_227:
[----:B------:R-:W-:Y:S05]  /*17d0*/  BSYNC.RECONVERGENT B0 ;  /* 0x0000000000007941 */ /* 0x000fea0003800200 */
.L_x_225:
[----:B------:R-:W-:Y:S01]  /*17e0*/  IMAD.IADD R32, R32, 0x1, R38 ;  /* 0x0000000120207824 */ /* 0x000fe200078e0226 */
[----:B------:R-:W-:Y:S03]  /*17f0*/  BAR.SYNC.DEFER_BLOCKING 0x0 ;  /* 0x0000000000007b1d */ /* 0x000fe60000010000 */
[----:B------:R-:W-:-:S03]  /*1800*/  IMAD.IADD R29, R29, 0x1, R32 ;  /* 0x000000011d1d7824 */ /* 0x000fc600078e0220 */
[----:B------:R-:W1:Y:S01]  /*1810*/  LDCU.64 UR8, c[0x0][0x388] ;  /* 0x00007100ff0877ac */ /* 0x000e620008000a00 */
[----:B------:R-:W-:-:S04]  /*1820*/  IMAD.IADD R28, R28, 0x1, R29 ;  /* 0x000000011c1c7824 */ /* 0x000fc800078e021d */
[----:B------:R-:W-:-:S04]  /*1830*/  IMAD.IADD R27, R27, 0x1, R28 ;  /* 0x000000011b1b7824 */ /* 0x000fc800078e021c */
[----:B------:R-:W-:-:S04]  /*1840*/  IMAD.IADD R26, R26, 0x1, R27 ;  /* 0x000000011a1a7824 */ /* 0x000fc800078e021b */
[----:B------:R-:W-:-:S04]  /*1850*/  IMAD.IADD R25, R25, 0x1, R26 ;  /* 0x0000000119197824 */ /* 0x000fc800078e021a */
[----:B------:R-:W-:Y:S01]  /*1860*/  IMAD.IADD R24, R24, 0x1, R25 ;  /* 0x0000000118187824 */ /* 0x000fe200078e0219 */
[----:B------:R-:W-:Y:S03]  /*1870*/  STS [R33], R38 ;  /* 0x0000002621007388 */ /* 0x000fe60000000800 */
[----:B------:R-:W-:Y:S01]  /*1880*/  IMAD.IADD R23, R23, 0x1, R24 ;  /* 0x0000000117177824 */ /* 0x000fe200078e0218 */
[----:B------:R-:W-:Y:S03]  /*1890*/  STS [R33+0x4], R32 ;  /* 0x0000042021007388 */ /* 0x000fe60000000800 */
        /* <DEDUP_REMOVED lines=19> */
[----:B------:R-:W-:Y:S04]  /*19d0*/  STS [R33+0x2c], R20 ;  /* 0x00002c1421007388 */ /* 0x000fe80000000800 */
[----:B------:R-:W-:Y:S04]  /*19e0*/  STS [R33+0x30], R7 ;  /* 0x0000300721007388 */ /* 0x000fe80000000800 */
[----:B------:R-:W-:Y:S04]  /*19f0*/  STS [R33+0x34], R6 ;  /* 0x0000340621007388 */ /* 0x000fe80000000800 */
[----:B------:R-:W-:Y:S04]  /*1a00*/  STS [R33+0x38], R5 ;  /* 0x0000380521007388 */ /* 0x000fe80000000800 */
[----:B------:R-:W-:Y:S04]  /*1a10*/  STS [R33+0x3c], R4 ;  /* 0x00003c0421007388 */ /* 0x000fe80000000800 */
[----:B------:R-:W-:Y:S04]  /*1a20*/  STS [R33+0x40], R3 ;  /* 0x0000400321007388 */ /* 0x000fe80000000800 */
[----:B------:R1:W-:Y:S04]  /*1a30*/  STS [R33+0x44], R2 ;  /* 0x0000440221007388 */ /* 0x0003e80000000800 */
[----:B------:R-:W-:Y:S01]  /*1a40*/  STS [R33+0x48], R0 ;  /* 0x0000480021007388 */ /* 0x000fe20000000800 */
[----:B------:R-:W-:-:S03]  /*1a50*/  NOP ;  /* 0x0000000000007918 */ /* 0x000fc60000000000 */
[----:B0-----:R-:W0:Y:S01]  /*1a60*/  LDS R9, [R34] ;  /* 0x0000000022097984 */ /* 0x001e220000000800 */
[----:B-1----:R-:W-:-:S03]  /*1a70*/  IADD3 R2, P0, PT, R31, UR8, RZ ;  /* 0x000000081f027c10 */ /* 0x002fc6000ff1e0ff */
[----:B------:R-:W1:Y:S01]  /*1a80*/  LDS R7, [R34+0x80] ;  /* 0x0000800022077984 */ /* 0x000e620000000800 */
[----:B------:R-:W-:-:S03]  /*1a90*/  IADD3.X R3, PT, PT, R30, UR9, RZ, P0, !PT ;  /* 0x000000091e037c10 */ /* 0x000fc600087fe4ff */
        /* <DEDUP_REMOVED lines=17> */
[----:B0-----:R-:W-:Y:S04]  /*1bb0*/  STG.E desc[UR12][R2.64], R9 ;  /* 0x0000000902007986 */ /* 0x001fe8000c10190c */
[----:B-1----:R-:W-:Y:S04]  /*1bc0*/  STG.E desc[UR12][R2.64+0x80], R7 ;  /* 0x0000800702007986 */ /* 0x002fe8000c10190c */
[----:B--2---:R-:W-:Y:S04]  /*1bd0*/  STG.E desc[UR12][R2.64+0x100], R11 ;  /* 0x0001000b02007986 */ /* 0x004fe8000c10190c */
[----:B---3--:R-:W-:Y:S04]  /*1be0*/  STG.E desc[UR12][R2.64+0x180], R13 ;  /* 0x0001800d02007986 */ /* 0x008fe8000c10190c */
[----:B----4-:R-:W-:Y:S04]  /*1bf0*/  STG.E desc[UR12][R2.64+0x200], R5 ;  /* 0x0002000502007986 */ /* 0x010fe8000c10190c */
        /* <DEDUP_REMOVED lines=15> */
.L_x_224:
[----:B------:R-:W-:-:S04]  /*1cf0*/  ISETP.NE.U32.AND P0, PT, RZ, UR7, PT ;  /* 0x00000007ff007c0c */ /* 0x000fc8000bf05070 */
[----:B------:R-:W-:-:S13]  /*1d00*/  ISETP.NE.AND.EX P0, PT, RZ, UR4, PT, P0 ;  /* 0x00000004ff007c0c */ /* 0x000fda000bf05300 */
[----:B------:R-:W-:Y:S05]  /*1d10*/  @!P0 EXIT ;  /* 0x000000000000894d */ /* 0x000fea0003800000 */
[----:B------:R-:W0:Y:S02]  /*1d20*/  LDCU.64 UR4, c[0x0][0x380] ;  /* 0x00007000ff0477ac */ /* 0x000e240008000a00 */
[----:B0-----:R-:W-:-:S06]  /*1d30*/  UIMAD.WIDE UR4, UR6, 0x7b80, UR4 ;  /* 0x00007b80060478a5 */ /* 0x001fcc000f8e0204 */
[----:B------:R-:W-:Y:S02]  /*1d40*/  IMAD.U32 R2, RZ, RZ, UR4 ;  /* 0x00000004ff027e24 */ /* 0x000fe4000f8e00ff */
[----:B------:R-:W-:-:S05]  /*1d50*/  IMAD.U32 R3, RZ, RZ, UR5 ;  /* 0x00000005ff037e24 */ /* 0x000fca000f8e00ff */
[----:B------:R0:W2:Y:S01]  /*1d60*/  LDG.E R0, desc[UR12][R2.64] ;  /* 0x0000000c02007981 */ /* 0x0000a2000c1e1900 */
[----:B------:R-:W3:Y:S02]  /*1d70*/  S2R R31, SR_TID.X ;  /* 0x00000000001f7919 */ /* 0x000ee40000002100 */
[C---:B---3--:R-:W-:Y:S02]  /*1d80*/  LOP3.LUT R30, R31.reuse, 0x1f, RZ, 0xc0, !PT ;  /* 0x0000001f1f1e7812 */ /* 0x048fe400078ec0ff */
[----:B------:R-:W-:-:S05]  /*1d90*/  LOP3.LUT R5, R31, 0x3e0, RZ, 0xc0, !PT ;  /* 0x000003e01f057812 */ /* 0x000fca00078ec0ff */
[----:B------:R-:W-:-:S04]  /*1da0*/  IMAD R30, R5, 0x13, R30 ;  /* 0x00000013051e7824 */ /* 0x000fc800078e021e */
[C---:B------:R-:W-:Y:S01]  /*1db0*/  VIADD R4, R30.reuse, 0x20 ;  /* 0x000000201e047836 */ /* 0x040fe20000000000 */
[C---:B------:R-:W-:Y:S01]  /*1dc0*/  ISETP.GE.U32.AND P1, PT, R30.reuse, UR7, PT ;  /* 0x000000071e007c0c */ /* 0x040fe2000bf26070 */
[C---:B------:R-:W-:Y:S01]  /*1dd0*/  VIADD R5, R30.reuse, 0x40 ;  /* 0x000000401e057836 */ /* 0x040fe20000000000 */
[C---:B0-----:R-:W-:Y:S01]  /*1de0*/  LEA R2, P0, R30.reuse, UR4, 0x2 ;  /* 0x000000041e027c11 */ /* 0x041fe2000f8010ff */
[----:B------:R-:W-:Y:S01]  /*1df0*/  VIADD R3, R30, 0x80 ;  /* 0x000000801e037836 */ /* 0x000fe20000000000 */
[----:B------:R-:W-:Y:S01]  /*1e00*/  ISETP.GE.U32.AND P2, PT, R4, UR7, PT ;  /* 0x0000000704007c0c */ /* 0x000fe2000bf46070 */
[C---:B------:R-:W-:Y:S01]  /*1e10*/  VIADD R4, R30.reuse, 0xa0 ;  /* 0x000000a01e047836 */ /* 0x040fe20000000000 */
[----:B------:R-:W-:Y:S01]  /*1e20*/  ISETP.GE.U32.AND P3, PT, R5, UR7, PT ;  /* 0x0000000705007c0c */ /* 0x000fe2000bf66070 */
[----:B------:R-:W-:Y:S01]  /*1e30*/  VIADD R5, R30, 0xc0 ;  /* 0x000000c01e057836 */ /* 0x000fe20000000000 */
[----:B------:R-:W-:Y:S01]  /*1e40*/  ISETP.GE.U32.AND P5, PT, R3, UR7, PT ;  /* 0x0000000703007c0c */ /* 0x000fe2000bfa6070 */
[----:B------:R-:W-:Y:S01]  /*1e50*/  IMAD.X R3, RZ, RZ, UR5, P0 ;  /* 0x00000005ff037e24 */ /* 0x000fe200080e06ff */
[----:B------:R-:W-:Y:S01]  /*1e60*/  ISETP.GE.U32.AND P6, PT, R4, UR7, PT ;  /* 0x0000000704007c0c */ /* 0x000fe2000bfc6070 */
[C---:B------:R-:W-:Y:S01]  /*1e70*/  VIADD R6, R30.reuse, 0x60 ;  /* 0x000000601e067836 */ /* 0x040fe20000000000 */
[----:B------:R-:W-:Y:S01]  /*1e80*/  ISETP.GE.U32.AND P0, PT, R5, UR7, PT ;  /* 0x0000000705007c0c */ /* 0x000fe2000bf06070 */
[----:B------:R-:W-:-:S02]  /*1e90*/  VIADD R5, R30, 0xe0 ;  /* 0x000000e01e057836 */ /* 0x000fc40000000000 */
[----:B------:R-:W-:Y:S01]  /*1ea0*/  VIADD R37, R30, 0x100 ;  /* 0x000001001e257836 */ /* 0x000fe20000000000 */
[----:B------:R-:W-:Y:S01]  /*1eb0*/  ISETP.GE.U32.AND P4, PT, R6, UR7, PT ;  /* 0x0000000706007c0c */ /* 0x000fe2000bf86070 */
[C---:B------:R-:W-:Y:S02]  /*1ec0*/  VIADD R7, R30.reuse, 0x140 ;  /* 0x000001401e077836 */ /* 0x040fe40000000000 */
[C---:B------:R-:W-:Y:S02]  /*1ed0*/  VIADD R36, R30.reuse, 0x120 ;  /* 0x000001201e247836 */ /* 0x040fe40000000000 */
[C---:B------:R-:W-:Y:S02]  /*1ee0*/  VIADD R35, R30.reuse, 0x220 ;  /* 0x000002201e237836 */ /* 0x040fe40000000000 */
[----:B------:R-:W-:Y:S02]  /*1ef0*/  VIADD R34, R30, 0x240 ;  /* 0x000002401e227836 */ /* 0x000fe40000000000 */
[----:B--2---:R-:W-:-:S02]  /*1f00*/  IMAD.MOV.U32 R4, RZ, RZ, R0 ;  /* 0x000000ffff047224 */ /* 0x004fc400078e0000 */
[----:B------:R-:W2:Y:S02]  /*1f10*/  @!P1 LDG.E R0, desc[UR12][R2.64] ;  /* 0x0000000c02009981 */ /* 0x000ea4000c1e1900 */
[--C-:B------:R-:W-:Y:S01]  /*1f20*/  IMAD.MOV.U32 R12, RZ, RZ, R4.reuse ;  /* 0x000000ffff0c7224 */ /* 0x100fe200078e0004 */
[----:B------:R-:W-:Y:S01]  /*1f30*/  ISETP.GE.U32.AND P1, PT, R5, UR7, PT ;  /* 0x0000000705007c0c */ /* 0x000fe2000bf26070 */
[--C-:B------:R-:W-:Y:S02]  /*1f40*/  IMAD.MOV.U32 R8, RZ, RZ, R4.reuse ;  /* 0x000000ffff087224 */ /* 0x100fe400078e0004 */
[C---:B------:R-:W-:Y:S02]  /*1f50*/  VIADD R5, R30.reuse, 0x160 ;  /* 0x000001601e057836 */ /* 0x040fe40000000000 */
[--C-:B------:R-:W-:Y:S01]  /*1f60*/  IMAD.MOV.U32 R6, RZ, RZ, R4.reuse ;  /* 0x000000ffff067224 */ /* 0x100fe200078e0004 */
[----:B------:R-:W3:Y:S01]  /*1f70*/  @!P5 LDG.E R12, desc[UR12][R2.64+0x200] ;  /* 0x0002000c020cd981 */ /* 0x000ee2000c1e1900 */
[--C-:B------:R-:W-:Y:S01]  /*1f80*/  IMAD.MOV.U32 R14, RZ, RZ, R4.reuse ;  /* 0x000000ffff0e7224 */ /* 0x100fe200078e0004 */
[----:B------:R-:W-:Y:S01]  /*1f90*/  ISETP.GE.U32.AND P5, PT, R37, UR7, PT ;  /* 0x0000000725007c0c */ /* 0x000fe2000bfa6070 */
[----:B------:R-:W-:Y:S01]  /*1fa0*/  IMAD.MOV.U32 R16, RZ, RZ, R4 ;  /* 0x000000ffff107224 */ /* 0x000fe200078e0004 */
[----:B------:R-:W4:Y:S01]  /*1fb0*/  @!P3 LDG.E R8, desc[UR12][R2.64+0x100] ;  /* 0x0001000c0208b981 */ /* 0x000f22000c1e1900 */
[----:B------:R-:W-:Y:S01]  /*1fc0*/  ISETP.GE.U32.AND P3, PT, R5, UR7, PT ;  /* 0x0000000705007c0c */ /* 0x000fe2000bf66070 */
[----:B------:R-:W-:-:S02]  /*1fd0*/  VIADD R5, R30, 0x1a0 ;  /* 0x000001a01e057836 */ /* 0x000fc40000000000 */
[----:B------:R-:W4:Y:S01]  /*1fe0*/  @!P2 LDG.E R6, desc[UR12][R2.64+0x80] ;  /* 0x0000800c0206a981 */ /* 0x000f22000c1e1900 */
[----:B------:R-:W-:Y:S01]  /*1ff0*/  ISETP.GE.U32.AND P2, PT, R7, UR7, PT ;  /* 0x0000000707007c0c */ /* 0x000fe2000bf46070 */
[--C-:B------:R-:W-:Y:S02]  /*2000*/  IMAD.MOV.U32 R10, RZ, RZ, R4.reuse ;  /* 0x000000ffff0a7224 */ /* 0x100fe400078e0004 */
[----:B------:R-:W4:Y:S01]  /*2010*/  @!P6 LDG.E R14, desc[UR12][R2.64+0x280] ;  /* 0x0002800c020ee981 */ /* 0x000f22000c1e1900 */
[----:B------:R-:W-:Y:S01]  /*2020*/  ISETP.GE.U32.AND P6, PT, R36, UR7, PT ;  /* 0x0000000724007c0c */ /* 0x000fe2000bfc6070 */
[----:B------:R-:W-:Y:S02]  /*2030*/  IMAD.MOV.U32 R20, RZ, RZ, R4 ;  /* 0x000000ffff147224 */ /* 0x000fe400078e0004 */
[----:B------:R-:W4:Y:S01]  /*2040*/  @!P0 LDG.E R16, desc[UR12][R2.64+0x300] ;  /* 0x0003000c02108981 */ /* 0x000f22000c1e1900 */
[----:B------:R-:W-:Y:S01]  /*2050*/  ISETP.GE.U32.AND P0, PT, R5, UR7, PT ;  /* 0x0000000705007c0c */ /* 0x000fe2000bf06070 */
[----:B------:R-:W-:-:S02]  /*2060*/  VIADD R7, R30, 0x180 ;  /* 0x000001801e077836 */ /* 0x000fc40000000000 */
[C---:B------:R-:W-:Y:S01]  /*2070*/  VIADD R5, R30.reuse, 0x1e0 ;  /* 0x000001e01e057836 */ /* 0x040fe20000000000 */
[----:B------:R-:W4:Y:S01]  /*2080*/  @!P4 LDG.E R10, desc[UR12][R2.64+0x180] ;  /* 0x0001800c020ac981 */ /* 0x000f22000c1e1900 */
[--C-:B------:R-:W-:Y:S01]  /*2090*/  IMAD.MOV.U32 R18, RZ, RZ, R4.reuse ;  /* 0x000000ffff127224 */ /* 0x100fe200078e0004 */
[----:B------:R-:W-:Y:S01]  /*20a0*/  ISETP.GE.U32.AND P4, PT, R7, UR7, PT ;  /* 0x0000000707007c0c */ /* 0x000fe2000bf86070 */
[--C-:B------:R-:W-:Y:S01]  /*20b0*/  IMAD.MOV.U32 R22, RZ, RZ, R4.reuse ;  /* 0x000000ffff167224 */ /* 0x100fe200078e0004 */
[----:B------:R-:W4:Y:S01]  /*20c0*/  @!P5 LDG.E R20, desc[UR12][R2.64+0x400] ;  /* 0x0004000c0214d981 */ /* 0x000f22000c1e1900 */
[--C-:B------:R-:W-:Y:S01]  /*20d0*/  IMAD.MOV.U32 R24, RZ, RZ, R4.reuse ;  /* 0x000000ffff187224 */ /* 0x100fe200078e0004 */
[----:B------:R-:W-:Y:S01]  /*20e0*/  ISETP.GE.U32.AND P5, PT, R5, UR7, PT ;  /* 0x0000000705007c0c */ /* 0x000fe2000bfa6070 */
[----:B------:R-:W-:Y:S01]  /*20f0*/  IMAD.MOV.U32 R26, RZ, RZ, R4 ;  /* 0x000000ffff1a7224 */ /* 0x000fe200078e0004 */
[----:B------:R-:W4:Y:S01]  /*2100*/  @!P1 LDG.E R18, desc[UR12][R2.64+0x380] ;  /* 0x0003800c02129981 */ /* 0x000f22000c1e1900 */
[----:B------:R-:W-:-:S02]  /*2110*/  VIADD R7, R30, 0x1c0 ;  /* 0x000001c01e077836 */ /* 0x000fc40000000000 */
[----:B------:R-:W-:Y:S01]  /*2120*/  VIADD R5, R30, 0x200 ;  /* 0x000002001e057836 */ /* 0x000fe20000000000 */
[----:B------:R-:W4:Y:S02]  /*2130*/  @!P6 LDG.E R22, desc[UR12][R2.64+0x480] ;  /* 0x0004800c0216e981 */ /* 0x000f24000c1e1900 */
[----:B------:R-:W-:Y:S02]  /*2140*/  ISETP.GE.U32.AND P1, PT, R7, UR7, PT ;  /* 0x0000000707007c0c */ /* 0x000fe4000bf26070 */
[----:B------:R-:W4:Y:S01]  /*2150*/  @!P2 LDG.E R24, desc[UR12][R2.64+0x500] ;  /* 0x0005000c0218a981 */ /* 0x000f22000c1e1900 */
[----:B------:R-:W-:Y:S02]  /*2160*/  ISETP.GE.U32.AND P6, PT, R5, UR7, PT ;  /* 0x0000000705007c0c */ /* 0x000fe4000bfc6070 */
[----:B------:R-:W-:Y:S01]  /*2170*/  ISETP.GE.U32.AND P2, PT, R35, UR7, PT ;  /* 0x0000000723007c0c */ /* 0x000fe2000bf46070 */
[----:B------:R-:W4:Y:S01]  /*2180*/  @!P3 LDG.E R26, desc[UR12][R2.64+0x580] ;  /* 0x0005800c021ab981 */ /* 0x000f22000c1e1900 */
[----:B------:R-:W-:Y:S01]  /*2190*/  ISETP.GE.U32.AND P3, PT, R34, UR7, PT ;  /* 0x0000000722007c0c */ /* 0x000fe2000bf66070 */
[----:B------:R-:W-:-:S02]  /*21a0*/  IMAD.MOV.U32 R28, RZ, RZ, R4 ;  /* 0x000000ffff1c7224 */ /* 0x000fc400078e0004 */
[--C-:B------:R-:W-:Y:S02]  /*21b0*/  IMAD.MOV.U32 R40, RZ, RZ, R4.reuse ;  /* 0x000000ffff287224 */ /* 0x100fe400078e0004 */
[--C-:B------:R-:W-:Y:S02]  /*21c0*/  IMAD.MOV.U32 R42, RZ, RZ, R4.reuse ;  /* 0x000000ffff2a7224 */ /* 0x100fe400078e0004 */
[--C-:B------:R-:W-:Y:S01]  /*21d0*/  IMAD.MOV.U32 R44, RZ, RZ, R4.reuse ;  /* 0x000000ffff2c7224 */ /* 0x100fe200078e0004 */
[----:B------:R-:W4:Y:S01]  /*21e0*/  @!P4 LDG.E R28, desc[UR12][R2.64+0x600] ;  /* 0x0006000c021cc981 */ /* 0x000f22000c1e1900 */
[--C-:B------:R-:W-:Y:S02]  /*21f0*/  IMAD.MOV.U32 R5, RZ, RZ, R4.reuse ;  /* 0x000000ffff057224 */ /* 0x100fe400078e0004 */
[----:B------:R-:W-:Y:S01]  /*2200*/  IMAD.MOV.U32 R7, RZ, RZ, R4 ;  /* 0x000000ffff077224 */ /* 0x000fe200078e0004 */
[----:B------:R-:W4:Y:S04]  /*2210*/  @!P0 LDG.E R40, desc[UR12][R2.64+0x680] ;  /* 0x0006800c02288981 */ /* 0x000f28000c1e1900 */
[----:B------:R-:W4:Y:S04]  /*2220*/  @!P1 LDG.E R42, desc[UR12][R2.64+0x700] ;  /* 0x0007000c022a9981 */ /* 0x000f28000c1e1900 */
[----:B------:R-:W4:Y:S04]  /*2230*/  @!P5 LDG.E R44, desc[UR12][R2.64+0x780] ;  /* 0x0007800c022cd981 */ /* 0x000f28000c1e1900 */
[----:B------:R-:W4:Y:S04]  /*2240*/  @!P6 LDG.E R5, desc[UR12][R2.64+0x800] ;  /* 0x0008000c0205e981 */ /* 0x000f28000c1e1900 */
[----:B------:R-:W4:Y:S04]  /*2250*/  @!P2 LDG.E R7, desc[UR12][R2.64+0x880] ;  /* 0x0008800c0207a981 */ /* 0x000f28000c1e1900 */
[----:B------:R-:W4:Y:S01]  /*2260*/  @!P3 LDG.E R4, desc[UR12][R2.64+0x900] ;  /* 0x0009000c0204b981 */ /* 0x000f22000c1e1900 */
[----:B------:R-:W0:Y:S01]  /*2270*/  S2R R38, SR_LANEID ;  /* 0x0000000000267919 */ /* 0x000e220000000000 */
[----:B------:R-:W1:Y:S01]  /*2280*/  S2UR UR5, SR_CgaCtaId ;  /* 0x00000000000579c3 */ /* 0x000e620000008800 */
[----:B------:R-:W-:Y:S01]  /*2290*/  SHF.R.U32.HI R41, RZ, 0x5, R31 ;  /* 0x00000005ff297819 */ /* 0x000fe2000001161f */
[----:B------:R-:W-:-:S02]  /*22a0*/  UMOV UR4, 0x400 ;  /* 0x0000040000047882 */ /* 0x000fc40000000000 */
[----:B-1----:R-:W-:Y:S02]  /*22b0*/  ULEA UR4, UR5, UR4, 0x18 ;  /* 0x0000000405047291 */ /* 0x002fe4000f8ec0ff */
[----:B0-----:R-:W-:-:S05]  /*22c0*/  IMAD R29, R41, 0x260, R38 ;  /* 0x00000260291d7824 */ /* 0x001fca00078e0226 */
[----:B------:R-:W-:Y:S01]  /*22d0*/  LEA R29, R29, UR4, 0x2 ;  /* 0x000000041d1d7c11 */ /* 0x000fe2000f8e10ff */
[----:B------:R-:W-:-:S04]  /*22e0*/  UISETP.NE.AND UP0, UPT, UR6, URZ, UPT ;  /* 0x000000ff0600728c */ /* 0x000fc8000bf05270 */
[----:B--2---:R-:W-:Y:S04]  /*22f0*/  STS [R29], R0 ;  /* 0x000000001d007388 */ /* 0x004fe80000000800 */
[----:B---3--:R-:W-:Y:S04]  /*2300*/  STS [R29+0x200], R12 ;  /* 0x0002000c1d007388 */ /* 0x008fe80000000800 */
[----:B----4-:R0:W-:Y:S04]  /*2310*/  STS [R29+0x100], R8 ;  /* 0x000100081d007388 */ /* 0x0101e80000000800 */
[----:B------:R1:W-:Y:S01]  /*2320*/  STS [R29+0x80], R6 ;  /* 0x000080061d007388 */ /* 0x0003e20000000800 */
[----:B0-----:R-:W-:-:S03]  /*2330*/  IMAD R8, R38, 0x48, R29 ;  /* 0x0000004826087824 */ /* 0x001fc600078e021d */
        /* <DEDUP_REMOVED lines=16> */
[----:B------:R1:W0:Y:S04]  /*2440*/  LDS R32, [R8] ;  /* 0x0000000008207984 */ /* 0x0002280000000800 */
        /* <DEDUP_REMOVED lines=19> */
[----:B--234-:R-:W-:Y:S05]  /*2580*/  BRA.U UP0, `(.L_x_241) ;  /* 0x0000000500047547 */ /* 0x01cfea000b800000 */
[----:B01----:R-:W-:Y:S02]  /*2590*/  IADD3 R8, PT, PT, R28, R33, R32 ;  /* 0x000000211c087210 */ /* 0x003fe40007ffe020 */
[----:B------:R-:W-:Y:S02]  /*25a0*/  ISETP.NE.AND P1, PT, R38, 0x1f, PT ;  /* 0x0000001f2600780c */ /* 0x000fe40003f25270 */
[----:B------:R-:W-:Y:S02]  /*25b0*/  IADD3 R8, PT, PT, R26, R27, R8 ;  /* 0x0000001b1a087210 */ /* 0x000fe40007ffe008 */
[----:B------:R-:W-:Y:S02]  /*25c0*/  ISETP.NE.AND P2, PT, R41, 0xc, PT ;  /* 0x0000000c2900780c */ /* 0x000fe40003f45270 */
        /* <DEDUP_REMOVED lines=47> */
[----:B------:R-:W-:-:S04]  /*28c0*/  ISETP.NE.AND P0, PT, R41, 0x8, PT ;  /* 0x000000082900780c */ /* 0x000fc80003f05270 */
[----:B------:R-:W-:Y:S02]  /*28d0*/  SEL R8, R15, R8, !P0 ;  /* 0x000000080f087207 */ /* 0x000fe40004000000 */
[C---:B------:R-:W-:Y:S02]  /*28e0*/  ISETP.NE.AND P0, PT, R41.reuse, 0xa, PT ;  /* 0x0000000a2900780c */ /* 0x040fe40003f05270 */
[----:B------:R-:W-:Y:S02]  /*28f0*/  SEL R8, R16, R8, !P1 ;  /* 0x0000000810087207 */ /* 0x000fe40004800000 */
[----:B------:R-:W-:Y:S02]  /*2900*/  ISETP.NE.AND P1, PT, R41, 0xb, PT ;  /* 0x0000000b2900780c */ /* 0x000fe40003f25270 */
[----:B------:R-:W-:Y:S02]  /*2910*/  SEL R8, R17, R8, !P0 ;  /* 0x0000000811087207 */ /* 0x000fe40004000000 */
[----:B------:R-:W-:-:S02]  /*2920*/  ISETP.GE.U32.AND P0, PT, R31, 0x20, PT ;  /* 0x000000201f00780c */ /* 0x000fc40003f06070 */
[----:B------:R-:W-:Y:S01]  /*2930*/  SEL R8, R18, R8, !P1 ;  /* 0x0000000812087207 */ /* 0x000fe20004800000 */
[----:B------:R-:W-:Y:S01]  /*2940*/  @!P2 IMAD.IADD R8, R19, 0x1, R18 ;  /* 0x000000011308a824 */ /* 0x000fe200078e0212 */
[----:B------:R-:W-:-:S04]  /*2950*/  ISETP.NE.AND P1, PT, R38, RZ, PT ;  /* 0x000000ff2600720c */ /* 0x000fc80003f25270 */
[----:B------:R-:W-:Y:S02]  /*2960*/  SEL R40, R40, RZ, P1 ;  /* 0x000000ff28287207 */ /* 0x000fe40000800000 */
[----:B------:R-:W-:-:S04]  /*2970*/  SEL R8, R8, RZ, P0 ;  /* 0x000000ff08087207 */ /* 0x000fc80000000000 */
[----:B-----5:R-:W-:Y:S01]  /*2980*/  IADD3 R39, PT, PT, R8, R40, R39 ;  /* 0x0000002808277210 */ /* 0x020fe20007ffe027 */
[----:B------:R-:W-:Y:S06]  /*2990*/  BRA `(.L_x_242) ;  /* 0x0000000c00547947 */ /* 0x000fec0003800000 */
.L_x_241:
[----:B01----:R-:W-:Y:S02]  /*29a0*/  IADD3 R8, PT, PT, R28, R33, R32 ;  /* 0x000000211c087210 */ /* 0x003fe40007ffe020 */
[----:B------:R-:W-:Y:S02]  /*29b0*/  ISETP.NE.AND P1, PT, R38, 0x1f, PT ;  /* 0x0000001f2600780c */ /* 0x000fe40003f25270 */
        /* <DEDUP_REMOVED lines=9> */
[----:B-----5:R-:W-:-:S05]  /*2a50*/  IADD3 R39, PT, PT, R9, R0, R8 ;  /* 0x0000000009277210 */ /* 0x020fca0007ffe008 */
        /* <DEDUP_REMOVED lines=28> */
[----:B------:R-:W-:Y:S01]  /*2c20*/  IMAD.IADD R14, R14, 0x1, R13 ;  /* 0x000000010e0e7824 */ /* 0x000fe200078e020d */
[----:B------:R-:W0:Y:S02]  /*2c30*/  LDS R11, [UR4+0x40] ;  /* 0x00004004ff0b7984 */ /* 0x000e240008000800 */
        /* <DEDUP_REMOVED lines=14> */
[----:B------:R-:W-:-:S04]  /*2d20*/  ISETP.NE.AND P0, PT, R41, 0xa, PT ;  /* 0x0000000a2900780c */ /* 0x000fc80003f05270 */
[----:B------:R-:W-:Y:S01]  /*2d30*/  SEL R8, R17, R8, !P0 ;  /* 0x0000000811087207 */ /* 0x000fe20004000000 */
[----:B------:R-:W-:Y:S01]  /*2d40*/  IMAD.IADD R17, R40, 0x1, -R39 ;  /* 0x0000000128117824 */ /* 0x000fe200078e0a27 */
[----:B------:R-:W-:-:S04]  /*2d50*/  ISETP.NE.AND P0, PT, R41, 0xb, PT ;  /* 0x0000000b2900780c */ /* 0x000fc80003f05270 */
[----:B------:R-:W-:Y:S02]  /*2d60*/  SEL R8, R18, R8, !P0 ;  /* 0x0000000812087207 */ /* 0x000fe40004000000 */
[----:B------:R-:W-:Y:S01]  /*2d70*/  ISETP.GT.U32.AND P0, PT, R31, 0x1f, PT ;  /* 0x0000001f1f00780c */ /* 0x000fe20003f04070 */
[----:B0-----:R-:W-:Y:S01]  /*2d80*/  IMAD.IADD R11, R19, 0x1, R11 ;  /* 0x00000001130b7824 */ /* 0x001fe200078e020b */
        /* <DEDUP_REMOVED lines=22> */
.L_x_288:
[----:B------:R-:W-:Y:S05]  /*2ef0*/  @!P0 BRA `(.L_x_245) ;  /* 0x0000000000248947 */ /* 0x000fea0003800000 */
[----:B------:R-:W-:-:S07]  /*2f00*/  IMAD.MOV.U32 R14, RZ, RZ, 0x1de ;  /* 0x000001deff0e7424 */ /* 0x000fce00078e00ff */
.L_x_247:
[----:B------:R-:W-:Y:S05]  /*2f10*/  NANOSLEEP R14 ;  /* 0x0000000e0000735d */ /* 0x000fea0003800000 */
[----:B------:R-:W2:Y:S01]  /*2f20*/  LD.E.64.STRONG.GPU R8, desc[UR12][R12.64+0x100] ;  /* 0x0001000c0c087980 */ /* 0x000ea2000c10fb00 */
[----:B------:R-:W-:Y:S01]  /*2f30*/  UMOV UR5, 0xffffffff ;  /* 0xffffffff00057882 */ /* 0x000fe20000000000 */
[----:B------:R-:W-:Y:S02]  /*2f40*/  SHF.R.U32.HI R14, RZ, 0x1, R14 ;  /* 0x00000001ff0e7819 */ /* 0x000fe4000001160e */
[----:B--2---:R-:W-:Y:S01]  /*2f50*/  ISETP.NE.AND P0, PT, R8, 0x63, PT ;  /* 0x000000630800780c */ /* 0x004fe20003f05270 */
[----:B------:R-:W-:-:S12]  /*2f60*/  BRA.DIV UR5, `(.L_x_246) ;  /* 0x0000001a05607947 */ /* 0x000fd8000b800000 */
[----:B------:R-:W-:-:S13]  /*2f70*/  VOTE.ANY P0, !P0 ;  /* 0x0000000000ff7806 */ /* 0x000fda0004000100 */
.L_x_291:
[----:B------:R-:W-:Y:S05]  /*2f80*/  @P0 BRA `(.L_x_247) ;  /* 0xfffffffc00e00947 */ /* 0x000fea000383ffff */
.L_x_245:
[----:B------:R-:W-:Y:S01]  /*2f90*/  UMOV UR5, 0xffffffff ;  /* 0xffffffff00057882 */ /* 0x000fe20000000000 */
[----:B------:R-:W-:Y:S02]  /*2fa0*/  ISETP.NE.AND P2, PT, R8, 0x65, PT ;  /* 0x000000650800780c */ /* 0x000fe40003f45270 */
[----:B------:R-:W-:Y:S11]  /*2fb0*/  BRA.DIV UR5, `(.L_x_248) ;  /* 0x0000001a056c7947 */ /* 0x000ff6000b800000 */
[----:B------:R-:W0:Y:S01]  /*2fc0*/  S2R R19, SR_GEMASK ;  /* 0x0000000000137919 */ /* 0x000e220000003c00 */
[----:B------:R-:W-:-:S04]  /*2fd0*/  VOTE.ANY R10, PT, !P2 ;  /* 0x00000000000a7806 */ /* 0x000fc800050e0100 */
[----:B0-----:R-:W-:-:S05]  /*2fe0*/  LOP3.LUT R10, R10, 0x80000000, R19, 0xec, !PT ;  /* 0x800000000a0a7812 */ /* 0x001fca00078eec13 */
[----:B------:R-:W-:-:S05]  /*2ff0*/  VIADD R13, R10, 0xffffffff ;  /* 0xffffffff0a0d7836 */ /* 0x000fca0000000000 */
[----:B------:R-:W-:Y:S01]  /*3000*/  LOP3.LUT R13, R10, R13, RZ, 0xc, !PT ;  /* 0x0000000d0a0d7212 */ /* 0x000fe200078e0cff */
[----:B------:R-:W-:-:S03]  /*3010*/  VIADD R10, R38, 0x2 ;  /* 0x00000002260a7836 */ /* 0x000fc60000000000 */
[----:B------:R-:W0:Y:S02]  /*3020*/  POPC R15, R13 ;  /* 0x0000000d000f7309 */ /* 0x000e240000000000 */
[----:B0-----:R-:W0:Y:S01]  /*3030*/  SHFL.DOWN PT, R16, R9, 0x1, R15 ;  /* 0x0820000009107989 */ /* 0x001e2200000e000f */
[----:B------:R-:W-:-:S04]  /*3040*/  ISETP.GE.AND P0, PT, R38, R15, PT ;  /* 0x0000000f2600720c */ /* 0x000fc80003f06270 */
[----:B0-----:R-:W-:Y:S02]  /*3050*/  SEL R16, R16, RZ, !P0 ;  /* 0x000000ff10107207 */ /* 0x001fe40004000000 */
[----:B------:R-:W-:Y:S01]  /*3060*/  ISETP.GT.AND P0, PT, R10, R15, PT ;  /* 0x0000000f0a00720c */ /* 0x000fe20003f04270 */
[----:B------:R-:W-:Y:S02]  /*3070*/  VIADD R10, R38, 0x4 ;  /* 0x00000004260a7836 */ /* 0x000fe40000000000 */
[----:B------:R-:W-:-:S05]  /*3080*/  IMAD.IADD R12, R16, 0x1, R9 ;  /* 0x00000001100c7824 */ /* 0x000fca00078e0209 */
[----:B------:R-:W0:Y:S02]  /*3090*/  SHFL.DOWN PT, R16, R12, 0x2, R15 ;  /* 0x084000000c107989 */ /* 0x000e2400000e000f */
[----:B0-----:R-:W-:Y:S02]  /*30a0*/  SEL R39, R16, RZ, !P0 ;  /* 0x000000ff10277207 */ /* 0x001fe40004000000 */
[----:B------:R-:W-:Y:S01]  /*30b0*/  ISETP.GT.AND P0, PT, R10, R15, PT ;  /* 0x0000000f0a00720c */ /* 0x000fe20003f04270 */
[----:B------:R-:W-:Y:S02]  /*30c0*/  VIADD R10, R38, 0x8 ;  /* 0x00000008260a7836 */ /* 0x000fe40000000000 */
[----:B------:R-:W-:Y:S02]  /*30d0*/  IMAD.IADD R40, R12, 0x1, R39 ;  /* 0x000000010c287824 */ /* 0x000fe400078e0227 */
[----:B------:R-:W0:Y:S03]  /*30e0*/  LDC.64 R12, c[0x0][0x390] ;  /* 0x0000e400ff0c7b82 */ /* 0x000e260000000a00 */
[----:B------:R-:W1:Y:S02]  /*30f0*/  SHFL.DOWN PT, R16, R40, 0x4, R15 ;  /* 0x0880000028107989 */ /* 0x000e6400000e000f */
[----:B-1----:R-:W-:-:S02]  /*3100*/  SEL R9, R16, RZ, !P0 ;  /* 0x000000ff10097207 */ /* 0x002fc40004000000 */
[----:B------:R-:W-:-:S03]  /*3110*/  ISETP.GT.AND P0, PT, R10, R15, PT ;  /* 0x0000000f0a00720c */ /* 0x000fc60003f04270 */
[----:B------:R-:W-:Y:S01]  /*3120*/  IMAD.IADD R9, R40, 0x1, R9 ;  /* 0x0000000128097824 */ /* 0x000fe200078e0209 */
[----:B0-----:R-:W-:-:S04]  /*3130*/  IADD3 R40, P3, PT, R12, 0x100, RZ ;  /* 0x000001000c287810 */ /* 0x001fc80007f7e0ff */
[----:B------:R-:W0:Y:S01]  /*3140*/  SHFL.DOWN PT, R16, R9, 0x8, R15 ;  /* 0x0900000009107989 */ /* 0x000e2200000e000f */
[----:B------:R-:W-:Y:S01]  /*3150*/  IMAD.X R41, RZ, RZ, R13, P3 ;  /* 0x000000ffff297224 */ /* 0x000fe200018e060d */
[----:B0-----:R-:W-:Y:S02]  /*3160*/  SEL R16, R16, RZ, !P0 ;  /* 0x000000ff10107207 */ /* 0x001fe40004000000 */
[----:B------:R-:W-:Y:S01]  /*3170*/  ISETP.NE.AND P0, PT, R8, 0x65, PT ;  /* 0x000000650800780c */ /* 0x000fe20003f05270 */
[----:B------:R-:W-:Y:S02]  /*3180*/  VIADD R8, R38, 0x10 ;  /* 0x0000001026087836 */ /* 0x000fe40000000000 */
[----:B------:R-:W-:-:S03]  /*3190*/  IMAD.IADD R44, R9, 0x1, R16 ;  /* 0x00000001092c7824 */ /* 0x000fc600078e0210 */
[----:B------:R-:W-:Y:S02]  /*31a0*/  ISETP.GT.AND P2, PT, R8, R15, PT ;  /* 0x0000000f0800720c */ /* 0x000fe40003f44270 */
[----:B------:R-:W0:Y:S05]  /*31b0*/  SHFL.DOWN PT, R16, R44, 0x10, R15 ;  /* 0x0a0000002c107989 */ /* 0x000e2a00000e000f */
[----:B------:R-:W-:Y:S02]  /*31c0*/  VOTE.ALL P0, P0 ;  /* 0x0000000000ff7806 */ /* 0x000fe40000000000 */
[----:B0-----:R-:W-:-:S05]  /*31d0*/  SEL R9, R16, RZ, !P2 ;  /* 0x000000ff10097207 */ /* 0x001fca0005000000 */
[----:B------:R-:W-:-:S07]  /*31e0*/  IMAD.IADD R12, R44, 0x1, R9 ;  /* 0x000000012c0c7824 */ /* 0x000fce00078e0209 */
.L_x_300:
[----:B------:R-:W-:Y:S05]  /*31f0*/  @!P0 BRA `(.L_x_249) ;  /* 0x0000000000dc8947 */ /* 0x000fea0003800000 */
[----:B------:R-:W-:-:S07]  /*3200*/  IMAD.MOV.U32 R39, RZ, RZ, 0x1de ;  /* 0x000001deff277424 */ /* 0x000fce00078e00ff */
.L_x_255:
        /* <DEDUP_REMOVED lines=8> */
.L_x_303:
[----:B------:R-:W-:Y:S05]  /*3290*/  @!P0 BRA `(.L_x_251) ;  /* 0x0000000000248947 */ /* 0x000fea0003800000 */
[----:B------:R-:W-:-:S07]  /*32a0*/  IMAD.MOV.U32 R13, RZ, RZ, R39 ;  /* 0x000000ffff0d7224 */ /* 0x000fce00078e0027 */
.L_x_253:
[----:B------:R-:W-:Y:S05]  /*32b0*/  NANOSLEEP R13 ;  /* 0x0000000d0000735d */ /* 0x000fea0003800000 */
[----:B------:R-:W2:Y:S01]  /*32c0*/  LD.E.64.STRONG.GPU R8, desc[UR12][R14.64+-0x100] ;  /* 0xffff000c0e087980 */ /* 0x000ea2000c10fb00 */
[----:B------:R-:W-:Y:S01]  /*32d0*/  UMOV UR5, 0xffffffff ;  /* 0xffffffff00057882 */ /* 0x000fe20000000000 */
[----:B------:R-:W-:Y:S02]  /*32e0*/  SHF.R.U32.HI R13, RZ, 0x1, R13 ;  /* 0x00000001ff0d7819 */ /* 0x000fe4000001160d */
[----:B--2---:R-:W-:Y:S01]  /*32f0*/  ISETP.NE.AND P0, PT, R8, 0x63, PT ;  /* 0x000000630800780c */ /* 0x004fe20003f05270 */
[----:B------:R-:W-:-:S12]  /*3300*/  BRA.DIV UR5, `(.L_x_252) ;  /* 0x0000001a05bc7947 */ /* 0x000fd8000b800000 */
[----:B------:R-:W-:-:S13]  /*3310*/  VOTE.ANY P0, !P0 ;  /* 0x0000000000ff7806 */ /* 0x000fda0004000100 */
.L_x_306:
[----:B------:R-:W-:Y:S05]  /*3320*/  @P0 BRA `(.L_x_253) ;  /* 0xfffffffc00e00947 */ /* 0x000fea000383ffff */
.L_x_251:
[----:B------:R-:W-:Y:S01]  /*3330*/  UMOV UR5, 0xffffffff ;  /* 0xffffffff00057882 */ /* 0x000fe20000000000 */
[----:B------:R-:W-:Y:S02]  /*3340*/  ISETP.NE.AND P0, PT, R8, 0x65, PT ;  /* 0x000000650800780c */ /* 0x000fe40003f05270 */
[----:B------:R-:W-:Y:S11]  /*3350*/  BRA.DIV UR5, `(.L_x_254) ;  /* 0x0000001a05c87947 */ /* 0x000ff6000b800000 */
[----:B------:R-:W-:Y:S01]  /*3360*/  VOTE.ANY R10, PT, !P0 ;  /* 0x00000000000a7806 */ /* 0x000fe200040e0100 */
[----:B------:R-:W-:-:S03]  /*3370*/  VIADD R18, R18, 0xffffffe0 ;  /* 0xffffffe012127836 */ /* 0x000fc60000000000 */
[----:B------:R-:W-:-:S05]  /*3380*/  LOP3.LUT R10, R10, 0x80000000, R19, 0xec, !PT ;  /* 0x800000000a0a7812 */ /* 0x000fca00078eec13 */
        /* <DEDUP_REMOVED lines=14> */
[----:B------:R-:W-:-:S05]  /*3470*/  IMAD.IADD R45, R44, 0x1, R45 ;  /* 0x000000012c2d7824 */ /* 0x000fca00078e022d */
[----:B------:R-:W0:Y:S02]  /*3480*/  SHFL.DOWN PT, R16, R45, 0x4, R15 ;  /* 0x088000002d107989 */ /* 0x000e2400000e000f */
[----:B0-----:R-:W-:Y:S02]  /*3490*/  SEL R16, R16, RZ, !P0 ;  /* 0x000000ff10107207 */ /* 0x001fe40004000000 */
[----:B------:R-:W-:-:S03]  /*34a0*/  ISETP.GT.AND P0, PT, R10, R15, PT ;  /* 0x0000000f0a00720c */ /* 0x000fc60003f04270 */
[----:B------:R-:W-:-:S05]  /*34b0*/  IMAD.IADD R9, R45, 0x1, R16 ;  /* 0x000000012d097824 */ /* 0x000fca00078e0210 */
[----:B------:R-:W0:Y:S02]  /*34c0*/  SHFL.DOWN PT, R16, R9, 0x8, R15 ;  /* 0x0900000009107989 */ /* 0x000e2400000e000f */
[----:B0-----:R-:W-:Y:S02]  /*34d0*/  SEL R16, R16, RZ, !P0 ;  /* 0x000000ff10107207 */ /* 0x001fe40004000000 */
[----:B------:R-:W-:Y:S01]  /*34e0*/  ISETP.NE.AND P0, PT, R8, 0x65, PT ;  /* 0x000000650800780c */ /* 0x000fe20003f05270 */
[----:B------:R-:W-:Y:S02]  /*34f0*/  VIADD R8, R38, 0x10 ;  /* 0x0000001026087836 */ /* 0x000fe40000000000 */
[----:B------:R-:W-:-:S03]  /*3500*/  IMAD.IADD R44, R9, 0x1, R16 ;  /* 0x00000001092c7824 */ /* 0x000fc600078e0210 */
[----:B------:R-:W-:Y:S02]  /*3510*/  ISETP.GT.AND P2, PT, R8, R15, PT ;  /* 0x0000000f0800720c */ /* 0x000fe40003f44270 */
[----:B------:R-:W0:Y:S05]  /*3520*/  SHFL.DOWN PT, R16, R44, 0x10, R15 ;  /* 0x0a0000002c107989 */ /* 0x000e2a00000e000f */
[----:B------:R-:W-:Y:S02]  /*3530*/  VOTE.ALL P0, P0 ;  /* 0x0000000000ff7806 */ /* 0x000fe40000000000 */
[----:B0-----:R-:W-:-:S04]  /*3540*/  SEL R13, R16, RZ, !P2 ;  /* 0x000000ff100d7207 */ /* 0x001fc80005000000 */
[----:B------:R-:W-:-:S07]  /*3550*/  IADD3 R12, PT, PT, R44, R13, R12 ;  /* 0x0000000d2c0c7210 */ /* 0x000fce0007ffe00c */
.L_x_315:
[----:B------:R-:W-:Y:S05]  /*3560*/  @P0 BRA `(.L_x_255) ;  /* 0xfffffffc00280947 */ /* 0x000fea000383ffff */
.L_x_249:
[----:B------:R-:W-:Y:S01]  /*3570*/  ISETP.NE.AND P0, PT, R38, RZ, PT ;  /* 0x000000ff2600720c */ /* 0x000fe20003f05270 */
[----:B------:R-:W0:Y:S01]  /*3580*/  @!P1 S2R R9, SR_CgaCtaId ;  /* 0x0000000000099919 */ /* 0x000e220000008800 */
[----:B------:R-:W-:Y:S01]  /*3590*/  @!P1 MOV R8, 0x400 ;  /* 0x0000040000089802 */ /* 0x000fe20000000f00 */
[----:B------:R-:W-:Y:S02]  /*35a0*/  @!P1 IMAD.IADD R11, R11, 0x1, R12 ;  /* 0x000000010b0b9824 */ /* 0x000fe400078e020c */
[----:B------:R-:W-:-:S05]  /*35b0*/  @!P1 IMAD.MOV.U32 R10, RZ, RZ, 0x65 ;  /* 0x00000065ff0a9424 */ /* 0x000fca00078e00ff */
[----:B------:R1:W-:Y:S03]  /*35c0*/  @!P1 ST.E.64.STRONG.GPU desc[UR12][R42.64+0x100], R10 ;  /* 0x0001000a2a009985 */ /* 0x0003e6000c10fb0c */
[----:B------:R-:W-:Y:S01]  /*35d0*/  @!P0 MOV R13, 0x400 ;  /* 0x00000400000d8802 */ /* 0x000fe20000000f00 */
[----:B------:R-:W2:Y:S01]  /*35e0*/  @!P0 S2R R14, SR_CgaCtaId ;  /* 0x00000000000e8919 */ /* 0x000ea20000008800 */
[----:B0-----:R-:W-:Y:S01]  /*35f0*/  @!P1 LEA R9, R9, R8, 0x18 ;  /* 0x0000000809099211 */ /* 0x001fe200078ec0ff */
[----:B------:R-:W-:Y:S02]  /*3600*/  IMAD.MOV.U32 R8, RZ, RZ, R17 ;  /* 0x000000ffff087224 */ /* 0x000fe400078e0011 */
[----:B------:R-:W-:Y:S02]  /*3610*/  @!P0 IMAD.MOV.U32 R8, RZ, RZ, R12 ;  /* 0x000000ffff088224 */ /* 0x000fe400078e000c */
[----:B------:R1:W-:Y:S04]  /*3620*/  @!P1 STS [R9+0x8], R11 ;  /* 0x0000080b09009388 */ /* 0x0003e80000000800 */
[----:B------:R1:W-:Y:S01]  /*3630*/  @!P1 STS [R9+0x4], R12 ;  /* 0x0000040c09009388 */ /* 0x0003e20000000800 */
[----:B--2---:R-:W-:-:S05]  /*3640*/  @!P0 LEA R13, R14, R13, 0x18 ;  /* 0x0000000d0e0d8211 */ /* 0x004fca00078ec0ff */
[----:B------:R1:W-:Y:S02]  /*3650*/  @!P0 STS [R13+0x54], R12 ;  /* 0x0000540c0d008388 */ /* 0x0003e40000000800 */
.L_x_243:
        /* <DEDUP_REMOVED lines=9> */
.L_x_242:
[----:B------:R-:W-:Y:S01]  /*36f0*/  IMAD.IADD R32, R32, 0x1, R39 ;  /* 0x0000000120207824 */ /* 0x000fe200078e0227 */
[----:B------:R-:W0:Y:S01]  /*3700*/  S2R R8, SR_LANEID ;  /* 0x0000000000087919 */ /* 0x000e220000000000 */
[----:B------:R-:W-:Y:S02]  /*3710*/  BAR.SYNC.DEFER_BLOCKING 0x0 ;  /* 0x0000000000007b1d */ /* 0x000fe40000010000 */
[----:B------:R-:W-:Y:S01]  /*3720*/  IMAD.IADD R33, R33, 0x1, R32 ;  /* 0x0000000121217824 */ /* 0x000fe200078e0220 */
[----:B------:R-:W-:Y:S01]  /*3730*/  ISETP.NE.AND P0, PT, R31, RZ, PT ;  /* 0x000000ff1f00720c */ /* 0x000fe20003f05270 */
[----:B------:R-:W-:Y:S02]  /*3740*/  IMAD.U32 R12, RZ, RZ, UR7 ;  /* 0x00000007ff0c7e24 */ /* 0x000fe4000f8e00ff */
[----:B------:R-:W-:Y:S01]  /*3750*/  IMAD.IADD R28, R28, 0x1, R33 ;  /* 0x000000011c1c7824 */ /* 0x000fe200078e0221 */
[----:B------:R-:W1:Y:S03]  /*3760*/  LDCU.64 UR8, c[0x0][0x388] ;  /* 0x00007100ff0877ac */ /* 0x000e660008000a00 */
[----:B------:R-:W-:-:S04]  /*3770*/  IMAD.IADD R27, R27, 0x1, R28 ;  /* 0x000000011b1b7824 */ /* 0x000fc800078e021c */
[----:B------:R-:W-:-:S04]  /*3780*/  IMAD.IADD R26, R26, 0x1, R27 ;  /* 0x000000011a1a7824 */ /* 0x000fc800078e021b */
[----:B------:R-:W-:-:S04]  /*3790*/  IMAD.IADD R25, R25, 0x1, R26 ;  /* 0x0000000119197824 */ /* 0x000fc800078e021a */
[----:B------:R-:W-:-:S04]  /*37a0*/  IMAD.IADD R24, R24, 0x1, R25 ;  /* 0x0000000118187824 */ /* 0x000fc800078e0219 */
[----:B------:R-:W-:Y:S02]  /*37b0*/  IMAD.IADD R23, R23, 0x1, R24 ;  /* 0x0000000117177824 */ /* 0x000fe400078e0218 */
[----:B0-----:R-:W-:Y:S02]  /*37c0*/  IMAD R8, R8, 0x48, R29 ;  /* 0x0000004808087824 */ /* 0x001fe400078e021d */
[----:B------:R-:W-:-:S03]  /*37d0*/  IMAD.IADD R22, R22, 0x1, R23 ;  /* 0x0000000116167824 */ /* 0x000fc600078e0217 */
[----:B------:R-:W-:Y:S01]  /*37e0*/  STS [R8], R39 ;  /* 0x0000002708007388 */ /* 0x000fe20000000800 */
[----:B------:R-:W-:-:S03]  /*37f0*/  IMAD.IADD R21, R21, 0x1, R22 ;  /* 0x0000000115157824 */ /* 0x000fc600078e0216 */
[----:B------:R-:W-:Y:S01]  /*3800*/  STS [R8+0x4], R32 ;  /* 0x0000042008007388 */ /* 0x000fe20000000800 */
        /* <DEDUP_REMOVED lines=24> */
[----:B------:R0:W-:Y:S01]  /*3990*/  STS [R8+0x48], R0 ;  /* 0x0000480008007388 */ /* 0x0001e20000000800 */
[----:B------:R-:W-:-:S03]  /*39a0*/  NOP ;  /* 0x0000000000007918 */ /* 0x000fc60000000000 */
[----:B------:R-:W-:Y:S04]  /*39b0*/  LDS R39, [R29] ;  /* 0x000000001d277984 */ /* 0x000fe80000000800 */
        /* <DEDUP_REMOVED lines=18> */
[----:B------:R2:W-:Y:S01]  /*3ae0*/  @!P0 STS [UR4+0x7b80], R12 ;  /* 0x007b800cff008988 */ /* 0x0005e20008000804 */
[----:B------:R-:W-:Y:S01]  /*3af0*/  BAR.SYNC.DEFER_BLOCKING 0x0 ;  /* 0x0000000000007b1d */ /* 0x000fe20000010000 */
[----:B0-----:R-:W-:-:S05]  /*3b00*/  IADD3 R0, P0, PT, R30, UR10, RZ ;  /* 0x0000000a1e007c10 */ /* 0x001fca000ff1e0ff */
[----:B------:R-:W0:Y:S01]  /*3b10*/  S2R R2, SR_TID.X ;  /* 0x0000000000027919 */ /* 0x000e220000002100 */
[----:B------:R-:W3:Y:S01]  /*3b20*/  LDS R31, [UR4+0x7b80] ;  /* 0x007b8004ff1f7984 */ /* 0x000ee20008000800 */
[C---:B0-----:R-:W-:Y:S02]  /*3b30*/  LOP3.LUT R3, R2.reuse, 0x3e0, RZ, 0xc0, !PT ;  /* 0x000003e002037812 */ /* 0x041fe400078ec0ff */
[----:B------:R-:W-:-:S05]  /*3b40*/  LOP3.LUT R2, R2, 0x1f, RZ, 0xc0, !PT ;  /* 0x0000001f02027812 */ /* 0x000fca00078ec0ff */
[----:B------:R-:W-:Y:S02]  /*3b50*/  IMAD R8, R3, 0x13, R2 ;  /* 0x0000001303087824 */ /* 0x000fe400078e0202 */
[----:B------:R-:W-:Y:S01]  /*3b60*/  IMAD.X R3, RZ, RZ, UR11, P0 ;  /* 0x0000000bff037e24 */ /* 0x000fe200080e06ff */
[----:B-1----:R-:W-:Y:S01]  /*3b70*/  LEA R2, P0, R0, UR8, 0x2 ;  /* 0x0000000800027c11 */ /* 0x002fe2000f8010ff */
[C---:B------:R-:W-:Y:S02]  /*3b80*/  VIADD R10, R8.reuse, 0x20 ;  /* 0x00000020080a7836 */ /* 0x040fe40000000000 */
[----:B--2---:R-:W-:Y:S01]  /*3b90*/  VIADD R12, R8, 0xa0 ;  /* 0x000000a0080c7836 */ /* 0x004fe20000000000 */
[----:B------:R-:W-:Y:S01]  /*3ba0*/  LEA.HI.X R3, R0, UR9, R3, 0x2, P0 ;  /* 0x0000000900037c11 */ /* 0x000fe200080f1403 */
[----:B------:R-:W-:Y:S01]  /*3bb0*/  VIADD R0, R8, 0x40 ;  /* 0x0000004008007836 */ /* 0x000fe20000000000 */
[-C--:B---3--:R-:W-:Y:S02]  /*3bc0*/  ISETP.GE.AND P1, PT, R30, R31.reuse, PT ;  /* 0x0000001f1e00720c */ /* 0x088fe40003f26270 */
        /* <DEDUP_REMOVED lines=9> */
[----:B------:R0:W-:Y:S01]  /*3c60*/  @!P1 STG.E desc[UR12][R2.64], R39 ;  /* 0x0000002702009986 */ /* 0x0001e2000c10190c */
[-C--:B------:R-:W-:Y:S01]  /*3c70*/  ISETP.GE.AND P0, PT, R10, R31.reuse, PT ;  /* 0x0000001f0a00720c */ /* 0x080fe20003f06270 */
[----:B------:R-:W-:Y:S01]  /*3c80*/  VIADD R10, R8, 0x160 ;  /* 0x00000160080a7836 */ /* 0x000fe20000000000 */
[-C--:B------:R-:W-:Y:S01]  /*3c90*/  ISETP.GE.AND P1, PT, R0, R31.reuse, PT ;  /* 0x0000001f0000720c */ /* 0x080fe20003f26270 */
[----:B------:R-:W-:Y:S01]  /*3ca0*/  VIADD R0, R8, 0x140 ;  /* 0x0000014008007836 */ /* 0x000fe20000000000 */
[----:B------:R0:W-:Y:S01]  /*3cb0*/  @!P2 STG.E desc[UR12][R2.64+0x80], R41 ;  /* 0x000080290200a986 */ /* 0x0001e2000c10190c */
[----:B------:R-:W-:-:S03]  /*3cc0*/  ISETP.GE.AND P2, PT, R37, R31, PT ;  /* 0x0000001f2500720c */ /* 0x000fc60003f46270 */
[----:B------:R0:W-:Y:S01]  /*3cd0*/  @!P3 STG.E desc[UR12][R2.64+0x100], R43 ;  /* 0x0001002b0200b986 */ /* 0x0001e2000c10190c */
[----:B------:R-:W-:-:S03]  /*3ce0*/  ISETP.GE.AND P3, PT, R36, R31, PT ;  /* 0x0000001f2400720c */ /* 0x000fc60003f66270 */
        /* <DEDUP_REMOVED lines=32> */
.L_x_229:
[----:B------:R-:W-:Y:S01]  /*3ef0*/  BSSY B1, `(.L_x_256) ;  /* 0x0000006000017945 */ /* 0x000fe20003800000 */
[----:B------:R-:W-:Y:S01]  /*3f00*/  PLOP3.LUT P0, PT, P0, PT, PT, 0x8, 0x80 ;  /* 0x000000000080781c */ /* 0x000fe2000070e170 */
[----:B------:R-:W-:-:S12]  /*3f10*/  IMAD.MOV.U32 R10, RZ, RZ, -0x1 ;  /* 0xffffffffff0a7424 */ /* 0x000fd800078e00ff */
[----:B------:R-:W-:Y:S05]  /*3f20*/  WARPSYNC.COLLECTIVE R10, `(.L_x_257) ;  /* 0x000000000a087348 */ /* 0x000fea0003c00000 */
[----:B------:R-:W-:Y:S01]  /*3f30*/  VOTE.ANY P0, P0 ;  /* 0x0000000000ff7806 */ /* 0x000fe20000000100 */
[----:B------:R-:W-:-:S12]  /*3f40*/  ENDCOLLECTIVE ;  /* 0x000000000000791b */ /* 0x000fd80003800000 */
.L_x_257:
[----:B------:R-:W-:Y:S05]  /*3f50*/  BSYNC B1 ;  /* 0x0000000000017941 */ /* 0x000fea0003800000 */
.L_x_256:
[----:B------:R-:W-:Y:S05]  /*3f60*/  BRA `(.L_x_258) ;  /* 0xffffffd000287947 */ /* 0x000fea000383ffff */
.L_x_231:
[----:B------:R-:W-:Y:S01]  /*3f70*/  BSSY B1, `(.L_x_259) ;  /* 0x0000006000017945 */ /* 0x000fe20003800000 */
[----:B------:R-:W-:Y:S01]  /*3f80*/  PLOP3.LUT P0, PT, P0, PT, PT, 0x8, 0x80 ;  /* 0x000000000080781c */ /* 0x000fe2000070e170 */
[----:B------:R-:W-:-:S12]  /*3f90*/  IMAD.MOV.U32 R10, RZ, RZ, -0x1 ;  /* 0xffffffffff0a7424 */ /* 0x000fd800078e00ff */
[----:B------:R-:W-:Y:S05]  /*3fa0*/  WARPSYNC.COLLECTIVE R10, `(.L_x_260) ;  /* 0x000000000a087348 */ /* 0x000fea0003c00000 */
[----:B------:R-:W-:Y:S01]  /*3fb0*/  VOTE.ANY P0, P0 ;  /* 0x0000000000ff7806 */ /* 0x000fe20000000100 */
[----:B------:R-:W-:-:S12]  /*3fc0*/  ENDCOLLECTIVE ;  /* 0x000000000000791b */ /* 0x000fd80003800000 */
.L_x_260:
[----:B------:R-:W-:Y:S05]  /*3fd0*/  BSYNC B1 ;  /* 0x0000000000017941 */ /* 0x000fea0003800000 */
.L_x_259:
[----:B------:R-:W-:Y:S05]  /*3fe0*/  BRA `(.L_x_261) ;  /* 0xffffffd0002c7947 */ /* 0x000fea000383ffff */
.L_x_233:
[----:B------:R-:W0:Y:S01]  /*3ff0*/  S2R R8, SR_GEMASK ;  /* 0x0000000000087919 */ /* 0x000e220000003c00 */
[----:B------:R-:W-:Y:S01]  /*4000*/  BSSY B1, `(.L_x_262) ;  /* 0x0000006000017945 */ /* 0x000fe20003800000 */
[----:B------:R-:W-:Y:S01]  /*4010*/  PLOP3.LUT P2, PT, P0, PT, PT, 0x8, 0x80 ;  /* 0x000000000080781c */ /* 0x000fe2000074e170 */
[----:B------:R-:W-:-:S12]  /*4020*/  IMAD.MOV.U32 R10, RZ, RZ, -0x1 ;  /* 0xffffffffff0a7424 */ /* 0x000fd800078e00ff */
[----:B0-----:R-:W-:Y:S05]  /*4030*/  WARPSYNC.COLLECTIVE R10, `(.L_x_263) ;  /* 0x000000000a087348 */ /* 0x001fea0003c00000 */
[----:B------:R-:W-:Y:S01]  /*4040*/  VOTE.ANY R10, PT, P2 ;  /* 0x00000000000a7806 */ /* 0x000fe200010e0100 */
[----:B0-----:R-:W-:Y:S06]  /*4050*/  ENDCOLLECTIVE ;  /* 0x000000000000791b */ /* 0x001fec0003800000 */
.L_x_263:
[----:B------:R-:W-:Y:S05]  /*4060*/  BSYNC B1 ;  /* 0x0000000000017941 */ /* 0x000fea0003800000 */
.L_x_262:
[----:B------:R-:W-:Y:S01]  /*4070*/  LOP3.LUT R10, R10, 0x80000000, R8, 0xec, !PT ;  /* 0x800000000a0a7812 */ /* 0x000fe200078eec08 */
[----:B------:R-:W-:Y:S01]  /*4080*/  IMAD.MOV.U32 R14, RZ, RZ, 0x1 ;  /* 0x00000001ff0e7424 */ /* 0x000fe200078e00ff */
[----:B------:R-:W-:Y:S01]  /*4090*/  ISETP.NE.AND P0, PT, R12, 0x65, PT ;  /* 0x000000650c00780c */ /* 0x000fe20003f05270 */
[C---:B------:R-:W-:Y:S02]  /*40a0*/  VIADD R38, R37.reuse, 0x2 ;  /* 0x0000000225267836 */ /* 0x040fe40000000000 */
[C---:B------:R-:W-:Y:S02]  /*40b0*/  VIADD R11, R10.reuse, 0xffffffff ;  /* 0xffffffff0a0b7836 */ /* 0x040fe40000000000 */
[C---:B------:R-:W-:Y:S02]  /*40c0*/  VIADD R19, R37.reuse, 0x4 ;  /* 0x0000000425137836 */ /* 0x040fe40000000000 */
[----:B------:R-:W-:Y:S01]  /*40d0*/  VIADD R39, R37, 0x10 ;  /* 0x0000001025277836 */ /* 0x000fe20000000000 */
[----:B------:R-:W-:Y:S01]  /*40e0*/  LOP3.LUT R11, R10, R11, RZ, 0xc, !PT ;  /* 0x0000000b0a0b7212 */ /* 0x000fe200078e0cff */
[----:B------:R-:W-:-:S03]  /*40f0*/  IMAD.MOV.U32 R10, RZ, RZ, -0x1 ;  /* 0xffffffffff0a7424 */ /* 0x000fc600078e00ff */
[----:B------:R0:W1:Y:S04]  /*4100*/  POPC R15, R11 ;  /* 0x0000000b000f7309 */ /* 0x0000680000000000 */
[----:B01----:R-:W-:Y:S05]  /*4110*/  WARPSYNC.COLLECTIVE R10, `(.L_x_264) ;  /* 0x000000000a087348 */ /* 0x003fea0003c00000 */
[----:B-1----:R1:W2:Y:S02]  /*4120*/  SHFL.DOWN P2, R16, R13, R14, R15 ;  /* 0x0800000e0d107389 */ /* 0x0022a4000004000f */
[----:B012---:R-:W-:Y:S05]  /*4130*/  ENDCOLLECTIVE ;  /* 0x000000000000791b */ /* 0x007fea0003800000 */
.L_x_264:
[----:B------:R-:W-:Y:S01]  /*4140*/  IMAD.MOV.U32 R14, RZ, RZ, 0x2 ;  /* 0x00000002ff0e7424 */ /* 0x000fe200078e00ff */
[----:B------:R-:W-:-:S04]  /*4150*/  ISETP.GE.AND P2, PT, R37, R15, PT ;  /* 0x0000000f2500720c */ /* 0x000fc80003f46270 */
[----:B------:R-:W-:-:S05]  /*4160*/  SEL R16, R16, RZ, !P2 ;  /* 0x000000ff10107207 */ /* 0x000fca0005000000 */
[----:B------:R-:W-:-:S04]  /*4170*/  IMAD.IADD R36, R16, 0x1, R13 ;  /* 0x0000000110247824 */ /* 0x000fc800078e020d */
[----:B------:R-:W-:-:S07]  /*4180*/  IMAD.MOV.U32 R13, RZ, RZ, R36 ;  /* 0x000000ffff0d7224 */ /* 0x000fce00078e0024 */
[----:B------:R-:W-:Y:S05]  /*4190*/  WARPSYNC.COLLECTIVE R10, `(.L_x_265) ;  /* 0x000000000a087348 */ /* 0x000fea0003c00000 */
[----:B------:R0:W1:Y:S02]  /*41a0*/  SHFL.DOWN P2, R16, R13, R14, R15 ;  /* 0x0800000e0d107389 */ /* 0x000064000004000f */
[----:B01----:R-:W-:Y:S05]  /*41b0*/  ENDCOLLECTIVE ;  /* 0x000000000000791b */ /* 0x003fea0003800000 */
.L_x_265:
[----:B------:R-:W-:Y:S01]  /*41c0*/  IMAD.MOV.U32 R14, RZ, RZ, 0x4 ;  /* 0x00000004ff0e7424 */ /* 0x000fe200078e00ff */
[----:B------:R-:W-:-:S04]  /*41d0*/  ISETP.GT.AND P2, PT, R38, R15, PT ;  /* 0x0000000f2600720c */ /* 0x000fc80003f44270 */
[----:B------:R-:W-:-:S05]  /*41e0*/  SEL R11, R16, RZ, !P2 ;  /* 0x000000ff100b7207 */ /* 0x000fca0005000000 */
[----:B------:R-:W-:Y:S02]  /*41f0*/  IMAD.IADD R40, R36, 0x1, R11 ;  /* 0x0000000124287824 */ /* 0x000fe400078e020b */
[----:B------:R-:W-:Y:S02]  /*4200*/  VIADD R36, R37, 0x8 ;  /* 0x0000000825247836 */ /* 0x000fe40000000000 */
[----:B------:R-:W-:-:S07]  /*4210*/  IMAD.MOV.U32 R13, RZ, RZ, R40 ;  /* 0x000000ffff0d7224 */ /* 0x000fce00078e0028 */
[----:B------:R-:W-:Y:S05]  /*4220*/  WARPSYNC.COLLECTIVE R10, `(.L_x_266) ;  /* 0x000000000a087348 */ /* 0x000fea0003c00000 */
[----:B------:R0:W1:Y:S02]  /*4230*/  SHFL.DOWN P2, R16, R13, R14, R15 ;  /* 0x0800000e0d107389 */ /* 0x000064000004000f */
[----:B01----:R-:W-:Y:S05]  /*4240*/  ENDCOLLECTIVE ;  /* 0x000000000000791b */ /* 0x003fea0003800000 */
.L_x_266:
[----:B------:R-:W-:Y:S01]  /*4250*/  IMAD.MOV.U32 R14, RZ, RZ, 0x8 ;  /* 0x00000008ff0e7424 */ /* 0x000fe200078e00ff */
[----:B------:R-:W-:-:S04]  /*4260*/  ISETP.GT.AND P2, PT, R19, R15, PT ;  /* 0x0000000f1300720c */ /* 0x000fc80003f44270 */
[----:B------:R-:W-:-:S05]  /*4270*/  SEL R11, R16, RZ, !P2 ;  /* 0x000000ff100b7207 */ /* 0x000fca0005000000 */
[----:B------:R-:W-:-:S04]  /*4280*/  IMAD.IADD R42, R40, 0x1, R11 ;  /* 0x00000001282a7824 */ /* 0x000fc800078e020b */
[----:B------:R-:W-:-:S07]  /*4290*/  IMAD.MOV.U32 R13, RZ, RZ, R42 ;  /* 0x000000ffff0d7224 */ /* 0x000fce00078e002a */
[----:B------:R-:W-:Y:S05]  /*42a0*/  WARPSYNC.COLLECTIVE R10, `(.L_x_267) ;  /* 0x000000000a087348 */ /* 0x000fea0003c00000 */
[----:B------:R0:W1:Y:S02]  /*42b0*/  SHFL.DOWN P2, R16, R13, R14, R15 ;  /* 0x0800000e0d107389 */ /* 0x000064000004000f */
[----:B01----:R-:W-:Y:S05]  /*42c0*/  ENDCOLLECTIVE ;  /* 0x000000000000791b */ /* 0x003fea0003800000 */
.L_x_267:
        /* <DEDUP_REMOVED lines=8> */
.L_x_268:
[----:B------:R-:W-:Y:S05]  /*4350*/  WARPSYNC.COLLECTIVE R10, `(.L_x_269) ;  /* 0x000000000a087348 */ /* 0x000fea0003c00000 */
[----:B------:R-:W-:Y:S01]  /*4360*/  VOTE.ALL P0, P0 ;  /* 0x0000000000ff7806 */ /* 0x000fe20000000000 */
[----:B------:R-:W-:-:S12]  /*4370*/  ENDCOLLECTIVE ;  /* 0x000000000000791b */ /* 0x000fd80003800000 */
.L_x_269:
[----:B------:R-:W0:Y:S01]  /*4380*/  LDC.64 R12, c[0x0][0x390] ;  /* 0x0000e400ff0c7b82 */ /* 0x000e220000000a00 */
[----:B------:R-:W-:-:S04]  /*4390*/  ISETP.GT.AND P2, PT, R39, R15, PT ;  /* 0x0000000f2700720c */ /* 0x000fc80003f44270 */
[----:B------:R-:W-:-:S05]  /*43a0*/  SEL R16, R16, RZ, !P2 ;  /* 0x000000ff10107207 */ /* 0x000fca0005000000 */
[----:B------:R-:W-:Y:S01]  /*43b0*/  IMAD.IADD R40, R41, 0x1, R16 ;  /* 0x0000000129287824 */ /* 0x000fe200078e0210 */
[----:B0-----:R-:W-:-:S05]  /*43c0*/  IADD3 R42, P2, PT, R12, 0x100, RZ ;  /* 0x000001000c2a7810 */ /* 0x001fca0007f5e0ff */
[----:B------:R-:W-:Y:S01]  /*43d0*/  IMAD.X R43, RZ, RZ, R13, P2 ;  /* 0x000000ffff2b7224 */ /* 0x000fe200010e060d */
[----:B------:R-:W-:Y:S07]  /*43e0*/  BRA `(.L_x_270) ;  /* 0xffffffcc00c87947 */ /* 0x000fee000383ffff */
.L_x_235:
[----:B------:R-:W-:Y:S01]  /*43f0*/  BSSY B1, `(.L_x_271) ;  /* 0x0000006000017945 */ /* 0x000fe20003800000 */
[----:B------:R-:W-:Y:S01]  /*4400*/  PLOP3.LUT P0, PT, P0, PT, PT, 0x8, 0x80 ;  /* 0x000000000080781c */ /* 0x000fe2000070e170 */
[----:B------:R-:W-:-:S12]  /*4410*/  IMAD.MOV.U32 R10, RZ, RZ, -0x1 ;  /* 0xffffffffff0a7424 */ /* 0x000fd800078e00ff */
[----:B------:R-:W-:Y:S05]  /*4420*/  WARPSYNC.COLLECTIVE R10, `(.L_x_272) ;  /* 0x000000000a087348 */ /* 0x000fea0003c00000 */
[----:B------:R-:W-:Y:S01]  /*4430*/  VOTE.ANY P0, P0 ;  /* 0x0000000000ff7806 */ /* 0x000fe20000000100 */
[----:B------:R-:W-:-:S12]  /*4440*/  ENDCOLLECTIVE ;  /* 0x000000000000791b */ /* 0x000fd80003800000 */
.L_x_272:
[----:B------:R-:W-:Y:S05]  /*4450*/  BSYNC B1 ;  /* 0x0000000000017941 */ /* 0x000fea0003800000 */
.L_x_271:
[----:B------:R-:W-:Y:S05]  /*4460*/  BRA `(.L_x_273) ;  /* 0xffffffcc00d07947 */ /* 0x000fea000383ffff */
.L_x_237:
[----:B------:R-:W-:Y:S01]  /*4470*/  BSSY B1, `(.L_x_274) ;  /* 0x0000006000017945 */ /* 0x000fe20003800000 */
[----:B------:R-:W-:Y:S01]  /*4480*/  PLOP3.LUT P0, PT, P0, PT, PT, 0x8, 0x80 ;  /* 0x000000000080781c */ /* 0x000fe2000070e170 */
[----:B------:R-:W-:-:S12]  /*4490*/  IMAD.MOV.U32 R10, RZ, RZ, -0x1 ;  /* 0xffffffffff0a7424 */ /* 0x000fd800078e00ff */
[----:B------:R-:W-:Y:S05]  /*44a0*/  WARPSYNC.COLLECTIVE R10, `(.L_x_275) ;  /* 0x000000000a087348 */ /* 0x000fea0003c00000 */
[----:B------:R-:W-:Y:S01]  /*44b0*/  VOTE.ANY P0, P0 ;  /* 0x0000000000ff7806 */ /* 0x000fe20000000100 */
[----:B------:R-:W-:-:S12]  /*44c0*/  ENDCOLLECTIVE ;  /* 0x000000000000791b */ /* 0x000fd80003800000 */
.L_x_275:
[----:B------:R-:W-:Y:S05]  /*44d0*/  BSYNC B1 ;  /* 0x0000000000017941 */ /* 0x000fea0003800000 */
.L_x_274:
[----:B------:R-:W-:Y:S05]  /*44e0*/  BRA `(.L_x_276) ;  /* 0xffffffcc00d47947 */ /* 0x000fea000383ffff */
.L_x_239:
[----:B------:R-:W-:Y:S01]  /*44f0*/  BSSY B1, `(.L_x_277) ;  /* 0x0000006000017945 */ /* 0x000fe20003800000 */
[----:B------:R-:W-:Y:S01]  /*4500*/  PLOP3.LUT P2, PT, P0, PT, PT, 0x8, 0x80 ;  /* 0x000000000080781c */ /* 0x000fe2000074e170 */
[----:B------:R-:W-:-:S12]  /*4510*/  IMAD.MOV.U32 R10, RZ, RZ, -0x1 ;  /* 0xffffffffff0a7424 */ /* 0x000fd800078e00ff */
[----:B------:R-:W-:Y:S05]  /*4520*/  WARPSYNC.COLLECTIVE R10, `(.L_x_278) ;  /* 0x000000000a087348 */ /* 0x000fea0003c00000 */
[----:B------:R-:W-:Y:S01]  /*4530*/  VOTE.ANY R10, PT, P2 ;  /* 0x00000000000a7806 */ /* 0x000fe200010e0100 */
[----:B------:R-:W-:Y:S06]  /*4540*/  ENDCOLLECTIVE ;  /* 0x000000000000791b */ /* 0x000fec0003800000 */
.L_x_278:
[----:B------:R-:W-:Y:S05]  /*4550*/  BSYNC B1 ;  /* 0x0000000000017941 */ /* 0x000fea0003800000 */
.L_x_277:
[----:B------:R-:W-:Y:S01]  /*4560*/  LOP3.LUT R10, R10, 0x80000000, R8, 0xec, !PT ;  /* 0x800000000a0a7812 */ /* 0x000fe200078eec08 */
[----:B------:R-:W-:Y:S02]  /*4570*/  IMAD.MOV.U32 R14, RZ, RZ, 0x1 ;  /* 0x00000001ff0e7424 */ /* 0x000fe400078e00ff */
[----:B------:R-:W-:Y:S02]  /*4580*/  VIADD R18, R18, 0xffffffe0 ;  /* 0xffffffe012127836 */ /* 0x000fe40000000000 */
[----:B------:R-:W-:-:S05]  /*4590*/  VIADD R15, R10, 0xffffffff ;  /* 0xffffffff0a0f7836 */ /* 0x000fca0000000000 */
[----:B------:R-:W-:Y:S01]  /*45a0*/  LOP3.LUT R15, R10, R15, RZ, 0xc, !PT ;  /* 0x0000000f0a0f7212 */ /* 0x000fe200078e0cff */
[----:B------:R-:W-:-:S05]  /*45b0*/  IMAD.MOV.U32 R10, RZ, RZ, -0x1 ;  /* 0xffffffffff0a7424 */ /* 0x000fca00078e00ff */
[----:B------:R-:W0:Y:S02]  /*45c0*/  POPC R15, R15 ;  /* 0x0000000f000f7309 */ /* 0x000e240000000000 */
[----:B0-----:R-:W-:Y:S05]  /*45d0*/  WARPSYNC.COLLECTIVE R10, `(.L_x_279) ;  /* 0x000000000a087348 */ /* 0x001fea0003c00000 */
[----:B0-----:R0:W1:Y:S02]  /*45e0*/  SHFL.DOWN P2, R16, R13, R14, R15 ;  /* 0x0800000e0d107389 */ /* 0x001064000004000f */
[----:B01----:R-:W-:Y:S05]  /*45f0*/  ENDCOLLECTIVE ;  /* 0x000000000000791b */ /* 0x003fea0003800000 */
.L_x_279:
[----:B------:R-:W-:Y:S01]  /*4600*/  ISETP.GE.AND P0, PT, R37, R15, PT ;  /* 0x0000000f2500720c */ /* 0x000fe20003f06270 */
[----:B------:R-:W-:-:S03]  /*4610*/  IMAD.MOV.U32 R14, RZ, RZ, 0x2 ;  /* 0x00000002ff0e7424 */ /* 0x000fc600078e00ff */
[----:B------:R-:W-:Y:S02]  /*4620*/  SEL R16, R16, RZ, !P0 ;  /* 0x000000ff10107207 */ /* 0x000fe40004000000 */
[----:B------:R-:W-:-:S03]  /*4630*/  ISETP.GT.AND P0, PT, R38, R15, PT ;  /* 0x0000000f2600720c */ /* 0x000fc60003f04270 */
[----:B------:R-:W-:-:S04]  /*4640*/  IMAD.IADD R41, R16, 0x1, R13 ;  /* 0x0000000110297824 */ /* 0x000fc800078e020d */
[----:B------:R-:W-:-:S07]  /*4650*/  IMAD.MOV.U32 R13, RZ, RZ, R41 ;  /* 0x000000ffff0d7224 */ /* 0x000fce00078e0029 */
[----:B------:R-:W-:Y:S05]  /*4660*/  WARPSYNC.COLLECTIVE R10, `(.L_x_280) ;  /* 0x000000000a087348 */ /* 0x000fea0003c00000 */
[----:B------:R0:W1:Y:S02]  /*4670*/  SHFL.DOWN P2, R16, R13, R14, R15 ;  /* 0x0800000e0d107389 */ /* 0x000064000004000f */
[----:B01----:R-:W-:Y:S05]  /*4680*/  ENDCOLLECTIVE ;  /* 0x000000000000791b */ /* 0x003fea0003800000 */
.L_x_280:
[----:B------:R-:W-:Y:S01]  /*4690*/  IMAD.MOV.U32 R14, RZ, RZ, 0x4 ;  /* 0x00000004ff0e7424 */ /* 0x000fe200078e00ff */
[----:B------:R-:W-:Y:S02]  /*46a0*/  SEL R16, R16, RZ, !P0 ;  /* 0x000000ff10107207 */ /* 0x000fe40004000000 */
[----:B------:R-:W-:-:S03]  /*46b0*/  ISETP.GT.AND P0, PT, R19, R15, PT ;  /* 0x0000000f1300720c */ /* 0x000fc60003f04270 */
[----:B------:R-:W-:-:S04]  /*46c0*/  IMAD.IADD R41, R41, 0x1, R16 ;  /* 0x0000000129297824 */ /* 0x000fc800078e0210 */
[----:B------:R-:W-:-:S07]  /*46d0*/  IMAD.MOV.U32 R13, RZ, RZ, R41 ;  /* 0x000000ffff0d7224 */ /* 0x000fce00078e0029 */
[----:B------:R-:W-:Y:S05]  /*46e0*/  WARPSYNC.COLLECTIVE R10, `(.L_x_281) ;  /* 0x000000000a087348 */ /* 0x000fea0003c00000 */
[----:B------:R0:W1:Y:S02]  /*46f0*/  SHFL.DOWN P2, R16, R13, R14, R15 ;  /* 0x0800000e0d107389 */ /* 0x000064000004000f */
[----:B01----:R-:W-:Y:S05]  /*4700*/  ENDCOLLECTIVE ;  /* 0x000000000000791b */ /* 0x003fea0003800000 */
.L_x_281:
[----:B------:R-:W-:Y:S01]  /*4710*/  IMAD.MOV.U32 R14, RZ, RZ, 0x8 ;  /* 0x00000008ff0e7424 */ /* 0x000fe200078e00ff */
[----:B------:R-:W-:Y:S02]  /*4720*/  SEL R16, R16, RZ, !P0 ;  /* 0x000000ff10107207 */ /* 0x000fe40004000000 */
[----:B------:R-:W-:-:S03]  /*4730*/  ISETP.GT.AND P0, PT, R36, R15, PT ;  /* 0x0000000f2400720c */ /* 0x000fc60003f04270 */
[----:B------:R-:W-:-:S10]  /*4740*/  IMAD.IADD R13, R41, 0x1, R16 ;  /* 0x00000001290d7824 */ /* 0x000fd400078e0210 */
[----:B------:R-:W-:Y:S05]  /*4750*/  WARPSYNC.COLLECTIVE R10, `(.L_x_282) ;  /* 0x000000000a087348 */ /* 0x000fea0003c00000 */
[----:B------:R0:W1:Y:S02]  /*4760*/  SHFL.DOWN P2, R16, R13, R14, R15 ;  /* 0x0800000e0d107389 */ /* 0x000064000004000f */
[----:B01----:R-:W-:Y:S05]  /*4770*/  ENDCOLLECTIVE ;  /* 0x000000000000791b */ /* 0x003fea0003800000 */
.L_x_282:
        /* <DEDUP_REMOVED lines=8> */
.L_x_283:
[----:B------:R-:W-:Y:S02]  /*4800*/  SEL R16, R16, RZ, !P0 ;  /* 0x000000ff10107207 */ /* 0x000fe40004000000 */
[----:B------:R-:W-:Y:S02]  /*4810*/  ISETP.NE.AND P0, PT, R12, 0x65, PT ;  /* 0x000000650c00780c */ /* 0x000fe40003f05270 */
[----:B------:R-:W-:-:S11]  /*4820*/  IADD3 R40, PT, PT, R41, R16, R40 ;  /* 0x0000001029287210 */ /* 0x000fd60007ffe028 */
[----:B------:R-:W-:Y:S05]  /*4830*/  WARPSYNC.COLLECTIVE R10, `(.L_x_284) ;  /* 0x000000000a087348 */ /* 0x000fea0003c00000 */
[----:B------:R-:W-:Y:S01]  /*4840*/  VOTE.ALL P0, P0 ;  /* 0x0000000000ff7806 */ /* 0x000fe20000000000 */
[----:B------:R-:W-:-:S12]  /*4850*/  ENDCOLLECTIVE ;  /* 0x000000000000791b */ /* 0x000fd80003800000 */
.L_x_284:
[----:B------:R-:W-:Y:S05]  /*4860*/  BRA `(.L_x_285) ;  /* 0xffffffcc00747947 */ /* 0x000fea000383ffff */
.L_x_244:
[----:B------:R-:W-:Y:S01]  /*4870*/  BSSY B0, `(.L_x_286) ;  /* 0x0000006000007945 */ /* 0x000fe20003800000 */
[----:B------:R-:W-:Y:S01]  /*4880*/  PLOP3.LUT P0, PT, P0, PT, PT, 0x8, 0x80 ;  /* 0x000000000080781c */ /* 0x000fe2000070e170 */
[----:B------:R-:W-:-:S12]  /*4890*/  IMAD.MOV.U32 R10, RZ, RZ, -0x1 ;  /* 0xffffffffff0a7424 */ /* 0x000fd800078e00ff */
[----:B------:R-:W-:Y:S05]  /*48a0*/  WARPSYNC.COLLECTIVE R10, `(.L_x_287) ;  /* 0x000000000a087348 */ /* 0x000fea0003c00000 */
[----:B------:R-:W-:Y:S01]  /*48b0*/  VOTE.ANY P0, P0 ;  /* 0x0000000000ff7806 */ /* 0x000fe20000000100 */
[----:B------:R-:W-:-:S12]  /*48c0*/  ENDCOLLECTIVE ;  /* 0x000000000000791b */ /* 0x000fd80003800000 */
.L_x_287:
[----:B------:R-:W-:Y:S05]  /*48d0*/  BSYNC B0 ;  /* 0x0000000000007941 */ /* 0x000fea0003800000 */
.L_x_286:
[----:B------:R-:W-:Y:S05]  /*48e0*/  BRA `(.L_x_288) ;  /* 0xffffffe400807947 */ /* 0x000fea000383ffff */
.L_x_246:
[----:B------:R-:W-:Y:S01]  /*48f0*/  BSSY B0, `(.L_x_289) ;  /* 0x0000006000007945 */ /* 0x000fe20003800000 */
[----:B------:R-:W-:Y:S01]  /*4900*/  PLOP3.LUT P0, PT, P0, PT, PT, 0x8, 0x80 ;  /* 0x000000000080781c */ /* 0x000fe2000070e170 */
[----:B------:R-:W-:-:S12]  /*4910*/  IMAD.MOV.U32 R10, RZ, RZ, -0x1 ;  /* 0xffffffffff0a7424 */ /* 0x000fd800078e00ff */
[----:B------:R-:W-:Y:S05]  /*4920*/  WARPSYNC.COLLECTIVE R10, `(.L_x_290) ;  /* 0x000000000a087348 */ /* 0x000fea0003c00000 */
[----:B------:R-:W-:Y:S01]  /*4930*/  VOTE.ANY P0, P0 ;  /* 0x0000000000ff7806 */ /* 0x000fe20000000100 */
[----:B------:R-:W-:-:S12]  /*4940*/  ENDCOLLECTIVE ;  /* 0x000000000000791b */ /* 0x000fd80003800000 */
.L_x_290:
[----:B------:R-:W-:Y:S05]  /*4950*/  BSYNC B0 ;  /* 0x0000000000007941 */ /* 0x000fea0003800000 */
.L_x_289:
[----:B------:R-:W-:Y:S05]  /*4960*/  BRA `(.L_x_291) ;  /* 0xffffffe400847947 */ /* 0x000fea000383ffff */
.L_x_248:
[----:B------:R-:W0:Y:S01]  /*4970*/  S2R R19, SR_GEMASK ;  /* 0x0000000000137919 */ /* 0x000e220000003c00 */
[----:B------:R-:W-:Y:S01]  /*4980*/  BSSY B0, `(.L_x_292) ;  /* 0x0000007000007945 */ /* 0x000fe20003800000 */
[----:B------:R-:W-:Y:S01]  /*4990*/  ISETP.NE.AND P0, PT, R8, 0x65, PT ;  /* 0x000000650800780c */ /* 0x000fe20003f05270 */
[----:B------:R-:W-:Y:S01]  /*49a0*/  IMAD.MOV.U32 R10, RZ, RZ, -0x1 ;  /* 0xffffffffff0a7424 */ /* 0x000fe200078e00ff */
[----:B------:R-:W-:-:S13]  /*49b0*/  PLOP3.LUT P2, PT, P2, PT, PT, 0x8, 0x80 ;  /* 0x000000000080781c */ /* 0x000fda000174e170 */
[----:B0-----:R-:W-:Y:S05]  /*49c0*/  WARPSYNC.COLLECTIVE R10, `(.L_x_293) ;  /* 0x000000000a087348 */ /* 0x001fea0003c00000 */
[----:B------:R-:W-:Y:S01]  /*49d0*/  VOTE.ANY R10, PT, P2 ;  /* 0x00000000000a7806 */ /* 0x000fe200010e0100 */
[----:B0-----:R-:W-:Y:S06]  /*49e0*/  ENDCOLLECTIVE ;  /* 0x000000000000791b */ /* 0x001fec0003800000 */
.L_x_293:
[----:B------:R-:W-:Y:S05]  /*49f0*/  BSYNC B0 ;  /* 0x0000000000007941 */ /* 0x000fea0003800000 */
.L_x_292:
[----:B------:R-:W-:Y:S01]  /*4a00*/  LOP3.LUT R10, R10, 0x80000000, R19, 0xec, !PT ;  /* 0x800000000a0a7812 */ /* 0x000fe200078eec13 */
[----:B------:R-:W-:-:S04]  /*4a10*/  IMAD.MOV.U32 R14, RZ, RZ, 0x1 ;  /* 0x00000001ff0e7424 */ /* 0x000fc800078e00ff */
[----:B------:R-:W-:-:S05]  /*4a20*/  VIADD R13, R10, 0xffffffff ;  /* 0xffffffff0a0d7836 */ /* 0x000fca0000000000 */
[----:B------:R-:W-:Y:S01]  /*4a30*/  LOP3.LUT R8, R10, R13, RZ, 0xc, !PT ;  /* 0x0000000d0a087212 */ /* 0x000fe200078e0cff */
[----:B------:R-:W-:Y:S02]  /*4a40*/  IMAD.MOV.U32 R13, RZ, RZ, R9 ;  /* 0x000000ffff0d7224 */ /* 0x000fe400078e0009 */
[----:B------:R-:W-:Y:S01]  /*4a50*/  IMAD.MOV.U32 R10, RZ, RZ, -0x1 ;  /* 0xffffffffff0a7424 */ /* 0x000fe200078e00ff */
[----:B------:R0:W1:Y:S02]  /*4a60*/  POPC R15, R8 ;  /* 0x00000008000f7309 */ /* 0x0000640000000000 */
[----:B0-----:R-:W-:-:S07]  /*4a70*/  VIADD R8, R38, 0x4 ;  /* 0x0000000426087836 */ /* 0x001fce0000000000 */
[----:B-1----:R-:W-:Y:S05]  /*4a80*/  WARPSYNC.COLLECTIVE R10, `(.L_x_294) ;  /* 0x000000000a087348 */ /* 0x002fea0003c00000 */
[----:B-1----:R0:W1:Y:S02]  /*4a90*/  SHFL.DOWN P2, R16, R13, R14, R15 ;  /* 0x0800000e0d107389 */ /* 0x002064000004000f */
[----:B01----:R-:W-:Y:S05]  /*4aa0*/  ENDCOLLECTIVE ;  /* 0x000000000000791b */ /* 0x003fea0003800000 */
.L_x_294:
[----:B------:R-:W-:Y:S01]  /*4ab0*/  IMAD.MOV.U32 R14, RZ, RZ, 0x2 ;  /* 0x00000002ff0e7424 */ /* 0x000fe200078e00ff */
[----:B------:R-:W-:-:S04]  /*4ac0*/  ISETP.GE.AND P2, PT, R38, R15, PT ;  /* 0x0000000f2600720c */ /* 0x000fc80003f46270 */
[----:B------:R-:W-:Y:S01]  /*4ad0*/  SEL R12, R16, RZ, !P2 ;  /* 0x000000ff100c7207 */ /* 0x000fe20005000000 */
[----:B------:R-:W-:-:S04]  /*4ae0*/  VIADD R16, R38, 0x2 ;  /* 0x0000000226107836 */ /* 0x000fc80000000000 */
[----:B------:R-:W-:Y:S01]  /*4af0*/  IMAD.IADD R12, R12, 0x1, R9 ;  /* 0x000000010c0c7824 */ /* 0x000fe200078e0209 */
[----:B------:R-:W-:-:S03]  /*4b00*/  ISETP.GT.AND P3, PT, R16, R15, PT ;  /* 0x0000000f1000720c */ /* 0x000fc60003f64270 */
[----:B------:R-:W-:-:S10]  /*4b10*/  IMAD.MOV.U32 R13, RZ, RZ, R12 ;  /* 0x000000ffff0d7224 */ /* 0x000fd400078e000c */
[----:B------:R-:W-:Y:S05]  /*4b20*/  WARPSYNC.COLLECTIVE R10, `(.L_x_295) ;  /* 0x000000000a087348 */ /* 0x000fea0003c00000 */
[----:B------:R0:W1:Y:S02]  /*4b30*/  SHFL.DOWN P2, R16, R13, R14, R15 ;  /* 0x0800000e0d107389 */ /* 0x000064000004000f */
[----:B01----:R-:W-:Y:S05]  /*4b40*/  ENDCOLLECTIVE ;  /* 0x000000000000791b */ /* 0x003fea0003800000 */
.L_x_295:
[----:B------:R-:W-:Y:S01]  /*4b50*/  IMAD.MOV.U32 R14, RZ, RZ, 0x4 ;  /* 0x00000004ff0e7424 */ /* 0x000fe200078e00ff */
[----:B------:R-:W-:Y:S02]  /*4b60*/  SEL R9, R16, RZ, !P3 ;  /* 0x000000ff10097207 */ /* 0x000fe40005800000 */
[----:B------:R-:W-:Y:S01]  /*4b70*/  ISETP.GT.AND P3, PT, R8, R15, PT ;  /* 0x0000000f0800720c */ /* 0x000fe20003f64270 */
[----:B------:R-:W-:Y:S02]  /*4b80*/  VIADD R8, R38, 0x8 ;  /* 0x0000000826087836 */ /* 0x000fe40000000000 */
[----:B------:R-:W-:-:S04]  /*4b90*/  IMAD.IADD R40, R12, 0x1, R9 ;  /* 0x000000010c287824 */ /* 0x000fc800078e0209 */
[----:B------:R-:W-:-:S07]  /*4ba0*/  IMAD.MOV.U32 R13, RZ, RZ, R40 ;  /* 0x000000ffff0d7224 */ /* 0x000fce00078e0028 */
[----:B------:R-:W-:Y:S05]  /*4bb0*/  WARPSYNC.COLLECTIVE R10, `(.L_x_296) ;  /* 0x000000000a087348 */ /* 0x000fea0003c00000 */
[----:B------:R0:W1:Y:S02]  /*4bc0*/  SHFL.DOWN P2, R16, R13, R14, R15 ;  /* 0x0800000e0d107389 */ /* 0x000064000004000f */
[----:B01----:R-:W-:Y:S05]  /*4bd0*/  ENDCOLLECTIVE ;  /* 0x000000000000791b */ /* 0x003fea0003800000 */
.L_x_296:
        /* <DEDUP_REMOVED lines=9> */
.L_x_297:
[----:B------:R-:W-:Y:S01]  /*4c70*/  IMAD.MOV.U32 R14, RZ, RZ, 0x10 ;  /* 0x00000010ff0e7424 */ /* 0x000fe200078e00ff */
[----:B------:R-:W-:-:S05]  /*4c80*/  SEL R16, R16, RZ, !P3 ;  /* 0x000000ff10107207 */ /* 0x000fca0005800000 */
[----:B------:R-:W-:-:S04]  /*4c90*/  IMAD.IADD R44, R9, 0x1, R16 ;  /* 0x00000001092c7824 */ /* 0x000fc800078e0210 */
[----:B------:R-:W-:-:S07]  /*4ca0*/  IMAD.MOV.U32 R13, RZ, RZ, R44 ;  /* 0x000000ffff0d7224 */ /* 0x000fce00078e002c */
[----:B------:R-:W-:Y:S05]  /*4cb0*/  WARPSYNC.COLLECTIVE R10, `(.L_x_298) ;  /* 0x000000000a087348 */ /* 0x000fea0003c00000 */
[----:B------:R0:W1:Y:S02]  /*4cc0*/  SHFL.DOWN P2, R16, R13, R14, R15 ;  /* 0x0800000e0d107389 */ /* 0x000064000004000f */
[----:B01----:R-:W-:Y:S05]  /*4cd0*/  ENDCOLLECTIVE ;  /* 0x000000000000791b */ /* 0x003fea0003800000 */
.L_x_298:
[----:B------:R-:W-:Y:S05]  /*4ce0*/  WARPSYNC.COLLECTIVE R10, `(.L_x_299) ;  /* 0x000000000a087348 */ /* 0x000fea0003c00000 */
[----:B------:R-:W-:Y:S01]  /*4cf0*/  VOTE.ALL P0, P0 ;  /* 0x0000000000ff7806 */ /* 0x000fe20000000000 */
[----:B------:R-:W-:-:S12]  /*4d00*/  ENDCOLLECTIVE ;  /* 0x000000000000791b */ /* 0x000fd80003800000 */
.L_x_299:
[----:B------:R-:W-:-:S04]  /*4d10*/  ISETP.GT.AND P2, PT, R8, R15, PT ;  /* 0x0000000f0800720c */ /* 0x000fc80003f44270 */
[----:B------:R-:W-:-:S05]  /*4d20*/  SEL R9, R16, RZ, !P2 ;  /* 0x000000ff10097207 */ /* 0x000fca0005000000 */
[----:B------:R-:W-:Y:S02]  /*4d30*/  IMAD.IADD R12, R44, 0x1, R9 ;  /* 0x000000012c0c7824 */ /* 0x000fe400078e0209 */
[----:B------:R-:W0:Y:S02]  /*4d40*/  LDC.64 R8, c[0x0][0x390] ;  /* 0x0000e400ff087b82 */ /* 0x000e240000000a00 */
[----:B0-----:R-:W-:-:S05]  /*4d50*/  IADD3 R40, P2, PT, R8, 0x100, RZ ;  /* 0x0000010008287810 */ /* 0x001fca0007f5e0ff */
[----:B------:R-:W-:Y:S01]  /*4d60*/  IMAD.X R41, RZ, RZ, R9, P2 ;  /* 0x000000ffff297224 */ /* 0x000fe200010e0609 */
[----:B------:R-:W-:Y:S07]  /*4d70*/  BRA `(.L_x_300) ;  /* 0xffffffe4001c7947 */ /* 0x000fee000383ffff */
.L_x_250:
[----:B------:R-:W-:Y:S01]  /*4d80*/  BSSY B0, `(.L_x_301) ;  /* 0x0000006000007945 */ /* 0x000fe20003800000 */
[----:B------:R-:W-:Y:S01]  /*4d90*/  PLOP3.LUT P0, PT, P0, PT, PT, 0x8, 0x80 ;  /* 0x000000000080781c */ /* 0x000fe2000070e170 */
[----:B------:R-:W-:-:S12]  /*4da0*/  IMAD.MOV.U32 R10, RZ, RZ, -0x1 ;  /* 0xffffffffff0a7424 */ /* 0x000fd800078e00ff */
[----:B------:R-:W-:Y:S05]  /*4db0*/  WARPSYNC.COLLECTIVE R10, `(.L_x_302) ;  /* 0x000000000a087348 */ /* 0x000fea0003c00000 */
[----:B------:R-:W-:Y:S01]  /*4dc0*/  VOTE.ANY P0, P0 ;  /* 0x0000000000ff7806 */ /* 0x000fe20000000100 */
[----:B------:R-:W-:-:S12]  /*4dd0*/  ENDCOLLECTIVE ;  /* 0x000000000000791b */ /* 0x000fd80003800000 */
.L_x_302:
[----:B------:R-:W-:Y:S05]  /*4de0*/  BSYNC B0 ;  /* 0x0000000000007941 */ /* 0x000fea0003800000 */
.L_x_301:
[----:B------:R-:W-:Y:S05]  /*4df0*/  BRA `(.L_x_303) ;  /* 0xffffffe400247947 */ /* 0x000fea000383ffff */
.L_x_252:
[----:B------:R-:W-:Y:S01]  /*4e00*/  BSSY B0, `(.L_x_304) ;  /* 0x0000006000007945 */ /* 0x000fe20003800000 */
[----:B------:R-:W-:Y:S01]  /*4e10*/  PLOP3.LUT P0, PT, P0, PT, PT, 0x8, 0x80 ;  /* 0x000000000080781c */ /* 0x000fe2000070e170 */
[----:B------:R-:W-:-:S12]  /*4e20*/  IMAD.MOV.U32 R10, RZ, RZ, -0x1 ;  /* 0xffffffffff0a7424 */ /* 0x000fd800078e00ff */
[----:B------:R-:W-:Y:S05]  /*4e30*/  WARPSYNC.COLLECTIVE R10, `(.L_x_305) ;  /* 0x000000000a087348 */ /* 0x000fea0003c00000 */
[----:B------:R-:W-:Y:S01]  /*4e40*/  VOTE.ANY P0, P0 ;  /* 0x0000000000ff7806 */ /* 0x000fe20000000100 */
[----:B------:R-:W-:-:S12]  /*4e50*/  ENDCOLLECTIVE ;  /* 0x000000000000791b */ /* 0x000fd80003800000 */
.L_x_305:
[----:B------:R-:W-:Y:S05]  /*4e60*/  BSYNC B0 ;  /* 0x0000000000007941 */ /* 0x000fea0003800000 */
.L_x_304:
[----:B------:R-:W-:Y:S05]  /*4e70*/  BRA `(.L_x_306) ;  /* 0xffffffe400287947 */ /* 0x000fea000383ffff */
.L_x_254:
[----:B------:R-:W-:Y:S01]  /*4e80*/  BSSY B0, `(.L_x_307) ;  /* 0x0000006000007945 */ /* 0x000fe20003800000 */
[----:B------:R-:W-:Y:S01]  /*4e90*/  PLOP3.LUT P2, PT, P0, PT, PT, 0x8, 0x80 ;  /* 0x000000000080781c */ /* 0x000fe2000074e170 */
[----:B------:R-:W-:-:S12]  /*4ea0*/  IMAD.MOV.U32 R10, RZ, RZ, -0x1 ;  /* 0xffffffffff0a7424 */ /* 0x000fd800078e00ff */
[----:B------:R-:W-:Y:S05]  /*4eb0*/  WARPSYNC.COLLECTIVE R10, `(.L_x_308) ;  /* 0x000000000a087348 */ /* 0x000fea0003c00000 */
[----:B------:R-:W-:Y:S01]  /*4ec0*/  VOTE.ANY R10, PT, P2 ;  /* 0x00000000000a7806 */ /* 0x000fe200010e0100 */
[----:B------:R-:W-:Y:S06]  /*4ed0*/  ENDCOLLECTIVE ;  /* 0x000000000000791b */ /* 0x000fec0003800000 */
.L_x_308:
[----:B------:R-:W-:Y:S05]  /*4ee0*/  BSYNC B0 ;  /* 0x0000000000007941 */ /* 0x000fea0003800000 */
.L_x_307:
[----:B------:R-:W-:Y:S01]  /*4ef0*/  LOP3.LUT R10, R10, 0x80000000, R19, 0xec, !PT ;  /* 0x800000000a0a7812 */ /* 0x000fe200078eec13 */
[----:B------:R-:W-:Y:S02]  /*4f00*/  IMAD.MOV.U32 R14, RZ, RZ, 0x1 ;  /* 0x00000001ff0e7424 */ /* 0x000fe400078e00ff */
[----:B------:R-:W-:Y:S02]  /*4f10*/  VIADD R18, R18, 0xffffffe0 ;  /* 0xffffffe012127836 */ /* 0x000fe40000000000 */
[----:B------:R-:W-:-:S05]  /*4f20*/  VIADD R13, R10, 0xffffffff ;  /* 0xffffffff0a0d7836 */ /* 0x000fca0000000000 */
[----:B------:R-:W-:Y:S01]  /*4f30*/  LOP3.LUT R45, R10, R13, RZ, 0xc, !PT ;  /* 0x0000000d0a2d7212 */ /* 0x000fe200078e0cff */
[----:B------:R-:W-:Y:S02]  /*4f40*/  IMAD.MOV.U32 R13, RZ, RZ, R9 ;  /* 0x000000ffff0d7224 */ /* 0x000fe400078e0009 */
[----:B------:R-:W-:Y:S01]  /*4f50*/  IMAD.MOV.U32 R10, RZ, RZ, -0x1 ;  /* 0xffffffffff0a7424 */ /* 0x000fe200078e00ff */
[----:B------:R0:W1:Y:S06]  /*4f60*/  POPC R15, R45 ;  /* 0x0000002d000f7309 */ /* 0x00006c0000000000 */
[----:B01----:R-:W-:Y:S05]  /*4f70*/  WARPSYNC.COLLECTIVE R10, `(.L_x_309) ;  /* 0x000000000a087348 */ /* 0x003fea0003c00000 */
[----:B-1----:R1:W2:Y:S02]  /*4f80*/  SHFL.DOWN P2, R16, R13, R14, R15 ;  /* 0x0800000e0d107389 */ /* 0x0022a4000004000f */
[----:B012---:R-:W-:Y:S05]  /*4f90*/  ENDCOLLECTIVE ;  /* 0x000000000000791b */ /* 0x007fea0003800000 */
.L_x_309:
[----:B------:R-:W-:Y:S01]  /*4fa0*/  ISETP.GE.AND P0, PT, R38, R15, PT ;  /* 0x0000000f2600720c */ /* 0x000fe20003f06270 */
[----:B------:R-:W-:-:S03]  /*4fb0*/  IMAD.MOV.U32 R14, RZ, RZ, 0x2 ;  /* 0x00000002ff0e7424 */ /* 0x000fc600078e00ff */
[----:B------:R-:W-:-:S05]  /*4fc0*/  SEL R16, R16, RZ, !P0 ;  /* 0x000000ff10107207 */ /* 0x000fca0004000000 */
[----:B------:R-:W-:Y:S02]  /*4fd0*/  IMAD.IADD R44, R16, 0x1, R9 ;  /* 0x00000001102c7824 */ /* 0x000fe400078e0209 */
[----:B------:R-:W-:Y:S02]  /*4fe0*/  VIADD R16, R38, 0x2 ;  /* 0x0000000226107836 */ /* 0x000fe40000000000 */
[----:B------:R-:W-:-:S03]  /*4ff0*/  IMAD.MOV.U32 R13, RZ, RZ, R44 ;  /* 0x000000ffff0d7224 */ /* 0x000fc600078e002c */
[----:B------:R-:W-:-:S13]  /*5000*/  ISETP.GT.AND P0, PT, R16, R15, PT ;  /* 0x0000000f1000720c */ /* 0x000fda0003f04270 */
[----:B------:R-:W-:Y:S05]  /*5010*/  WARPSYNC.COLLECTIVE R10, `(.L_x_310) ;  /* 0x000000000a087348 */ /* 0x000fea0003c00000 */
[----:B------:R0:W1:Y:S02]  /*5020*/  SHFL.DOWN P2, R16, R13, R14, R15 ;  /* 0x0800000e0d107389 */ /* 0x000064000004000f */
[----:B01----:R-:W-:Y:S05]  /*5030*/  ENDCOLLECTIVE ;  /* 0x000000000000791b */ /* 0x003fea0003800000 */
.L_x_310:
[----:B------:R-:W-:Y:S01]  /*5040*/  IMAD.MOV.U32 R14, RZ, RZ, 0x4 ;  /* 0x00000004ff0e7424 */ /* 0x000fe200078e00ff */
        /* <DEDUP_REMOVED lines=8> */
.L_x_311:
[----:B------:R-:W-:Y:S01]  /*50d0*/  IMAD.MOV.U32 R14, RZ, RZ, 0x8 ;  /* 0x00000008ff0e7424 */ /* 0x000fe200078e00ff */
        /* <DEDUP_REMOVED lines=8> */
.L_x_312:
        /* <DEDUP_REMOVED lines=9> */
.L_x_313:
[----:B------:R-:W-:Y:S02]  /*51f0*/  SEL R9, R16, RZ, !P0 ;  /* 0x000000ff10097207 */ /* 0x000fe40004000000 */
[----:B------:R-:W-:Y:S02]  /*5200*/  ISETP.NE.AND P0, PT, R8, 0x65, PT ;  /* 0x000000650800780c */ /* 0x000fe40003f05270 */
[----:B------:R-:W-:-:S11]  /*5210*/  IADD3 R12, PT, PT, R44, R9, R12 ;  /* 0x000000092c0c7210 */ /* 0x000fd60007ffe00c */
[----:B------:R-:W-:Y:S05]  /*5220*/  WARPSYNC.COLLECTIVE R10, `(.L_x_314) ;  /* 0x000000000a087348 */ /* 0x000fea0003c00000 */
[----:B------:R-:W-:Y:S01]  /*5230*/  VOTE.ALL P0, P0 ;  /* 0x0000000000ff7806 */ /* 0x000fe20000000000 */
[----:B------:R-:W-:-:S12]  /*5240*/  ENDCOLLECTIVE ;  /* 0x000000000000791b */ /* 0x000fd80003800000 */
.L_x_314:
[----:B------:R-:W-:Y:S05]  /*5250*/  BRA `(.L_x_315) ;  /* 0xffffffe000c07947 */ /* 0x000fea000383ffff */
.L_x_316:
        /* <DEDUP_REMOVED lines=10> */
.L_x_1381:


//--------------------- .text._ZN3cub18CUB_300001_SM_10006detail4scan16DeviceScanKernelINS2_10policy_hubIiiijN4cuda3std3__44plusIvEEE10Policy1000EN6thrust24THRUST_300001_SM_1000_NS6detail15normal_iteratorINSD_10device_ptrIiEEEESI_NS0_13ScanTileStateIiLb1EEES9_NS1_10InputValueIiPiEEjiLb0EiEEvT0_T1_T2_iT3_T4_T5_ --------------------------
	.section	.text._ZN3cub18CUB_300001_SM_10006detail4scan16DeviceScanKernelINS2_10policy_hubIiiijN4cuda3std3__44plusIvEEE10Policy1000EN6thrust24THRUST_300001_SM_1000_NS6detail15normal_iteratorINSD_10device_ptrIiEEEESI_NS0_13ScanTileStateIiLb1EEES9_NS1_10InputValueIiPiEEjiLb0EiEEvT0_T1_T2_iT3_T4_T5_,"ax",@progbits
	.align	128
        .global         _ZN3cub18CUB_300001_SM_10006detail4scan16DeviceScanKernelINS2_10policy_hubIiiijN4cuda3std3__44plusIvEEE10Policy1000EN6thrust24THRUST_300001_SM_1000_NS6detail15normal_iteratorINSD_10device_ptrIiEEEESI_NS0_13ScanTileStateIiLb1EEES9_NS1_10InputValueIiPiEEjiLb0EiEEvT0_T1_T2_iT3_T4_T5_
        .type           _ZN3cub18CUB_300001_SM_10006detail4scan16DeviceScanKernelINS2_10policy_hubIiiijN4cuda3std3__44plusIvEEE10Policy1000EN6thrust24THRUST_300001_SM_1000_NS6detail15normal_iteratorINSD_10device_ptrIiEEEESI_NS0_13ScanTileStateIiLb1EEES9_NS1_10InputValueIiPiEEjiLb0EiEEvT0_T1_T2_iT3_T4_T5_,@function
        .size           _ZN3cub18CUB_300001_SM_10006detail4scan16DeviceScanKernelINS2_10policy_hubIiiijN4cuda3std3__44plusIvEEE10Policy1000EN6thrust24THRUST_300001_SM_1000_NS6detail15normal_iteratorINSD_10device_ptrIiEEEESI_NS0_13ScanTileStateIiLb1EEES9_NS1_10InputValueIiPiEEjiLb0EiEEvT0_T1_T2_iT3_T4_T5_,(.L_x_1382 - _ZN3cub18CUB_300001_SM_10006detail4scan16DeviceScanKernelINS2_10policy_hubIiiijN4cuda3std3__44plusIvEEE10Policy1000EN6thrust24THRUST_300001_SM_1000_NS6detail15normal_iteratorINSD_10device_ptrIiEEEESI_NS0_13ScanTileStateIiLb1EEES9_NS1_10InputValueIiPiEEjiLb0EiEEvT0_T1_T2_iT3_T4_T5_)
        .other          _ZN3cub18CUB_300001_SM_10006detail4scan16DeviceScanKernelINS2_10policy_hubIiiijN4cuda3std3__44plusIvEEE10Policy1000EN6thrust24THRUST_300001_SM_1000_NS6detail15normal_iteratorINSD_10device_ptrIiEEEESI_NS0_13ScanTileStateIiLb1EEES9_NS1_10InputValueIiPiEEjiLb0EiEEvT0_T1_T2_iT3_T4_T5_,@"STO_CUDA_ENTRY STV_DEFAULT"
_ZN3cub18CUB_300001_SM_10006detail4scan16DeviceScanKernelINS2_10policy_hubIiiijN4cuda3std3__44plusIvEEE10Policy1000EN6thrust24THRUST_300001_SM_1000_NS6detail15normal_iteratorINSD_10device_ptrIiEEEESI_NS0_13ScanTileStateIiLb1EEES9_NS1_10InputValueIiPiEEjiLb0EiEEvT0_T1_T2_iT3_T4_T5_:
.text._ZN3cub18CUB_300001_SM_10006detail4scan16DeviceScanKernelINS2_10policy_hubIiiijN4cuda3std3__44plusIvEEE10Policy1000EN6thrust24THRUST_300001_SM_1000_NS6detail15normal_iteratorINSD_10device_ptrIiEEEESI_NS0_13ScanTileStateIiLb1EEES9_NS1_10InputValueIiPiEEjiLb0EiEEvT0_T1_T2_iT3_T4_T5_:
[----:B------:R-:W-:Y:S01]  /*0000*/  LDC R1, c[0x0][0x37c] ;  /* 0x0000df00ff017b82 */ /* 0x000fe20000000800 */
[----:B------:R-:W0:Y:S07]  /*0010*/  LDCU UR4, c[0x0][0x3a0] ;  /* 0x00007400ff0477ac */ /* 0x000e2e0008000800 */
[----:B------:R-:W1:Y:S01]  /*0020*/  LDC R42, c[0x0][0x398] ;  /* 0x0000e600ff2a7b82 */ /* 0x000e620000000800 */
[----:B------:R-:W2:Y:S01]  /*0030*/  LDCU.64 UR8, c[0x0][0x358] ;  /* 0x00006b00ff0877ac */ /* 0x000ea20008000a00 */
[----:B------:R-:W3:Y:S01]  /*0040*/  LDCU UR5, c[0x0][0x3b0] ;  /* 0x00007600ff0577ac */ /* 0x000ee20008000800 */
[----:B0-----:R-:W-:-:S06]  /*0050*/  UPRMT UR4, UR4, 0x7770, URZ ;  /* 0x0000777004047896 */ /* 0x001fcc00080000ff */
[----:B------:R-:W-:-:S13]  /*0060*/  ISETP.NE.AND P0, PT, RZ, UR4, PT ;  /* 0x00000004ff007c0c */ /* 0x000fda000bf05270 */
[----:B------:R-:W2:Y:S02]  /*0070*/  @P0 LDC.64 R2, c[0x0][0x3a8] ;  /* 0x0000ea00ff020b82 */ /* 0x000ea40000000a00 */
[----:B--2---:R0:W5:Y:S06]  /*0080*/  @P0 LDG.E R44, desc[UR8][R2.64] ;  /* 0x00000008022c0981 */ /* 0x00416c000c1e1900 */
[----:B------:R-:W1:Y:S02]  /*0090*/  S2UR UR4, SR_CTAID.X ;  /* 0x00000000000479c3 */ /* 0x000e640000002500 */
[----:B-1----:R-:W-:-:S04]  /*00a0*/  VIADD R42, R42, UR4 ;  /* 0x000000042a2a7c36 */ /* 0x002fc80008000000 */
[----:B------:R-:W-:-:S05]  /*00b0*/  IMAD R7, R42, 0x2100, RZ ;  /* 0x000021002a077824 */ /* 0x000fca00078e02ff */
[----:B---3--:R-:W-:Y:S01]  /*00c0*/  IADD3 R0, PT, PT, -R7, UR5, RZ ;  /* 0x0000000507007c10 */ /* 0x008fe2000fffe1ff */
[----:B------:R-:W1:Y:S03]  /*00d0*/  @!P0 LDC R44, c[0x0][0x3a8] ;  /* 0x0000ea00ff2c8b82 */ /* 0x000e660000000800 */
[----:B------:R-:W-:-:S13]  /*00e0*/  ISETP.GE.U32.AND P0, PT, R0, 0x2101, PT ;  /* 0x000021010000780c */ /* 0x000fda0003f06070 */
[----:B0-----:R-:W-:Y:S05]  /*00f0*/  @!P0 BRA `(.L_x_317) ;  /* 0x0000001c00ac8947 */ /* 0x001fea0003800000 */
[----:B------:R-:W0:Y:S01]  /*0100*/  S2R R16, SR_TID.X ;  /* 0x0000000000107919 */ /* 0x000e220000002100 */
[----:B------:R-:W2:Y:S01]  /*0110*/  LDCU.64 UR4, c[0x0][0x380] ;  /* 0x00007000ff0477ac */ /* 0x000ea20008000a00 */
[C---:B0-----:R-:W-:Y:S02]  /*0120*/  LOP3.LUT R0, R16.reuse, 0x1f, RZ, 0xc0, !PT ;  /* 0x0000001f10007812 */ /* 0x041fe400078ec0ff */
[----:B------:R-:W-:-:S05]  /*0130*/  LOP3.LUT R3, R16, 0x3e0, RZ, 0xc0, !PT ;  /* 0x000003e010037812 */ /* 0x000fca00078ec0ff */
[----:B------:R-:W-:-:S05]  /*0140*/  IMAD R0, R3, 0x16, R0 ;  /* 0x0000001603007824 */ /* 0x000fca00078e0200 */
[----:B------:R-:W-:-:S05]  /*0150*/  IADD3 R0, P0, PT, R7, R0, RZ ;  /* 0x0000000007007210 */ /* 0x000fca0007f1e0ff */
[----:B------:R-:W-:Y:S02]  /*0160*/  IMAD.X R3, RZ, RZ, RZ, P0 ;  /* 0x000000ffff037224 */ /* 0x000fe400000e06ff */
        /* <DEDUP_REMOVED lines=30> */
[----:B------:R-:W-:Y:S01]  /*0350*/  ISETP.NE.AND P0, PT, R42, RZ, PT ;  /* 0x000000ff2a00720c */ /* 0x000fe20003f05270 */
        /* <DEDUP_REMOVED lines=28> */
[----:B------:R0:W1:Y:S04]  /*0520*/  LDS.64 R36, [R27] ;  /* 0x000000001b247984 */ /* 0x0000680000000a00 */
[----:B------:R0:W2:Y:S04]  /*0530*/  LDS.64 R34, [R27+0x8] ;  /* 0x000008001b227984 */ /* 0x0000a80000000a00 */
[----:B------:R0:W3:Y:S04]  /*0540*/  LDS.64 R32, [R27+0x10] ;  /* 0x000010001b207984 */ /* 0x0000e80000000a00 */
[----:B------:R0:W4:Y:S04]  /*0550*/  LDS.64 R18, [R27+0x18] ;  /* 0x000018001b127984 */ /* 0x0001280000000a00 */
[----:B------:R0:W0:Y:S04]  /*0560*/  LDS.64 R14, [R27+0x20] ;  /* 0x000020001b0e7984 */ /* 0x0000280000000a00 */
[----:B------:R0:W0:Y:S04]  /*0570*/  LDS.64 R12, [R27+0x28] ;  /* 0x000028001b0c7984 */ /* 0x0000280000000a00 */
[----:B------:R0:W0:Y:S04]  /*0580*/  LDS.64 R10, [R27+0x30] ;  /* 0x000030001b0a7984 */ /* 0x0000280000000a00 */
[----:B------:R0:W0:Y:S04]  /*0590*/  LDS.64 R8, [R27+0x38] ;  /* 0x000038001b087984 */ /* 0x0000280000000a00 */
[----:B------:R0:W0:Y:S04]  /*05a0*/  LDS.64 R6, [R27+0x40] ;  /* 0x000040001b067984 */ /* 0x0000280000000a00 */
[----:B------:R0:W0:Y:S04]  /*05b0*/  LDS.64 R4, [R27+0x48] ;  /* 0x000048001b047984 */ /* 0x0000280000000a00 */
[----:B------:R0:W0:Y:S01]  /*05c0*/  LDS.64 R2, [R27+0x50] ;  /* 0x000050001b027984 */ /* 0x0000220000000a00 */
[----:B------:R-:W-:Y:S06]  /*05d0*/  BAR.SYNC.DEFER_BLOCKING 0x0 ;  /* 0x0000000000007b1d */ /* 0x000fec0000010000 */
[----:B-1----:R-:W-:Y:S05]  /*05e0*/  @P0 BRA `(.L_x_319) ;  /* 0x00000004001c0947 */ /* 0x002fea0003800000 */
[----:B0-2---:R-:W-:Y:S02]  /*05f0*/  IADD3 R17, PT, PT, R34, R37, R36 ;  /* 0x0000002522117210 */ /* 0x005fe40007ffe024 */
[C---:B------:R-:W-:Y:S02]  /*0600*/  ISETP.NE.AND P1, PT, R39.reuse, 0x1f, PT ;  /* 0x0000001f2700780c */ /* 0x040fe40003f25270 */
[----:B---3--:R-:W-:Y:S02]  /*0610*/  IADD3 R17, PT, PT, R32, R35, R17 ;  /* 0x0000002320117210 */ /* 0x008fe40007ffe011 */
[----:B------:R-:W-:Y:S02]  /*0620*/  ISETP.NE.AND P2, PT, R39, RZ, PT ;  /* 0x000000ff2700720c */ /* 0x000fe40003f45270 */
[----:B----4-:R-:W-:-:S04]  /*0630*/  IADD3 R17, PT, PT, R18, R33, R17 ;  /* 0x0000002112117210 */ /* 0x010fc80007ffe011 */
[----:B------:R-:W-:-:S03]  /*0640*/  IADD3 R17, PT, PT, R14, R19, R17 ;  /* 0x000000130e117210 */ /* 0x000fc60007ffe011 */
[----:B------:R-:W-:Y:S02]  /*0650*/  @!P1 LEA R43, R40, UR4, 0x2 ;  /* 0x00000004282b9c11 */ /* 0x000fe4000f8e10ff */
[----:B------:R-:W-:-:S04]  /*0660*/  IADD3 R17, PT, PT, R12, R15, R17 ;  /* 0x0000000f0c117210 */ /* 0x000fc80007ffe011 */
[----:B------:R-:W-:-:S04]  /*0670*/  IADD3 R17, PT, PT, R10, R13, R17 ;  /* 0x0000000d0a117210 */ /* 0x000fc80007ffe011 */
[----:B------:R-:W-:-:S04]  /*0680*/  IADD3 R17, PT, PT, R8, R11, R17 ;  /* 0x0000000b08117210 */ /* 0x000fc80007ffe011 */
[----:B------:R-:W-:-:S04]  /*0690*/  IADD3 R17, PT, PT, R6, R9, R17 ;  /* 0x0000000906117210 */ /* 0x000fc80007ffe011 */
[----:B------:R-:W-:-:S04]  /*06a0*/  IADD3 R17, PT, PT, R4, R7, R17 ;  /* 0x0000000704117210 */ /* 0x000fc80007ffe011 */
[----:B------:R-:W-:-:S05]  /*06b0*/  IADD3 R20, PT, PT, R2, R5, R17 ;  /* 0x0000000502147210 */ /* 0x000fca0007ffe011 */
        /* <DEDUP_REMOVED lines=38> */
[----:B------:R-:W-:Y:S02]  /*0920*/  SEL R20, R26, R20, !P0 ;  /* 0x000000141a147207 */ /* 0x000fe40004000000 */
[----:B------:R-:W-:-:S04]  /*0930*/  ISETP.NE.AND P0, PT, R40, 0x8, PT ;  /* 0x000000082800780c */ /* 0x000fc80003f05270 */
[----:B------:R-:W-:Y:S02]  /*0940*/  SEL R20, R27, R20, !P0 ;  /* 0x000000141b147207 */ /* 0x000fe40004000000 */
[----:B------:R-:W-:Y:S02]  /*0950*/  ISETP.NE.AND P0, PT, R40, 0xa, PT ;  /* 0x0000000a2800780c */ /* 0x000fe40003f05270 */
[----:B------:R-:W-:Y:S02]  /*0960*/  SEL R20, R28, R20, !P1 ;  /* 0x000000141c147207 */ /* 0x000fe40004800000 */
[----:B------:R-:W-:Y:S02]  /*0970*/  ISETP.NE.AND P1, PT, R40, 0xb, PT ;  /* 0x0000000b2800780c */ /* 0x000fe40003f25270 */
[----:B------:R-:W-:Y:S01]  /*0980*/  SEL R20, R29, R20, !P0 ;  /* 0x000000141d147207 */ /* 0x000fe20004000000 */
[----:B------:R-:W-:Y:S01]  /*0990*/  IMAD.IADD R29, R30, 0x1, R29 ;  /* 0x000000011e1d7824 */ /* 0x000fe200078e021d */
[----:B------:R-:W-:-:S04]  /*09a0*/  ISETP.GE.U32.AND P0, PT, R16, 0x20, PT ;  /* 0x000000201000780c */ /* 0x000fc80003f06070 */
[----:B------:R-:W-:Y:S02]  /*09b0*/  SEL R20, R29, R20, !P1 ;  /* 0x000000141d147207 */ /* 0x000fe40004800000 */
[----:B------:R-:W-:Y:S02]  /*09c0*/  ISETP.NE.AND P1, PT, R16, RZ, PT ;  /* 0x000000ff1000720c */ /* 0x000fe40003f25270 */
[----:B------:R-:W-:Y:S02]  /*09d0*/  SEL R16, R3, RZ, P2 ;  /* 0x000000ff03107207 */ /* 0x000fe40001000000 */
[----:B------:R-:W-:Y:S02]  /*09e0*/  SEL R3, R20, RZ, P0 ;  /* 0x000000ff14037207 */ /* 0x000fe40000000000 */
[--C-:B-----5:R-:W-:Y:S02]  /*09f0*/  IADD3 R31, PT, PT, R29, R31, R44.reuse ;  /* 0x0000001f1d1f7210 */ /* 0x120fe40007ffe02c */
[----:B------:R-:W-:-:S05]  /*0a00*/  IADD3 R44, PT, PT, R3, R16, R44 ;  /* 0x00000010032c7210 */ /* 0x000fca0007ffe02c */
[----:B------:R-:W-:Y:S05]  /*0a10*/  @P1 BRA `(.L_x_320) ;  /* 0x0000000c00f41947 */ /* 0x000fea0003800000 */
[----:B------:R-:W0:Y:S01]  /*0a20*/  LDC.64 R16, c[0x0][0x390] ;  /* 0x0000e400ff107b82 */ /* 0x000e220000000a00 */
[----:B------:R-:W-:-:S05]  /*0a30*/  IMAD.MOV.U32 R30, RZ, RZ, 0x65 ;  /* 0x00000065ff1e7424 */ /* 0x000fca00078e00ff */
[----:B0-----:R0:W-:Y:S01]  /*0a40*/  ST.E.64.STRONG.GPU desc[UR8][R16.64+0x100], R30 ;  /* 0x0001001e10007985 */ /* 0x0011e2000c10fb08 */
[----:B------:R-:W-:Y:S05]  /*0a50*/  BRA `(.L_x_320) ;  /* 0x0000000c00e47947 */ /* 0x000fea0003800000 */
.L_x_319:
        /* <DEDUP_REMOVED lines=57> */
[----:B------:R-:W-:Y:S02]  /*0df0*/  ISETP.NE.AND P0, PT, R40, 0xa, PT ;  /* 0x0000000a2800780c */ /* 0x000fe40003f05270 */
[----:B------:R-:W-:Y:S02]  /*0e00*/  SEL R20, R28, R20, !P1 ;  /* 0x000000141c147207 */ /* 0x000fe40004800000 */
[----:B------:R-:W-:Y:S02]  /*0e10*/  ISETP.NE.AND P1, PT, R40, 0xb, PT ;  /* 0x0000000b2800780c */ /* 0x000fe40003f25270 */
[----:B------:R-:W-:Y:S02]  /*0e20*/  SEL R20, R29, R20, !P0 ;  /* 0x000000141d147207 */ /* 0x000fe40004000000 */
[----:B------:R-:W-:-:S02]  /*0e30*/  ISETP.GT.U32.AND P0, PT, R16, 0x1f, PT ;  /* 0x0000001f1000780c */ /* 0x000fc40003f04070 */
[----:B------:R-:W-:Y:S02]  /*0e40*/  SEL R20, R30, R20, !P1 ;  /* 0x000000141e147207 */ /* 0x000fe40004800000 */
[----:B------:R-:W-:-:S03]  /*0e50*/  ISETP.GE.U32.AND P1, PT, R16, 0x20, PT ;  /* 0x000000201000780c */ /* 0x000fc60003f26070 */
[----:B------:R-:W-:-:S05]  /*0e60*/  IMAD.IADD R20, R20, 0x1, R17 ;  /* 0x0000000114147824 */ /* 0x000fca00078e0211 */
[----:B------:R-:W-:Y:S01]  /*0e70*/  SEL R23, R3, R20, !P1 ;  /* 0x0000001403177207 */ /* 0x000fe20004800000 */
[----:B------:R-:W-:Y:S06]  /*0e80*/  @P0 BRA `(.L_x_321) ;  /* 0x0000000800b00947 */ /* 0x000fec0003800000 */
[----:B------:R-:W0:Y:S01]  /*0e90*/  LDC.64 R20, c[0x0][0x390] ;  /* 0x0000e400ff147b82 */ /* 0x000e220000000a00 */
[----:B------:R-:W-:Y:S02]  /*0ea0*/  ISETP.NE.AND P1, PT, R16, RZ, PT ;  /* 0x000000ff1000720c */ /* 0x000fe40003f25270 */
[----:B------:R-:W-:-:S05]  /*0eb0*/  LOP3.LUT R3, RZ, R16, RZ, 0x33, !PT ;  /* 0x00000010ff037212 */ /* 0x000fca00078e33ff */
[----:B------:R-:W-:-:S06]  /*0ec0*/  IMAD.IADD R40, R42, 0x1, R3 ;  /* 0x000000012a287824 */ /* 0x000fcc00078e0203 */
        /* <DEDUP_REMOVED lines=11> */
.L_x_351:
[----:B------:R-:W-:Y:S05]  /*0f80*/  @!P0 BRA `(.L_x_323) ;  /* 0x0000000000748947 */ /* 0x000fea0003800000 */
[----:B------:R-:W-:-:S07]  /*0f90*/  IMAD.MOV.U32 R3, RZ, RZ, 0x3b8 ;  /* 0x000003b8ff037424 */ /* 0x000fce00078e00ff */
.L_x_325:
[----:B------:R-:W-:Y:S02]  /*0fa0*/  VIADD R27, R3, 0x1 ;  /* 0x00000001031b7836 */ /* 0x000fe40000000000 */
[----:B------:R-:W-:Y:S02]  /*0fb0*/  IMAD R42, R42, 0x41a7, RZ ;  /* 0x000041a72a2a7824 */ /* 0x000fe400078e02ff */
[----:B------:R-:W0:Y:S01]  /*0fc0*/  I2F.U32.RP R22, R27 ;  /* 0x0000001b00167306 */ /* 0x000e220000209000 */
[----:B------:R-:W-:Y:S01]  /*0fd0*/  IMAD.MOV R29, RZ, RZ, -R27 ;  /* 0x000000ffff1d7224 */ /* 0x000fe200078e0a1b */
[----:B------:R-:W-:Y:S02]  /*0fe0*/  ISETP.NE.U32.AND P2, PT, R27, RZ, PT ;  /* 0x000000ff1b00720c */ /* 0x000fe40003f45070 */
[----:B------:R-:W-:-:S04]  /*0ff0*/  LOP3.LUT R42, R42, 0x7fffffff, RZ, 0xc0, !PT ;  /* 0x7fffffff2a2a7812 */ /* 0x000fc800078ec0ff */
[----:B0-----:R-:W0:Y:S02]  /*1000*/  MUFU.RCP R22, R22 ;  /* 0x0000001600167308 */ /* 0x001e240000001000 */
[----:B0-----:R-:W-:-:S06]  /*1010*/  VIADD R20, R22, 0xffffffe ;  /* 0x0ffffffe16147836 */ /* 0x001fcc0000000000 */
[----:B------:R0:W1:Y:S02]  /*1020*/  F2I.FTZ.U32.TRUNC.NTZ R21, R20 ;  /* 0x0000001400157305 */ /* 0x000064000021f000 */
[----:B0-----:R-:W-:Y:S02]  /*1030*/  IMAD.MOV.U32 R20, RZ, RZ, RZ ;  /* 0x000000ffff147224 */ /* 0x001fe400078e00ff */
[----:B-1----:R-:W-:-:S04]  /*1040*/  IMAD R29, R29, R21, RZ ;  /* 0x000000151d1d7224 */ /* 0x002fc800078e02ff */
[----:B------:R-:W-:-:S06]  /*1050*/  IMAD.HI.U32 R21, R21, R29, R20 ;  /* 0x0000001d15157227 */ /* 0x000fcc00078e0014 */
[----:B------:R-:W-:-:S04]  /*1060*/  IMAD.HI.U32 R21, R21, R42, RZ ;  /* 0x0000002a15157227 */ /* 0x000fc800078e00ff */
[----:B------:R-:W-:-:S04]  /*1070*/  IMAD.MOV R21, RZ, RZ, -R21 ;  /* 0x000000ffff157224 */ /* 0x000fc800078e0a15 */
[----:B------:R-:W-:-:S05]  /*1080*/  IMAD R22, R27, R21, R42 ;  /* 0x000000151b167224 */ /* 0x000fca00078e022a */
[----:B------:R-:W-:-:S13]  /*1090*/  ISETP.GE.U32.AND P0, PT, R22, R27, PT ;  /* 0x0000001b1600720c */ /* 0x000fda0003f06070 */
[----:B------:R-:W-:-:S05]  /*10a0*/  @P0 IMAD.IADD R22, R22, 0x1, -R27 ;  /* 0x0000000116160824 */ /* 0x000fca00078e0a1b */
[----:B------:R-:W-:-:S13]  /*10b0*/  ISETP.GE.U32.AND P0, PT, R22, R27, PT ;  /* 0x0000001b1600720c */ /* 0x000fda0003f06070 */
[----:B------:R-:W-:Y:S01]  /*10c0*/  @P0 IMAD.IADD R22, R22, 0x1, -R27 ;  /* 0x0000000116160824 */ /* 0x000fe200078e0a1b */
[----:B------:R-:W-:-:S04]  /*10d0*/  @!P2 LOP3.LUT R22, RZ, R27, RZ, 0x33, !PT ;  /* 0x0000001bff16a212 */ /* 0x000fc800078e33ff */
[----:B------:R-:W-:Y:S05]  /*10e0*/  NANOSLEEP R22 ;  /* 0x000000160000735d */ /* 0x000fea0003800000 */
[----:B------:R-:W2:Y:S01]  /*10f0*/  LD.E.64.STRONG.GPU R26, desc[UR8][R16.64+0x100] ;  /* 0x00010008101a7980 */ /* 0x000ea2000c10fb00 */
[----:B------:R-:W-:Y:S01]  /*1100*/  UMOV UR5, 0xffffffff ;  /* 0xffffffff00057882 */ /* 0x000fe20000000000 */
[----:B------:R-:W-:Y:S02]  /*1110*/  SHF.R.U32.HI R3, RZ, 0x1, R3 ;  /* 0x00000001ff037819 */ /* 0x000fe40000011603 */
[----:B--2---:R-:W-:Y:S01]  /*1120*/  ISETP.NE.AND P0, PT, R26, 0x63, PT ;  /* 0x000000631a00780c */ /* 0x004fe20003f05270 */
[----:B------:R-:W-:-:S12]  /*1130*/  BRA.DIV UR5, `(.L_x_324) ;  /* 0x0000003605187947 */ /* 0x000fd8000b800000 */
[----:B------:R-:W-:-:S13]  /*1140*/  VOTE.ANY P0, !P0 ;  /* 0x0000000000ff7806 */ /* 0x000fda0004000100 */
.L_x_354:
[----:B------:R-:W-:Y:S05]  /*1150*/  @P0 BRA `(.L_x_325) ;  /* 0xfffffffc00900947 */ /* 0x000fea000383ffff */
.L_x_323:
[----:B------:R-:W-:Y:S01]  /*1160*/  UMOV UR5, 0xffffffff ;  /* 0xffffffff00057882 */ /* 0x000fe20000000000 */
[----:B------:R-:W-:Y:S02]  /*1170*/  ISETP.NE.AND P0, PT, R26, 0x65, PT ;  /* 0x000000651a00780c */ /* 0x000fe40003f05270 */
[----:B------:R-:W-:Y:S11]  /*1180*/  BRA.DIV UR5, `(.L_x_326) ;  /* 0x0000003605247947 */ /* 0x000ff6000b800000 */
[----:B------:R-:W0:Y:S01]  /*1190*/  S2R R30, SR_GEMASK ;  /* 0x00000000001e7919 */ /* 0x000e220000003c00 */
[----:B------:R-:W-:Y:S01]  /*11a0*/  VOTE.ANY R21, PT, !P0 ;  /* 0x0000000000157806 */ /* 0x000fe200040e0100 */
[C---:B------:R-:W-:Y:S02]  /*11b0*/  VIADD R41, R39.reuse, 0x2 ;  /* 0x0000000227297836 */ /* 0x040fe40000000000 */
[C---:B------:R-:W-:Y:S02]  /*11c0*/  VIADD R43, R39.reuse, 0x4 ;  /* 0x00000004272b7836 */ /* 0x040fe40000000000 */
[C---:B------:R-:W-:Y:S02]  /*11d0*/  VIADD R44, R39.reuse, 0x8 ;  /* 0x00000008272c7836 */ /* 0x040fe40000000000 */
[----:B------:R-:W-:Y:S01]  /*11e0*/  VIADD R45, R39, 0x10 ;  /* 0x00000010272d7836 */ /* 0x000fe20000000000 */
[----:B0-----:R-:W-:-:S05]  /*11f0*/  LOP3.LUT R21, R21, 0x80000000, R30, 0xec, !PT ;  /* 0x8000000015157812 */ /* 0x001fca00078eec1e */
[----:B------:R-:W-:-:S05]  /*1200*/  VIADD R16, R21, 0xffffffff ;  /* 0xffffffff15107836 */ /* 0x000fca0000000000 */
[----:B------:R-:W-:-:S04]  /*1210*/  LOP3.LUT R16, R21, R16, RZ, 0xc, !PT ;  /* 0x0000001015107212 */ /* 0x000fc800078e0cff */
[----:B------:R0:W1:Y:S02]  /*1220*/  POPC R20, R16 ;  /* 0x0000001000147309 */ /* 0x0000640000000000 */
[----:B0-----:R-:W0:Y:S01]  /*1230*/  LDC.64 R16, c[0x0][0x390] ;  /* 0x0000e400ff107b82 */ /* 0x001e220000000a00 */
[----:B-1----:R-:W1:Y:S01]  /*1240*/  SHFL.DOWN PT, R22, R27, 0x1, R20 ;  /* 0x082000001b167989 */ /* 0x002e6200000e0014 */
[-C--:B------:R-:W-:Y:S02]  /*1250*/  ISETP.GE.AND P0, PT, R39, R20.reuse, PT ;  /* 0x000000142700720c */ /* 0x080fe40003f06270 */
[----:B------:R-:W-:Y:S02]  /*1260*/  ISETP.GT.AND P2, PT, R45, R20, PT ;  /* 0x000000142d00720c */ /* 0x000fe40003f44270 */
[----:B0-----:R-:W-:Y:S02]  /*1270*/  IADD3 R28, P3, PT, R16, 0x100, RZ ;  /* 0x00000100101c7810 */ /* 0x001fe40007f7e0ff */
[----:B-1----:R-:W-:-:S02]  /*1280*/  SEL R22, R22, RZ, !P0 ;  /* 0x000000ff16167207 */ /* 0x002fc40004000000 */
[----:B------:R-:W-:-:S03]  /*1290*/  ISETP.GT.AND P0, PT, R41, R20, PT ;  /* 0x000000142900720c */ /* 0x000fc60003f04270 */
[----:B------:R-:W-:-:S05]  /*12a0*/  IMAD.IADD R3, R22, 0x1, R27 ;  /* 0x0000000116037824 */ /* 0x000fca00078e021b */
[----:B------:R-:W0:Y:S02]  /*12b0*/  SHFL.DOWN PT, R22, R3, 0x2, R20 ;  /* 0x0840000003167989 */ /* 0x000e2400000e0014 */
[----:B0-----:R-:W-:Y:S02]  /*12c0*/  SEL R22, R22, RZ, !P0 ;  /* 0x000000ff16167207 */ /* 0x001fe40004000000 */
[----:B------:R-:W-:-:S03]  /*12d0*/  ISETP.GT.AND P0, PT, R43, R20, PT ;  /* 0x000000142b00720c */ /* 0x000fc60003f04270 */
[----:B------:R-:W-:Y:S02]  /*12e0*/  IMAD.IADD R29, R3, 0x1, R22 ;  /* 0x00000001031d7824 */ /* 0x000fe400078e0216 */
[----:B------:R-:W-:-:S03]  /*12f0*/  IMAD.X R3, RZ, RZ, R17, P3 ;  /* 0x000000ffff037224 */ /* 0x000fc600018e0611 */
        /* <DEDUP_REMOVED lines=10> */
[----:B0-----:R-:W-:-:S05]  /*13a0*/  SEL R22, R22, RZ, !P2 ;  /* 0x000000ff16167207 */ /* 0x001fca0005000000 */
[----:B------:R-:W-:-:S07]  /*13b0*/  IMAD.IADD R46, R47, 0x1, R22 ;  /* 0x000000012f2e7824 */ /* 0x000fce00078e0216 */
.L_x_363:
[----:B------:R-:W-:Y:S05]  /*13c0*/  @!P0 BRA `(.L_x_327) ;  /* 0x0000000400248947 */ /* 0x000fea0003800000 */
[----:B------:R-:W-:-:S07]  /*13d0*/  IMAD.MOV.U32 R29, RZ, RZ, 0x3b8 ;  /* 0x000003b8ff1d7424 */ /* 0x000fce00078e00ff */
.L_x_333:
[----:B------:R-:W-:Y:S02]  /*13e0*/  IMAD.MOV.U32 R16, RZ, RZ, R28 ;  /* 0x000000ffff107224 */ /* 0x000fe400078e001c */
[----:B------:R-:W-:Y:S02]  /*13f0*/  IMAD.MOV.U32 R17, RZ, RZ, R3 ;  /* 0x000000ffff117224 */ /* 0x000fe400078e0003 */
        /* <DEDUP_REMOVED lines=8> */
.L_x_366:
[----:B------:R-:W-:Y:S05]  /*1480*/  @!P0 BRA `(.L_x_329) ;  /* 0x0000000000748947 */ /* 0x000fea0003800000 */
[----:B------:R-:W-:-:S07]  /*1490*/  IMAD.MOV.U32 R22, RZ, RZ, R29 ;  /* 0x000000ffff167224 */ /* 0x000fce00078e001d */
.L_x_331:
        /* <DEDUP_REMOVED lines=27> */
.L_x_369:
[----:B------:R-:W-:Y:S05]  /*1650*/  @P0 BRA `(.L_x_331) ;  /* 0xfffffffc00900947 */ /* 0x000fea000383ffff */
.L_x_329:
[----:B------:R-:W-:Y:S01]  /*1660*/  UMOV UR5, 0xffffffff ;  /* 0xffffffff00057882 */ /* 0x000fe20000000000 */
[----:B------:R-:W-:Y:S02]  /*1670*/  ISETP.NE.AND P0, PT, R26, 0x65, PT ;  /* 0x000000651a00780c */ /* 0x000fe40003f05270 */
[----:B------:R-:W-:Y:S11]  /*1680*/  BRA.DIV UR5, `(.L_x_332) ;  /* 0x0000003605287947 */ /* 0x000ff6000b800000 */
[----:B------:R-:W-:Y:S01]  /*1690*/  VOTE.ANY R21, PT, !P0 ;  /* 0x0000000000157806 */ /* 0x000fe200040e0100 */
[----:B------:R-:W-:-:S03]  /*16a0*/  VIADD R40, R40, 0xffffffe0 ;  /* 0xffffffe028287836 */ /* 0x000fc60000000000 */
[----:B------:R-:W-:-:S05]  /*16b0*/  LOP3.LUT R21, R21, 0x80000000, R30, 0xec, !PT ;  /* 0x8000000015157812 */ /* 0x000fca00078eec1e */
        /* <DEDUP_REMOVED lines=25> */
.L_x_378:
[----:B------:R-:W-:Y:S05]  /*1850*/  @P0 BRA `(.L_x_333) ;  /* 0xfffffff800e00947 */ /* 0x000fea000383ffff */
.L_x_327:
        /* <DEDUP_REMOVED lines=8> */
[----:B0-----:R-:W-:-:S05]  /*18e0*/  @!P1 LEA R3, R16, R3, 0x18 ;  /* 0x0000000310039211 */ /* 0x001fca00078ec0ff */
[----:B------:R1:W-:Y:S04]  /*18f0*/  @!P1 STS [R3+0x8], R31 ;  /* 0x0000081f03009388 */ /* 0x0003e80000000800 */
[----:B------:R1:W-:Y:S01]  /*1900*/  @!P1 STS [R3+0x4], R46 ;  /* 0x0000042e03009388 */ /* 0x0003e20000000800 */
[----:B--2---:R-:W-:Y:S01]  /*1910*/  @!P0 LEA R17, R20, R17, 0x18 ;  /* 0x0000001114118211 */ /* 0x004fe200078ec0ff */
[----:B------:R-:W-:Y:S02]  /*1920*/  IMAD.MOV.U32 R20, RZ, RZ, R23 ;  /* 0x000000ffff147224 */ /* 0x000fe400078e0017 */
[----:B------:R-:W-:Y:S02]  /*1930*/  @!P0 IMAD.MOV.U32 R20, RZ, RZ, R46 ;  /* 0x000000ffff148224 */ /* 0x000fe400078e002e */
[----:B------:R1:W-:Y:S05]  /*1940*/  @!P0 STS [R17+0x4c], R46 ;  /* 0x00004c2e11008388 */ /* 0x0003ea0000000800 */
.L_x_321:
[----:B------:R-:W-:Y:S05]  /*1950*/  WARPSYNC.ALL ;  /* 0x0000000000007948 */ /* 0x000fea0003800000 */
[----:B------:R-:W0:Y:S08]  /*1960*/  S2UR UR6, SR_CgaCtaId ;  /* 0x00000000000679c3 */ /* 0x000e300000008800 */
[----:B------:R-:W-:Y:S06]  /*1970*/  BAR.SYNC.DEFER_BLOCKING 0x0 ;  /* 0x0000000000007b1d */ /* 0x000fec0000010000 */
[----:B------:R-:W-:Y:S01]  /*1980*/  UMOV UR5, 0x400 ;  /* 0x0000040000057882 */ /* 0x000fe20000000000 */
[----:B------:R-:W2:Y:S01]  /*1990*/  S2R R16, SR_TID.X ;  /* 0x0000000000107919 */ /* 0x000ea20000002100 */
[----:B0-----:R-:W-:-:S09]  /*19a0*/  ULEA UR5, UR6, UR5, 0x18 ;  /* 0x0000000506057291 */ /* 0x001fd2000f8ec0ff */
[----:B-1----:R-:W0:Y:S01]  /*19b0*/  LDS R3, [UR5+0x4c] ;  /* 0x00004c05ff037984 */ /* 0x002e220008000800 */
[----:B--2---:R-:W-:-:S04]  /*19c0*/  ISETP.NE.AND P0, PT, R16, RZ, PT ;  /* 0x000000ff1000720c */ /* 0x004fc80003f05270 */
[----:B0-----:R-:W-:-:S05]  /*19d0*/  SEL R3, R3, RZ, P0 ;  /* 0x000000ff03037207 */ /* 0x001fca0000000000 */
[----:B------:R-:W-:-:S07]  /*19e0*/  IMAD.IADD R44, R3, 0x1, R20 ;  /* 0x00000001032c7824 */ /* 0x000fce00078e0214 */
.L_x_320:
[----:B------:R-:W-:Y:S05]  /*19f0*/  BSYNC.RECONVERGENT B0 ;  /* 0x0000000000007941 */ /* 0x000fea0003800200 */
.L_x_318:
[----:B------:R-:W-:Y:S01]  /*1a00*/  IMAD.IADD R45, R36, 0x1, R44 ;  /* 0x00000001242d7824 */ /* 0x000fe200078e022c */
[----:B------:R-:W1:Y:S01]  /*1a10*/  S2R R3, SR_TID.X ;  /* 0x0000000000037919 */ /* 0x000e620000002100 */
[----:B------:R-:W2:Y:S01]  /*1a20*/  S2UR UR6, SR_CgaCtaId ;  /* 0x00000000000679c3 */ /* 0x000ea20000008800 */
[----:B------:R-:W-:Y:S01]  /*1a30*/  UMOV UR5, 0x400 ;  /* 0x0000040000057882 */ /* 0x000fe20000000000 */
[----:B0-----:R-:W-:Y:S01]  /*1a40*/  IMAD.IADD R16, R37, 0x1, R45 ;  /* 0x0000000125107824 */ /* 0x001fe200078e022d */
[----:B------:R-:W0:Y:S03]  /*1a50*/  S2R R24, SR_LANEID ;  /* 0x0000000000187919 */ /* 0x000e260000000000 */
[----:B------:R-:W-:Y:S02]  /*1a60*/  IMAD.IADD R17, R34, 0x1, R16 ;  /* 0x0000000122117824 */ /* 0x000fe400078e0210 */
[----:B------:R-:W-:Y:S02]  /*1a70*/  BAR.SYNC.DEFER_BLOCKING 0x0 ;  /* 0x0000000000007b1d */ /* 0x000fe40000010000 */
[----:B------:R-:W-:-:S04]  /*1a80*/  IMAD.IADD R22, R35, 0x1, R17 ;  /* 0x0000000123167824 */ /* 0x000fc800078e0211 */
[----:B------:R-:W-:-:S04]  /*1a90*/  IMAD.IADD R23, R32, 0x1, R22 ;  /* 0x0000000120177824 */ /* 0x000fc800078e0216 */
[----:B------:R-:W-:-:S04]  /*1aa0*/  IMAD.IADD R20, R33, 0x1, R23 ;  /* 0x0000000121147824 */ /* 0x000fc800078e0217 */
[----:B------:R-:W-:Y:S01]  /*1ab0*/  IMAD.IADD R21, R18, 0x1, R20 ;  /* 0x0000000112157824 */ /* 0x000fe200078e0214 */
[----:B--2---:R-:W-:-:S03]  /*1ac0*/  ULEA UR5, UR6, UR5, 0x18 ;  /* 0x0000000506057291 */ /* 0x004fc6000f8ec0ff */
[----:B------:R-:W-:Y:S01]  /*1ad0*/  IMAD.IADD R18, R19, 0x1, R21 ;  /* 0x0000000113127824 */ /* 0x000fe200078e0215 */
[----:B------:R-:W2:Y:S03]  /*1ae0*/  LDCU.64 UR6, c[0x0][0x388] ;  /* 0x00007100ff0677ac */ /* 0x000ea60008000a00 */
[----:B------:R-:W-:Y:S01]  /*1af0*/  IMAD.IADD R19, R14, 0x1, R18 ;  /* 0x000000010e137824 */ /* 0x000fe200078e0212 */
[----:B-1----:R-:W-:-:S03]  /*1b00*/  SHF.R.U32.HI R3, RZ, 0x5, R3 ;  /* 0x00000005ff037819 */ /* 0x002fc60000011603 */
[----:B------:R-:W-:Y:S02]  /*1b10*/  IMAD.IADD R14, R15, 0x1, R19 ;  /* 0x000000010f0e7824 */ /* 0x000fe400078e0213 */
[----:B0-----:R-:W-:Y:S02]  /*1b20*/  IMAD R3, R3, 0x2c0, R24 ;  /* 0x000002c003037824 */ /* 0x001fe400078e0218 */
[----:B------:R-:W-:-:S03]  /*1b30*/  IMAD.IADD R15, R12, 0x1, R14 ;  /* 0x000000010c0f7824 */ /* 0x000fc600078e020e */
[----:B------:R-:W-:Y:S01]  /*1b40*/  LEA R49, R3, UR5, 0x2 ;  /* 0x0000000503317c11 */ /* 0x000fe2000f8e10ff */
[----:B------:R-:W-:Y:S01]  /*1b50*/  IMAD.IADD R12, R13, 0x1, R15 ;  /* 0x000000010d0c7824 */ /* 0x000fe200078e020f */
[----:B--2---:R-:W-:-:S03]  /*1b60*/  IADD3 R38, P0, PT, R38, UR6, RZ ;  /* 0x0000000626267c10 */ /* 0x004fc6000ff1e0ff */
[----:B------:R-:W-:Y:S02]  /*1b70*/  IMAD.IADD R13, R10, 0x1, R12 ;  /* 0x000000010a0d7824 */ /* 0x000fe400078e020c */
[----:B------:R-:W-:Y:S01]  /*1b80*/  IMAD R24, R24, 0x54, R49 ;  /* 0x0000005418187824 */ /* 0x000fe200078e0231 */
[----:B------:R-:W-:Y:S01]  /*1b90*/  IADD3.X R39, PT, PT, R0, UR7, RZ, P0, !PT ;  /* 0x0000000700277c10 */ /* 0x000fe200087fe4ff */
[----:B------:R-:W-:-:S03]  /*1ba0*/  IMAD.IADD R10, R11, 0x1, R13 ;  /* 0x000000010b0a7824 */ /* 0x000fc600078e020d */
[----:B------:R-:W-:Y:S01]  /*1bb0*/  STS.64 [R24], R44 ;  /* 0x0000002c18007388 */ /* 0x000fe20000000a00 */
[----:B------:R-:W-:-:S03]  /*1bc0*/  IMAD.IADD R11, R8, 0x1, R10 ;  /* 0x00000001080b7824 */ /* 0x000fc600078e020a */
[----:B------:R-:W-:Y:S01]  /*1bd0*/  STS.64 [R24+0x8], R16 ;  /* 0x0000081018007388 */ /* 0x000fe20000000a00 */
        /* <DEDUP_REMOVED lines=11> */
[----:B------:R-:W-:Y:S04]  /*1c90*/  STS.64 [R24+0x38], R10 ;  /* 0x0000380a18007388 */ /* 0x000fe80000000a00 */
[----:B------:R-:W-:Y:S04]  /*1ca0*/  STS.64 [R24+0x40], R8 ;  /* 0x0000400818007388 */ /* 0x000fe80000000a00 */
[----:B------:R-:W-:Y:S04]  /*1cb0*/  STS.64 [R24+0x48], R6 ;  /* 0x0000480618007388 */ /* 0x000fe80000000a00 */
[----:B------:R-:W-:Y:S01]  /*1cc0*/  STS.64 [R24+0x50], R4 ;  /* 0x0000500418007388 */ /* 0x000fe20000000a00 */
[----:B------:R-:W-:-:S03]  /*1cd0*/  NOP ;  /* 0x0000000000007918 */ /* 0x000fc60000000000 */
        /* <DEDUP_REMOVED lines=45> */
.L_x_317:
[----:B------:R-:W-:-:S13]  /*1fb0*/  ISETP.NE.AND P0, PT, R0, RZ, PT ;  /* 0x000000ff0000720c */ /* 0x000fda0003f05270 */
[----:B------:R-:W-:Y:S05]  /*1fc0*/  @!P0 EXIT ;  /* 0x000000000000894d */ /* 0x000fea0003800000 */
[----:B------:R-:W0:Y:S02]  /*1fd0*/  LDC.64 R4, c[0x0][0x380] ;  /* 0x0000e000ff047b82 */ /* 0x000e240000000a00 */
[----:B0-----:R-:W-:-:S05]  /*1fe0*/  IMAD.WIDE.U32 R4, R7, 0x4, R4 ;  /* 0x0000000407047825 */ /* 0x001fca00078e0004 */
[----:B------:R0:W2:Y:S01]  /*1ff0*/  LDG.E R6, desc[UR8][R4.64] ;  /* 0x0000000804067981 */ /* 0x0000a2000c1e1900 */
[----:B------:R-:W3:Y:S02]  /*2000*/  S2R R2, SR_TID.X ;  /* 0x0000000000027919 */ /* 0x000ee40000002100 */
[C---:B---3--:R-:W-:Y:S02]  /*2010*/  LOP3.LUT R3, R2.reuse, 0x1f, RZ, 0xc0, !PT ;  /* 0x0000001f02037812 */ /* 0x048fe400078ec0ff */
[----:B------:R-:W-:-:S05]  /*2020*/  LOP3.LUT R8, R2, 0x3e0, RZ, 0xc0, !PT ;  /* 0x000003e002087812 */ /* 0x000fca00078ec0ff */
[----:B------:R-:W-:-:S04]  /*2030*/  IMAD R3, R8, 0x16, R3 ;  /* 0x0000001608037824 */ /* 0x000fc800078e0203 */
[C---:B------:R-:W-:Y:S01]  /*2040*/  VIADD R7, R3.reuse, 0x20 ;  /* 0x0000002003077836 */ /* 0x040fe20000000000 */
[C---:B------:R-:W-:Y:S01]  /*2050*/  ISETP.GE.U32.AND P6, PT, R3.reuse, R0, PT ;  /* 0x000000000300720c */ /* 0x040fe20003fc6070 */
[C---:B------:R-:W-:Y:S01]  /*2060*/  VIADD R9, R3.reuse, 0x40 ;  /* 0x0000004003097836 */ /* 0x040fe20000000000 */
[C---:B0-----:R-:W-:Y:S01]  /*2070*/  LEA R4, P1, R3.reuse, R4, 0x2 ;  /* 0x0000000403047211 */ /* 0x041fe200078210ff */
[----:B------:R-:W-:Y:S01]  /*2080*/  VIADD R11, R3, 0x60 ;  /* 0x00000060030b7836 */ /* 0x000fe20000000000 */
[-C--:B------:R-:W-:Y:S01]  /*2090*/  ISETP.GE.U32.AND P5, PT, R7, R0.reuse, PT ;  /* 0x000000000700720c */ /* 0x080fe20003fa6070 */
[----:B------:R-:W-:Y:S01]  /*20a0*/  VIADD R7, R3, 0x80 ;  /* 0x0000008003077836 */ /* 0x000fe20000000000 */
[-C--:B------:R-:W-:Y:S01]  /*20b0*/  ISETP.GE.U32.AND P0, PT, R9, R0.reuse, PT ;  /* 0x000000000900720c */ /* 0x080fe20003f06070 */
[----:B------:R-:W-:Y:S01]  /*20c0*/  IMAD.X R5, RZ, RZ, R5, P1 ;  /* 0x000000ffff057224 */ /* 0x000fe200008e0605 */
[-C--:B------:R-:W-:Y:S01]  /*20d0*/  ISETP.GE.U32.AND P4, PT, R11, R0.reuse, PT ;  /* 0x000000000b00720c */ /* 0x080fe20003f86070 */
[----:B------:R-:W-:Y:S01]  /*20e0*/  VIADD R9, R3, 0xa0 ;  /* 0x000000a003097836 */ /* 0x000fe20000000000 */
[----:B------:R-:W-:Y:S01]  /*20f0*/  ISETP.GE.U32.AND P3, PT, R7, R0, PT ;  /* 0x000000000700720c */ /* 0x000fe20003f66070 */
[----:B------:R-:W-:-:S03]  /*2100*/  VIADD R7, R3, 0xc0 ;  /* 0x000000c003077836 */ /* 0x000fc60000000000 */
[-C--:B------:R-:W-:Y:S01]  /*2110*/  ISETP.GE.U32.AND P2, PT, R9, R0.reuse, PT ;  /* 0x000000000900720c */ /* 0x080fe20003f46070 */
[----:B------:R-:W-:Y:S01]  /*2120*/  VIADD R9, R3, 0x100 ;  /* 0x0000010003097836 */ /* 0x000fe20000000000 */
[-C--:B------:R-:W-:Y:S01]  /*2130*/  ISETP.GE.U32.AND P1, PT, R7, R0.reuse, PT ;  /* 0x000000000700720c */ /* 0x080fe20003f26070 */
[C---:B------:R-:W-:Y:S02]  /*2140*/  VIADD R7, R3.reuse, 0xe0 ;  /* 0x000000e003077836 */ /* 0x040fe40000000000 */
[----:B------:R-:W-:Y:S02]  /*2150*/  VIADD R39, R3, 0x2a0 ;  /* 0x000002a003277836 */ /* 0x000fe40000000000 */
[----:B--2---:R-:W-:Y:S02]  /*2160*/  IMAD.MOV.U32 R16, RZ, RZ, R6 ;  /* 0x000000ffff107224 */ /* 0x004fe400078e0006 */
[----:B------:R-:W2:Y:S01]  /*2170*/  @!P6 LDG.E R6, desc[UR8][R4.64] ;  /* 0x000000080406e981 */ /* 0x000ea2000c1e1900 */
[----:B------:R-:W-:Y:S01]  /*2180*/  ISETP.GE.U32.AND P6, PT, R7, R0, PT ;  /* 0x000000000700720c */ /* 0x000fe20003fc6070 */
[----:B------:R-:W-:-:S02]  /*2190*/  IMAD.MOV.U32 R10, RZ, RZ, R16 ;  /* 0x000000ffff0a7224 */ /* 0x000fc400078e0010 */
[----:B------:R-:W-:Y:S02]  /*21a0*/  VIADD R7, R3, 0x120 ;  /* 0x0000012003077836 */ /* 0x000fe40000000000 */
[--C-:B------:R-:W-:Y:S02]  /*21b0*/  IMAD.MOV.U32 R12, RZ, RZ, R16.reuse ;  /* 0x000000ffff0c7224 */ /* 0x100fe400078e0010 */
[----:B------:R-:W3:Y:S01]  /*21c0*/  @!P0 LDG.E R10, desc[UR8][R4.64+0x100] ;  /* 0x00010008040a8981 */ /* 0x000ee2000c1e1900 */
[-C--:B------:R-:W-:Y:S01]  /*21d0*/  ISETP.GE.U32.AND P0, PT, R7, R0.reuse, PT ;  /* 0x000000000700720c */ /* 0x080fe20003f06070 */
[----:B------:R-:W-:Y:S02]  /*21e0*/  VIADD R7, R3, 0x140 ;  /* 0x0000014003077836 */ /* 0x000fe40000000000 */
[--C-:B------:R-:W-:Y:S01]  /*21f0*/  IMAD.MOV.U32 R8, RZ, RZ, R16.reuse ;  /* 0x000000ffff087224 */ /* 0x100fe200078e0010 */
[----:B------:R-:W4:Y:S01]  /*2200*/  @!P4 LDG.E R12, desc[UR8][R4.64+0x180] ;  /* 0x00018008040cc981 */ /* 0x000f22000c1e1900 */
[----:B------:R-:W-:Y:S01]  /*2210*/  IMAD.MOV.U32 R18, RZ, RZ, R16 ;  /* 0x000000ffff127224 */ /* 0x000fe200078e0010 */
[----:B------:R-:W-:Y:S01]  /*2220*/  ISETP.GE.U32.AND P4, PT, R7, R0, PT ;  /* 0x000000000700720c */ /* 0x000fe20003f86070 */
[----:B------:R-:W-:-:S02]  /*2230*/  VIADD R7, R3, 0x180 ;  /* 0x0000018003077836 */ /* 0x000fc40000000000 */
[----:B------:R-:W4:Y:S01]  /*2240*/  @!P5 LDG.E R8, desc[UR8][R4.64+0x80] ;  /* 0x000080080408d981 */ /* 0x000f22000c1e1900 */
[-C--:B------:R-:W-:Y:S01]  /*2250*/  ISETP.GE.U32.AND P5, PT, R9, R0.reuse, PT ;  /* 0x000000000900720c */ /* 0x080fe20003fa6070 */
[--C-:B------:R-:W-:Y:S02]  /*2260*/  IMAD.MOV.U32 R20, RZ, RZ, R16.reuse ;  /* 0x000000ffff147224 */ /* 0x100fe400078e0010 */
[----:B------:R-:W4:Y:S01]  /*2270*/  @!P2 LDG.E R18, desc[UR8][R4.64+0x280] ;  /* 0x000280080412a981 */ /* 0x000f22000c1e1900 */
[-C--:B------:R-:W-:Y:S01]  /*2280*/  ISETP.GE.U32.AND P2, PT, R7, R0.reuse, PT ;  /* 0x000000000700720c */ /* 0x080fe20003f46070 */
[C---:B------:R-:W-:Y:S02]  /*2290*/  VIADD R7, R3.reuse, 0x1a0 ;  /* 0x000001a003077836 */ /* 0x040fe40000000000 */
[--C-:B------:R-:W-:Y:S01]  /*22a0*/  IMAD.MOV.U32 R14, RZ, RZ, R16.reuse ;  /* 0x000000ffff0e7224 */ /* 0x100fe200078e0010 */
[----:B------:R-:W4:Y:S01]  /*22b0*/  @!P1 LDG.E R20, desc[UR8][R4.64+0x300] ;  /* 0x0003000804149981 */ /* 0x000f22000c1e1900 */
[----:B------:R-:W-:Y:S01]  /*22c0*/  VIADD R9, R3, 0x160 ;  /* 0x0000016003097836 */ /* 0x000fe20000000000 */
[----:B------:R-:W-:Y:S01]  /*22d0*/  ISETP.GE.U32.AND P1, PT, R7, R0, PT ;  /* 0x000000000700720c */ /* 0x000fe20003f26070 */
[----:B------:R-:W-:-:S02]  /*22e0*/  IMAD.MOV.U32 R24, RZ, RZ, R16 ;  /* 0x000000ffff187224 */ /* 0x000fc400078e0010 */
[----:B------:R-:W-:Y:S01]  /*22f0*/  VIADD R7, R3, 0x1e0 ;  /* 0x000001e003077836 */ /* 0x000fe20000000000 */
[----:B------:R-:W4:Y:S01]  /*2300*/  @!P3 LDG.E R14, desc[UR8][R4.64+0x200] ;  /* 0x00020008040eb981 */ /* 0x000f22000c1e1900 */
[--C-:B------:R-:W-:Y:S01]  /*2310*/  IMAD.MOV.U32 R22, RZ, RZ, R16.reuse ;  /* 0x000000ffff167224 */ /* 0x100fe200078e0010 */
[-C--:B------:R-:W-:Y:S01]  /*2320*/  ISETP.GE.U32.AND P3, PT, R9, R0.reuse, PT ;  /* 0x000000000900720c */ /* 0x080fe20003f66070 */
[----:B------:R-:W-:Y:S01]  /*2330*/  VIADD R9, R3, 0x1c0 ;  /* 0x000001c003097836 */ /* 0x000fe20000000000 */
[----:B------:R-:W4:Y:S01]  /*2340*/  @!P5 LDG.E R24, desc[UR8][R4.64+0x400] ;  /* 0x000400080418d981 */ /* 0x000f22000c1e1900 */
[--C-:B------:R-:W-:Y:S01]  /*2350*/  IMAD.MOV.U32 R26, RZ, RZ, R16.reuse ;  /* 0x000000ffff1a7224 */ /* 0x100fe200078e0010 */
[-C--:B------:R-:W-:Y:S01]  /*2360*/  ISETP.GE.U32.AND P5, PT, R7, R0.reuse, PT ;  /* 0x000000000700720c */ /* 0x080fe20003fa6070 */
[----:B------:R-:W-:Y:S01]  /*2370*/  VIADD R7, R3, 0x200 ;  /* 0x0000020003077836 */ /* 0x000fe20000000000 */
[----:B------:R-:W4:Y:S01]  /*2380*/  @!P6 LDG.E R22, desc[UR8][R4.64+0x380] ;  /* 0x000380080416e981 */ /* 0x000f22000c1e1900 */
[----:B------:R-:W-:Y:S01]  /*2390*/  ISETP.GE.U32.AND P6, PT, R9, R0, PT ;  /* 0x000000000900720c */ /* 0x000fe20003fc6070 */
[----:B------:R-:W-:-:S02]  /*23a0*/  IMAD.MOV.U32 R28, RZ, RZ, R16 ;  /* 0x000000ffff1c7224 */ /* 0x000fc400078e0010 */
[--C-:B------:R-:W-:Y:S01]  /*23b0*/  IMAD.MOV.U32 R30, RZ, RZ, R16.reuse ;  /* 0x000000ffff1e7224 */ /* 0x100fe200078e0010 */
[----:B------:R-:W4:Y:S01]  /*23c0*/  @!P0 LDG.E R26, desc[UR8][R4.64+0x480] ;  /* 0x00048008041a8981 */ /* 0x000f22000c1e1900 */
[-C--:B------:R-:W-:Y:S01]  /*23d0*/  ISETP.GE.U32.AND P0, PT, R7, R0.reuse, PT ;  /* 0x000000000700720c */ /* 0x080fe20003f06070 */
[C---:B------:R-:W-:Y:S02]  /*23e0*/  VIADD R9, R3.reuse, 0x220 ;  /* 0x0000022003097836 */ /* 0x040fe40000000000 */
[----:B------:R-:W-:Y:S01]  /*23f0*/  VIADD R7, R3, 0x240 ;  /* 0x0000024003077836 */ /* 0x000fe20000000000 */
[----:B------:R-:W4:Y:S01]  /*2400*/  @!P4 LDG.E R28, desc[UR8][R4.64+0x500] ;  /* 0x00050008041cc981 */ /* 0x000f22000c1e1900 */
[--C-:B------:R-:W-:Y:S01]  /*2410*/  IMAD.MOV.U32 R32, RZ, RZ, R16.reuse ;  /* 0x000000ffff207224 */ /* 0x100fe200078e0010 */
[-C--:B------:R-:W-:Y:S01]  /*2420*/  ISETP.GE.U32.AND P4, PT, R9, R0.reuse, PT ;  /* 0x000000000900720c */ /* 0x080fe20003f86070 */
[--C-:B------:R-:W-:Y:S01]  /*2430*/  IMAD.MOV.U32 R34, RZ, RZ, R16.reuse ;  /* 0x000000ffff227224 */ /* 0x100fe200078e0010 */
[----:B------:R-:W4:Y:S01]  /*2440*/  @!P3 LDG.E R30, desc[UR8][R4.64+0x580] ;  /* 0x00058008041eb981 */ /* 0x000f22000c1e1900 */
[----:B------:R-:W-:Y:S01]  /*2450*/  IMAD.MOV.U32 R36, RZ, RZ, R16 ;  /* 0x000000ffff247224 */ /* 0x000fe200078e0010 */
[----:B------:R-:W-:Y:S01]  /*2460*/  ISETP.GE.U32.AND P3, PT, R7, R0, PT ;  /* 0x000000000700720c */ /* 0x000fe20003f66070 */
[C---:B------:R-:W-:Y:S01]  /*2470*/  VIADD R7, R3.reuse, 0x260 ;  /* 0x0000026003077836 */ /* 0x040fe20000000000 */
[----:B------:R-:W4:Y:S01]  /*2480*/  @!P2 LDG.E R32, desc[UR8][R4.64+0x600] ;  /* 0x000600080420a981 */ /* 0x000f22000c1e1900 */
[----:B------:R-:W-:-:S03]  /*2490*/  VIADD R9, R3, 0x280 ;  /* 0x0000028003097836 */ /* 0x000fc60000000000 */
[----:B------:R-:W4:Y:S01]  /*24a0*/  @!P1 LDG.E R34, desc[UR8][R4.64+0x680] ;  /* 0x0006800804229981 */ /* 0x000f22000c1e1900 */
[-C--:B------:R-:W-:Y:S02]  /*24b0*/  ISETP.GE.U32.AND P2, PT, R7, R0.reuse, PT ;  /* 0x000000000700720c */ /* 0x080fe40003f46070 */
[-C--:B------:R-:W-:Y:S01]  /*24c0*/  ISETP.GE.U32.AND P1, PT, R9, R0.reuse, PT ;  /* 0x000000000900720c */ /* 0x080fe20003f26070 */
[----:B------:R-:W4:Y:S01]  /*24d0*/  @!P6 LDG.E R36, desc[UR8][R4.64+0x700] ;  /* 0x000700080424e981 */ /* 0x000f22000c1e1900 */
[----:B------:R-:W-:Y:S01]  /*24e0*/  ISETP.GE.U32.AND P6, PT, R39, R0, PT ;  /* 0x000000002700720c */ /* 0x000fe20003fc6070 */
[--C-:B------:R-:W-:Y:S02]  /*24f0*/  IMAD.MOV.U32 R46, RZ, RZ, R16.reuse ;  /* 0x000000ffff2e7224 */ /* 0x100fe400078e0010 */
[--C-:B------:R-:W-:Y:S02]  /*2500*/  IMAD.MOV.U32 R48, RZ, RZ, R16.reuse ;  /* 0x000000ffff307224 */ /* 0x100fe400078e0010 */
[----:B------:R-:W-:-:S02]  /*2510*/  IMAD.MOV.U32 R50, RZ, RZ, R16 ;  /* 0x000000ffff327224 */ /* 0x000fc400078e0010 */
        /* <DEDUP_REMOVED lines=13> */
[----:B------:R-:W-:Y:S01]  /*25f0*/  UMOV UR4, 0x400 ;  /* 0x0000040000047882 */ /* 0x000fe20000000000 */
[----:B------:R-:W-:Y:S01]  /*2600*/  ISETP.NE.AND P0, PT, R42, RZ, PT ;  /* 0x000000ff2a00720c */ /* 0x000fe20003f05270 */
[----:B-1----:R-:W-:-:S02]  /*2610*/  ULEA UR4, UR5, UR4, 0x18 ;  /* 0x0000000405047291 */ /* 0x002fc4000f8ec0ff */
[----:B0-----:R-:W-:-:S05]  /*2620*/  IMAD R41, R43, 0x2c0, R38 ;  /* 0x000002c02b297824 */ /* 0x001fca00078e0226 */
        /* <DEDUP_REMOVED lines=39> */
[----:B------:R-:W-:Y:S02]  /*28a0*/  ISETP.NE.AND P1, PT, R38, 0x1f, PT ;  /* 0x0000001f2600780c */ /* 0x000fe40003f25270 */
[----:B---3--:R-:W-:Y:S02]  /*28b0*/  IADD3 R16, PT, PT, R8, R7, R16 ;  /* 0x0000000708107210 */ /* 0x008fe40007ffe010 */
[----:B------:R-:W-:Y:S02]  /*28c0*/  ISETP.NE.AND P2, PT, R43, 0xb, PT ;  /* 0x0000000b2b00780c */ /* 0x000fe40003f45270 */
        /* <DEDUP_REMOVED lines=52> */
[----:B------:R-:W-:Y:S02]  /*2c10*/  ISETP.NE.AND P1, PT, R38, RZ, PT ;  /* 0x000000ff2600720c */ /* 0x000fe40003f25270 */
[----:B------:R-:W-:Y:S01]  /*2c20*/  SEL R16, R25, R16, !P0 ;  /* 0x0000001019107207 */ /* 0x000fe20004000000 */
[----:B------:R-:W-:Y:S01]  /*2c30*/  @!P2 IMAD.IADD R16, R26, 0x1, R25 ;  /* 0x000000011a10a824 */ /* 0x000fe200078e0219 */
[----:B------:R-:W-:-:S02]  /*2c40*/  ISETP.GE.U32.AND P0, PT, R2, 0x20, PT ;  /* 0x000000200200780c */ /* 0x000fc40003f06070 */
[----:B------:R-:W-:Y:S02]  /*2c50*/  SEL R37, R37, RZ, P1 ;  /* 0x000000ff25257207 */ /* 0x000fe40000800000 */
[----:B------:R-:W-:-:S04]  /*2c60*/  SEL R17, R16, RZ, P0 ;  /* 0x000000ff10117207 */ /* 0x000fc80000000000 */
[----:B-----5:R-:W-:Y:S01]  /*2c70*/  IADD3 R44, PT, PT, R17, R37, R44 ;  /* 0x00000025112c7210 */ /* 0x020fe20007ffe02c */
[----:B------:R-:W-:Y:S06]  /*2c80*/  BRA `(.L_x_335) ;  /* 0x0000000c00e87947 */ /* 0x000fec0003800000 */
.L_x_334:
[----:B0-2---:R-:W-:Y:S02]  /*2c90*/  IADD3 R16, PT, PT, R6, R5, R4 ;  /* 0x0000000506107210 */ /* 0x005fe40007ffe004 */
[----:B------:R-:W-:Y:S02]  /*2ca0*/  ISETP.NE.AND P1, PT, R38, 0x1f, PT ;  /* 0x0000001f2600780c */ /* 0x000fe40003f25270 */
        /* <DEDUP_REMOVED lines=52> */
[----:B------:R-:W-:Y:S01]  /*2ff0*/  SEL R16, R23, R16, !P0 ;  /* 0x0000001017107207 */ /* 0x000fe20004000000 */
[----:B------:R-:W-:Y:S01]  /*3000*/  IMAD.IADD R23, R44, 0x1, -R37 ;  /* 0x000000012c177824 */ /* 0x000fe200078e0a25 */
[C---:B------:R-:W-:Y:S02]  /*3010*/  ISETP.NE.AND P0, PT, R43.reuse, 0xa, PT ;  /* 0x0000000a2b00780c */ /* 0x040fe40003f05270 */
[----:B------:R-:W-:Y:S02]  /*3020*/  SEL R16, R24, R16, !P1 ;  /* 0x0000001018107207 */ /* 0x000fe40004800000 */
[----:B------:R-:W-:Y:S02]  /*3030*/  ISETP.NE.AND P1, PT, R43, 0xb, PT ;  /* 0x0000000b2b00780c */ /* 0x000fe40003f25270 */
[----:B------:R-:W-:Y:S02]  /*3040*/  SEL R16, R25, R16, !P0 ;  /* 0x0000001019107207 */ /* 0x000fe40004000000 */
[----:B------:R-:W-:-:S02]  /*3050*/  ISETP.GT.U32.AND P0, PT, R2, 0x1f, PT ;  /* 0x0000001f0200780c */ /* 0x000fc40003f04070 */
[----:B------:R-:W-:Y:S02]  /*3060*/  SEL R17, R23, RZ, P2 ;  /* 0x000000ff17117207 */ /* 0x000fe40001000000 */
        /* <DEDUP_REMOVED lines=20> */
.L_x_381:
[----:B------:R-:W-:Y:S05]  /*31b0*/  @!P0 BRA `(.L_x_338) ;  /* 0x0000000000748947 */ /* 0x000fea0003800000 */
[----:B------:R-:W-:-:S07]  /*31c0*/  IMAD.MOV.U32 R20, RZ, RZ, 0x3b8 ;  /* 0x000003b8ff147424 */ /* 0x000fce00078e00ff */
.L_x_340:
        /* <DEDUP_REMOVED lines=27> */
.L_x_384:
[----:B------:R-:W-:Y:S05]  /*3380*/  @P0 BRA `(.L_x_340) ;  /* 0xfffffffc00900947 */ /* 0x000fea000383ffff */
.L_x_338:
[----:B------:R-:W-:Y:S01]  /*3390*/  UMOV UR5, 0xffffffff ;  /* 0xffffffff00057882 */ /* 0x000fe20000000000 */
[----:B------:R-:W-:Y:S02]  /*33a0*/  ISETP.NE.AND P0, PT, R18, 0x65, PT ;  /* 0x000000651200780c */ /* 0x000fe40003f05270 */
[----:B------:R-:W-:Y:S11]  /*33b0*/  BRA.DIV UR5, `(.L_x_341) ;  /* 0x0000001e05047947 */ /* 0x000ff6000b800000 */
[----:B------:R-:W0:Y:S01]  /*33c0*/  S2R R26, SR_GEMASK ;  /* 0x00000000001a7919 */ /* 0x000e220000003c00 */
[----:B------:R-:W-:Y:S01]  /*33d0*/  VOTE.ANY R21, PT, !P0 ;  /* 0x0000000000157806 */ /* 0x000fe200040e0100 */
[----:B------:R-:W-:-:S03]  /*33e0*/  VIADD R17, R38, 0x2 ;  /* 0x0000000226117836 */ /* 0x000fc60000000000 */
[----:B0-----:R-:W-:-:S05]  /*33f0*/  LOP3.LUT R21, R21, 0x80000000, R26, 0xec, !PT ;  /* 0x8000000015157812 */ /* 0x001fca00078eec1a */
[----:B------:R-:W-:-:S05]  /*3400*/  VIADD R16, R21, 0xffffffff ;  /* 0xffffffff15107836 */ /* 0x000fca0000000000 */
[----:B------:R-:W-:Y:S01]  /*3410*/  LOP3.LUT R16, R21, R16, RZ, 0xc, !PT ;  /* 0x0000001015107212 */ /* 0x000fe200078e0cff */
[----:B------:R-:W-:-:S03]  /*3420*/  VIADD R21, R38, 0x10 ;  /* 0x0000001026157836 */ /* 0x000fc60000000000 */
[----:B------:R-:W0:Y:S02]  /*3430*/  POPC R20, R16 ;  /* 0x0000001000147309 */ /* 0x000e240000000000 */
[----:B0-----:R-:W0:Y:S01]  /*3440*/  SHFL.DOWN PT, R22, R19, 0x1, R20 ;  /* 0x0820000013167989 */ /* 0x001e2200000e0014 */
[-C--:B------:R-:W-:Y:S02]  /*3450*/  ISETP.GE.AND P0, PT, R38, R20.reuse, PT ;  /* 0x000000142600720c */ /* 0x080fe40003f06270 */
[-C--:B------:R-:W-:Y:S02]  /*3460*/  ISETP.GT.AND P2, PT, R21, R20.reuse, PT ;  /* 0x000000141500720c */ /* 0x080fe40003f44270 */
[----:B0-----:R-:W-:Y:S02]  /*3470*/  SEL R22, R22, RZ, !P0 ;  /* 0x000000ff16167207 */ /* 0x001fe40004000000 */
[----:B------:R-:W-:Y:S01]  /*3480*/  ISETP.GT.AND P0, PT, R17, R20, PT ;  /* 0x000000141100720c */ /* 0x000fe20003f04270 */
[----:B------:R-:W-:-:S02]  /*3490*/  VIADD R17, R38, 0x4 ;  /* 0x0000000426117836 */ /* 0x000fc40000000000 */
        /* <DEDUP_REMOVED lines=8> */
[----:B------:R-:W-:Y:S02]  /*3520*/  ISETP.GT.AND P0, PT, R17, R20, PT ;  /* 0x000000141100720c */ /* 0x000fe40003f04270 */
[----:B------:R-:W0:Y:S01]  /*3530*/  LDC.64 R16, c[0x0][0x390] ;  /* 0x0000e400ff107b82 */ /* 0x000e220000000a00 */
[----:B------:R-:W-:-:S05]  /*3540*/  IMAD.IADD R19, R45, 0x1, R22 ;  /* 0x000000012d137824 */ /* 0x000fca00078e0216 */
[----:B------:R-:W1:Y:S01]  /*3550*/  SHFL.DOWN PT, R22, R19, 0x8, R20 ;  /* 0x0900000013167989 */ /* 0x000e6200000e0014 */
[----:B0-----:R-:W-:-:S05]  /*3560*/  IADD3 R44, P3, PT, R16, 0x100, RZ ;  /* 0x00000100102c7810 */ /* 0x001fca0007f7e0ff */
[----:B------:R-:W-:Y:S01]  /*3570*/  IMAD.X R45, RZ, RZ, R17, P3 ;  /* 0x000000ffff2d7224 */ /* 0x000fe200018e0611 */
[----:B-1----:R-:W-:Y:S02]  /*3580*/  SEL R22, R22, RZ, !P0 ;  /* 0x000000ff16167207 */ /* 0x002fe40004000000 */
[----:B------:R-:W-:-:S03]  /*3590*/  ISETP.NE.AND P0, PT, R18, 0x65, PT ;  /* 0x000000651200780c */ /* 0x000fc60003f05270 */
[----:B------:R-:W-:-:S05]  /*35a0*/  IMAD.IADD R43, R19, 0x1, R22 ;  /* 0x00000001132b7824 */ /* 0x000fca00078e0216 */
[----:B------:R-:W0:Y:S05]  /*35b0*/  SHFL.DOWN PT, R22, R43, 0x10, R20 ;  /* 0x0a0000002b167989 */ /* 0x000e2a00000e0014 */
[----:B------:R-:W-:Y:S02]  /*35c0*/  VOTE.ALL P0, P0 ;  /* 0x0000000000ff7806 */ /* 0x000fe40000000000 */
[----:B0-----:R-:W-:-:S05]  /*35d0*/  SEL R22, R22, RZ, !P2 ;  /* 0x000000ff16167207 */ /* 0x001fca0005000000 */
[----:B------:R-:W-:-:S07]  /*35e0*/  IMAD.IADD R46, R43, 0x1, R22 ;  /* 0x000000012b2e7824 */ /* 0x000fce00078e0216 */
.L_x_393:
[----:B------:R-:W-:Y:S05]  /*35f0*/  @!P0 BRA `(.L_x_342) ;  /* 0x00000004002c8947 */ /* 0x000fea0003800000 */
[----:B------:R-:W-:-:S07]  /*3600*/  IMAD.MOV.U32 R43, RZ, RZ, 0x3b8 ;  /* 0x000003b8ff2b7424 */ /* 0x000fce00078e00ff */
.L_x_348:
        /* <DEDUP_REMOVED lines=8> */
.L_x_396:
[----:B------:R-:W-:Y:S05]  /*3690*/  @!P0 BRA `(.L_x_344) ;  /* 0x0000000000748947 */ /* 0x000fea0003800000 */
[----:B------:R-:W-:-:S07]  /*36a0*/  IMAD.MOV.U32 R20, RZ, RZ, R43 ;  /* 0x000000ffff147224 */ /* 0x000fce00078e002b */
.L_x_346:
        /* <DEDUP_REMOVED lines=27> */
.L_x_399:
[----:B------:R-:W-:Y:S05]  /*3860*/  @P0 BRA `(.L_x_346) ;  /* 0xfffffffc00900947 */ /* 0x000fea000383ffff */
.L_x_344:
[----:B------:R-:W-:Y:S01]  /*3870*/  UMOV UR5, 0xffffffff ;  /* 0xffffffff00057882 */ /* 0x000fe20000000000 */
[----:B------:R-:W-:Y:S02]  /*3880*/  ISETP.NE.AND P0, PT, R18, 0x65, PT ;  /* 0x000000651200780c */ /* 0x000fe40003f05270 */
[----:B------:R-:W-:Y:S11]  /*3890*/  BRA.DIV UR5, `(.L_x_347) ;  /* 0x0000001e05107947 */ /* 0x000ff6000b800000 */
[----:B------:R-:W-:Y:S01]  /*38a0*/  VOTE.ANY R21, PT, !P0 ;  /* 0x0000000000157806 */ /* 0x000fe200040e0100 */
[----:B------:R-:W-:Y:S02]  /*38b0*/  VIADD R17, R38, 0x2 ;  /* 0x0000000226117836 */ /* 0x000fe40000000000 */
[----:B------:R-:W-:Y:S01]  /*38c0*/  VIADD R37, R37, 0xffffffe0 ;  /* 0xffffffe025257836 */ /* 0x000fe20000000000 */
[----:B------:R-:W-:-:S05]  /*38d0*/  LOP3.LUT R21, R21, 0x80000000, R26, 0xec, !PT ;  /* 0x8000000015157812 */ /* 0x000fca00078eec1a */
[----:B------:R-:W-:-:S05]  /*38e0*/  VIADD R16, R21, 0xffffffff ;  /* 0xffffffff15107836 */ /* 0x000fca0000000000 */
[----:B------:R-:W-:-:S04]  /*38f0*/  LOP3.LUT R16, R21, R16, RZ, 0xc, !PT ;  /* 0x0000001015107212 */ /* 0x000fc800078e0cff */
        /* <DEDUP_REMOVED lines=16> */
[----:B------:R-:W-:-:S03]  /*3a00*/  IMAD.IADD R19, R49, 0x1, R22 ;  /* 0x0000000131137824 */ /* 0x000fc600078e0216 */
[----:B------:R-:W-:Y:S02]  /*3a10*/  ISETP.GT.AND P2, PT, R17, R20, PT ;  /* 0x000000141100720c */ /* 0x000fe40003f44270 */
        /* <DEDUP_REMOVED lines=8> */
.L_x_408:
[----:B------:R-:W-:Y:S05]  /*3aa0*/  @P0 BRA `(.L_x_348) ;  /* 0xfffffff800d80947 */ /* 0x000fea000383ffff */
.L_x_342:
        /* <DEDUP_REMOVED lines=15> */
.L_x_336:
        /* <DEDUP_REMOVED lines=9> */
.L_x_335:
[----:B------:R-:W-:Y:S01]  /*3c30*/  IMAD.IADD R45, R4, 0x1, R44 ;  /* 0x00000001042d7824 */ /* 0x000fe200078e022c */
[----:B------:R-:W-:Y:S01]  /*3c40*/  BAR.SYNC.DEFER_BLOCKING 0x0 ;  /* 0x0000000000007b1d */ /* 0x000fe20000010000 */
[----:B------:R-:W-:Y:S02]  /*3c50*/  ISETP.NE.AND P0, PT, R2, RZ, PT ;  /* 0x000000ff0200720c */ /* 0x000fe40003f05270 */
[----:B------:R-:W-:-:S05]  /*3c60*/  IMAD.IADD R4, R5, 0x1, R45 ;  /* 0x0000000105047824 */ /* 0x000fca00078e022d */
[----:B------:R-:W0:Y:S01]  /*3c70*/  S2UR UR5, SR_CTAID.X ;  /* 0x00000000000579c3 */ /* 0x000e220000002500 */
[----:B------:R-:W-:Y:S01]  /*3c80*/  IMAD.IADD R5, R6, 0x1, R4 ;  /* 0x0000000106057824 */ /* 0x000fe200078e0204 */
[----:B------:R-:W1:Y:S03]  /*3c90*/  LDCU.64 UR6, c[0x0][0x388] ;  /* 0x00007100ff0677ac */ /* 0x000e660008000a00 */
[----:B------:R-:W-:-:S04]  /*3ca0*/  IMAD.IADD R6, R7, 0x1, R5 ;  /* 0x0000000107067824 */ /* 0x000fc800078e0205 */
[----:B------:R-:W-:-:S04]  /*3cb0*/  IMAD.IADD R7, R8, 0x1, R6 ;  /* 0x0000000108077824 */ /* 0x000fc800078e0206 */
[----:B------:R-:W-:-:S04]  /*3cc0*/  IMAD.IADD R8, R9, 0x1, R7 ;  /* 0x0000000109087824 */ /* 0x000fc800078e0207 */
[----:B------:R-:W-:Y:S01]  /*3cd0*/  IMAD.IADD R9, R10, 0x1, R8 ;  /* 0x000000010a097824 */ /* 0x000fe200078e0208 */
[----:B------:R-:W-:Y:S03]  /*3ce0*/  STS.64 [R40], R44 ;  /* 0x0000002c28007388 */ /* 0x000fe60000000a00 */
[----:B------:R-:W-:Y:S01]  /*3cf0*/  IMAD.IADD R10, R11, 0x1, R9 ;  /* 0x000000010b0a7824 */ /* 0x000fe200078e0209 */
[----:B------:R2:W-:Y:S03]  /*3d00*/  STS.64 [R40+0x8], R4 ;  /* 0x0000080428007388 */ /* 0x0005e60000000a00 */
[----:B------:R-:W-:Y:S01]  /*3d10*/  IMAD.IADD R11, R12, 0x1, R10 ;  /* 0x000000010c0b7824 */ /* 0x000fe200078e020a */
[----:B------:R3:W-:Y:S03]  /*3d20*/  STS.64 [R40+0x10], R6 ;  /* 0x0000100628007388 */ /* 0x0007e60000000a00 */
[----:B------:R-:W-:Y:S01]  /*3d30*/  IMAD.IADD R12, R13, 0x1, R11 ;  /* 0x000000010d0c7824 */ /* 0x000fe200078e020b */
[----:B------:R-:W-:Y:S03]  /*3d40*/  STS.64 [R40+0x18], R8 ;  /* 0x0000180828007388 */ /* 0x000fe60000000a00 */
[----:B------:R-:W-:Y:S01]  /*3d50*/  IMAD.IADD R13, R14, 0x1, R12 ;  /* 0x000000010e0d7824 */ /* 0x000fe200078e020c */
[----:B------:R-:W-:Y:S01]  /*3d60*/  STS.64 [R40+0x20], R10 ;  /* 0x0000200a28007388 */ /* 0x000fe20000000a00 */
[----:B--2---:R-:W0:Y:S02]  /*3d70*/  LDC R4, c[0x0][0x398] ;  /* 0x0000e600ff047b82 */ /* 0x004e240000000800 */
[----:B------:R-:W-:Y:S01]  /*3d80*/  IMAD.IADD R14, R15, 0x1, R13 ;  /* 0x000000010f0e7824 */ /* 0x000fe200078e020d */
[----:B------:R2:W-:Y:S03]  /*3d90*/  STS.64 [R40+0x28], R12 ;  /* 0x0000280c28007388 */ /* 0x0005e60000000a00 */
[----:B------:R-:W-:Y:S01]  /*3da0*/  IMAD.IADD R15, R28, 0x1, R14 ;  /* 0x000000011c0f7824 */ /* 0x000fe200078e020e */
[----:B------:R-:W4:Y:S03]  /*3db0*/  S2R R5, SR_TID.X ;  /* 0x0000000000057919 */ /* 0x000f260000002100 */
[----:B------:R-:W-:Y:S01]  /*3dc0*/  IMAD.IADD R16, R29, 0x1, R15 ;  /* 0x000000011d107824 */ /* 0x000fe200078e020f */
[----:B------:R-:W-:Y:S03]  /*3dd0*/  STS.64 [R40+0x30], R14 ;  /* 0x0000300e28007388 */ /* 0x000fe60000000a00 */
[----:B------:R-:W-:Y:S01]  /*3de0*/  IMAD.IADD R17, R30, 0x1, R16 ;  /* 0x000000011e117824 */ /* 0x000fe200078e0210 */
[----:B---3--:R-:W3:Y:S03]  /*3df0*/  S2R R6, SR_TID.X ;  /* 0x0000000000067919 */ /* 0x008ee60000002100 */
[----:B------:R-:W-:Y:S01]  /*3e00*/  IMAD.IADD R18, R31, 0x1, R17 ;  /* 0x000000011f127824 */ /* 0x000fe200078e0211 */
[----:B------:R-:W-:Y:S03]  /*3e10*/  STS.64 [R40+0x38], R16 ;  /* 0x0000381028007388 */ /* 0x000fe60000000a00 */
[----:B------:R-:W-:-:S02]  /*3e20*/  IMAD.IADD R19, R32, 0x1, R18 ;  /* 0x0000000120137824 */ /* 0x000fc400078e0212 */
[----:B0-----:R-:W-:Y:S02]  /*3e30*/  VIADD R4, R4, UR5 ;  /* 0x0000000504047c36 */ /* 0x001fe40008000000 */
[----:B------:R-:W-:Y:S01]  /*3e40*/  IMAD.IADD R20, R33, 0x1, R19 ;  /* 0x0000000121147824 */ /* 0x000fe200078e0213 */
[----:B------:R-:W-:Y:S01]  /*3e50*/  STS.64 [R40+0x40], R18 ;  /* 0x0000401228007388 */ /* 0x000fe20000000a00 */
[----:B--2---:R-:W-:Y:S02]  /*3e60*/  IMAD R12, R4, 0x2100, RZ ;  /* 0x00002100040c7824 */ /* 0x004fe400078e02ff */
[----:B------:R-:W-:-:S04]  /*3e70*/  IMAD.IADD R21, R34, 0x1, R20 ;  /* 0x0000000122157824 */ /* 0x000fc800078e0214 */
[----:B------:R-:W-:Y:S01]  /*3e80*/  IMAD.IADD R22, R35, 0x1, R21 ;  /* 0x0000000123167824 */ /* 0x000fe200078e0215 */
[----:B------:R-:W-:Y:S03]  /*3e90*/  STS.64 [R40+0x48], R20 ;  /* 0x0000481428007388 */ /* 0x000fe60000000a00 */
[----:B------:R-:W-:Y:S01]  /*3ea0*/  IMAD.IADD R23, R36, 0x1, R22 ;  /* 0x0000000124177824 */ /* 0x000fe200078e0216 */
[C---:B----4-:R-:W-:Y:S02]  /*3eb0*/  LOP3.LUT R4, R5.reuse, 0x1f, RZ, 0xc0, !PT ;  /* 0x0000001f05047812 */ /* 0x050fe400078ec0ff */
[----:B------:R-:W-:Y:S02]  /*3ec0*/  LOP3.LUT R10, R5, 0x3e0, RZ, 0xc0, !PT ;  /* 0x000003e0050a7812 */ /* 0x000fe400078ec0ff */
[----:B------:R-:W-:Y:S01]  /*3ed0*/  STS.64 [R40+0x50], R22 ;  /* 0x0000501628007388 */ /* 0x000fe20000000a00 */
[----:B------:R-:W-:-:S03]  /*3ee0*/  NOP ;  /* 0x0000000000007918 */ /* 0x000fc60000000000 */
[----:B------:R-:W-:Y:S01]  /*3ef0*/  LDS R45, [R41] ;  /* 0x00000000292d7984 */ /* 0x000fe20000000800 */
[----:B---3--:R-:W-:Y:S01]  /*3f00*/  LOP3.LUT R8, R6, 0x3e0, RZ, 0xc0, !PT ;  /* 0x000003e006087812 */ /* 0x008fe200078ec0ff */
[----:B------:R-:W-:Y:S02]  /*3f10*/  IMAD R10, R10, 0x16, R4 ;  /* 0x000000160a0a7824 */ /* 0x000fe400078e0204 */
        /* <DEDUP_REMOVED lines=20> */
[----:B------:R0:W-:Y:S04]  /*4060*/  LDS R25, [R41+0xa80] ;  /* 0x000a800029197984 */ /* 0x0001e80000000800 */
[----:B------:R2:W-:Y:S01]  /*4070*/  @!P0 STS [UR4+0x8400], R0 ;  /* 0x00840000ff008988 */ /* 0x0005e20008000804 */
[----:B------:R-:W-:Y:S01]  /*4080*/  BAR.SYNC.DEFER_BLOCKING 0x0 ;  /* 0x0000000000007b1d */ /* 0x000fe20000010000 */
[----:B0-----:R-:W-:Y:S01]  /*4090*/  LOP3.LUT R41, R6, 0x1f, RZ, 0xc0, !PT ;  /* 0x0000001f06297812 */ /* 0x001fe200078ec0ff */
[----:B------:R-:W-:Y:S01]  /*40a0*/  VIADD R6, R10, 0x60 ;  /* 0x000000600a067836 */ /* 0x000fe20000000000 */
[----:B------:R-:W-:-:S03]  /*40b0*/  IADD3 R5, P0, PT, R12, R3, RZ ;  /* 0x000000030c057210 */ /* 0x000fc60007f1e0ff */
[----:B------:R-:W-:Y:S02]  /*40c0*/  IMAD R8, R8, 0x16, R41 ;  /* 0x0000001608087824 */ /* 0x000fe400078e0229 */
[----:B--2---:R-:W-:Y:S01]  /*40d0*/  IMAD.X R0, RZ, RZ, RZ, P0 ;  /* 0x000000ffff007224 */ /* 0x004fe200000e06ff */
[----:B-1----:R-:W-:Y:S01]  /*40e0*/  LEA R4, P0, R5, UR6, 0x2 ;  /* 0x0000000605047c11 */ /* 0x002fe2000f8010ff */
[----:B------:R-:W-:-:S03]  /*40f0*/  VIADD R41, R10, 0x20 ;  /* 0x000000200a297836 */ /* 0x000fc60000000000 */
[----:B------:R-:W-:Y:S01]  /*4100*/  LEA.HI.X R5, R5, UR7, R0, 0x2, P0 ;  /* 0x0000000705057c11 */ /* 0x000fe200080f1400 */
[C---:B------:R-:W-:Y:S01]  /*4110*/  VIADD R0, R8.reuse, 0xc0 ;  /* 0x000000c008007836 */ /* 0x040fe20000000000 */
[----:B------:R-:W0:Y:S02]  /*4120*/  LDS R2, [UR4+0x8400] ;  /* 0x00840004ff027984 */ /* 0x000e240008000800 */
[-C--:B0-----:R-:W-:Y:S01]  /*4130*/  ISETP.GE.AND P6, PT, R3, R2.reuse, PT ;  /* 0x000000020300720c */ /* 0x081fe20003fc6270 */
[C---:B------:R-:W-:Y:S01]  /*4140*/  VIADD R3, R8.reuse, 0x80 ;  /* 0x0000008008037836 */ /* 0x040fe20000000000 */
[-C--:B------:R-:W-:Y:S01]  /*4150*/  ISETP.GE.AND P5, PT, R41, R2.reuse, PT ;  /* 0x000000022900720c */ /* 0x080fe20003fa6270 */
[----:B------:R-:W-:Y:S01]  /*4160*/  VIADD R41, R8, 0xa0 ;  /* 0x000000a008297836 */ /* 0x000fe20000000000 */
[-C--:B------:R-:W-:Y:S01]  /*4170*/  ISETP.GE.AND P0, PT, R6, R2.reuse, PT ;  /* 0x000000020600720c */ /* 0x080fe20003f06270 */
[C---:B------:R-:W-:Y:S01]  /*4180*/  VIADD R6, R8.reuse, 0xe0 ;  /* 0x000000e008067836 */ /* 0x040fe20000000000 */
[-C--:B------:R-:W-:Y:S01]  /*4190*/  ISETP.GE.AND P3, PT, R3, R2.reuse, PT ;  /* 0x000000020300720c */ /* 0x080fe20003f66270 */
[----:B------:R-:W-:Y:S01]  /*41a0*/  VIADD R3, R8, 0x100 ;  /* 0x0000010008037836 */ /* 0x000fe20000000000 */
[-C--:B------:R-:W-:Y:S01]  /*41b0*/  ISETP.GE.AND P2, PT, R0, R2.reuse, PT ;  /* 0x000000020000720c */ /* 0x080fe20003f46270 */
[----:B------:R-:W-:Y:S01]  /*41c0*/  VIADD R0, R10, 0x40 ;  /* 0x000000400a007836 */ /* 0x000fe20000000000 */
[-C--:B------:R-:W-:Y:S01]  /*41d0*/  ISETP.GE.AND P4, PT, R41, R2.reuse, PT ;  /* 0x000000022900720c */ /* 0x080fe20003f86270 */
[----:B------:R-:W-:Y:S01]  /*41e0*/  VIADD R41, R8, 0x120 ;  /* 0x0000012008297836 */ /* 0x000fe20000000000 */
[-C--:B------:R-:W-:Y:S01]  /*41f0*/  ISETP.GE.AND P1, PT, R6, R2.reuse, PT ;  /* 0x000000020600720c */ /* 0x080fe20003f26270 */
[----:B------:R-:W-:Y:S01]  /*4200*/  @!P6 STG.E desc[UR8][R4.64], R45 ;  /* 0x0000002d0400e986 */ /* 0x000fe2000c101908 */
[----:B------:R-:W-:Y:S01]  /*4210*/  ISETP.GE.AND P6, PT, R3, R2, PT ;  /* 0x000000020300720c */ /* 0x000fe20003fc6270 */
[----:B------:R-:W-:-:S02]  /*4220*/  VIADD R3, R10, 0x140 ;  /* 0x000001400a037836 */ /* 0x000fc40000000000 */
[----:B------:R-:W-:Y:S01]  /*4230*/  @!P5 STG.E desc[UR8][R4.64+0x80], R47 ;  /* 0x0000802f0400d986 */ /* 0x000fe2000c101908 */
[-C--:B------:R-:W-:Y:S01]  /*4240*/  ISETP.GE.AND P5, PT, R41, R2.reuse, PT ;  /* 0x000000022900720c */ /* 0x080fe20003fa6270 */
[C---:B------:R-:W-:Y:S02]  /*4250*/  VIADD R41, R10.reuse, 0x160 ;  /* 0x000001600a297836 */ /* 0x040fe40000000000 */
[----:B------:R-:W-:Y:S01]  /*4260*/  @!P0 STG.E desc[UR8][R4.64+0x180], R49 ;  /* 0x0001803104008986 */ /* 0x000fe2000c101908 */
[-C--:B------:R-:W-:Y:S01]  /*4270*/  ISETP.GE.AND P0, PT, R3, R2.reuse, PT ;  /* 0x000000020300720c */ /* 0x080fe20003f06270 */
[C---:B------:R-:W-:Y:S02]  /*4280*/  VIADD R3, R10.reuse, 0x180 ;  /* 0x000001800a037836 */ /* 0x040fe40000000000 */
[----:B------:R-:W-:Y:S01]  /*4290*/  @!P3 STG.E desc[UR8][R4.64+0x200], R51 ;  /* 0x000200330400b986 */ /* 0x000fe2000c101908 */
[----:B------:R-:W-:Y:S01]  /*42a0*/  ISETP.GE.AND P3, PT, R41, R2, PT ;  /* 0x000000022900720c */ /* 0x000fe20003f66270 */
[----:B------:R-:W-:-:S02]  /*42b0*/  VIADD R41, R10, 0x1a0 ;  /* 0x000001a00a297836 */ /* 0x000fc40000000000 */
[----:B------:R-:W-:Y:S01]  /*42c0*/  @!P2 STG.E desc[UR8][R4.64+0x300], R43 ;  /* 0x0003002b0400a986 */ /* 0x000fe2000c101908 */
[-C--:B------:R-:W-:Y:S01]  /*42d0*/  ISETP.GE.AND P2, PT, R3, R2.reuse, PT ;  /* 0x000000020300720c */ /* 0x080fe20003f46270 */
[----:B------:R-:W-:Y:S02]  /*42e0*/  VIADD R3, R8, 0x1c0 ;  /* 0x000001c008037836 */ /* 0x000fe40000000000 */
[----:B------:R-:W-:Y:S01]  /*42f0*/  @!P4 STG.E desc[UR8][R4.64+0x280], R53 ;  /* 0x000280350400c986 */ /* 0x000fe2000c101908 */
[----:B------:R-:W-:-:S03]  /*4300*/  ISETP.GE.AND P4, PT, R0, R2, PT ;  /* 0x000000020000720c */ /* 0x000fc60003f86270 */
[----:B------:R0:W-:Y:S01]  /*4310*/  @!P1 STG.E desc[UR8][R4.64+0x380], R37 ;  /* 0x0003802504009986 */ /* 0x0001e2000c101908 */
[-C--:B------:R-:W-:Y:S01]  /*4320*/  ISETP.GE.AND P1, PT, R41, R2.reuse, PT ;  /* 0x000000022900720c */ /* 0x080fe20003f26270 */
[C---:B------:R-:W-:Y:S02]  /*4330*/  VIADD R41, R8.reuse, 0x1e0 ;  /* 0x000001e008297836 */ /* 0x040fe40000000000 */
[----:B------:R-:W-:Y:S01]  /*4340*/  @!P6 STG.E desc[UR8][R4.64+0x400], R35 ;  /* 0x000400230400e986 */ /* 0x000fe2000c101908 */
[-C--:B------:R-:W-:Y:S01]  /*4350*/  ISETP.GE.AND P6, PT, R3, R2.reuse, PT ;  /* 0x000000020300720c */ /* 0x080fe20003fc6270 */
[----:B------:R-:W-:Y:S02]  /*4360*/  VIADD R3, R8, 0x200 ;  /* 0x0000020008037836 */ /* 0x000fe40000000000 */
[----:B------:R1:W-:Y:S01]  /*4370*/  @!P5 STG.E desc[UR8][R4.64+0x480], R33 ;  /* 0x000480210400d986 */ /* 0x0003e2000c101908 */
[----:B------:R-:W-:Y:S01]  /*4380*/  ISETP.GE.AND P5, PT, R41, R2, PT ;  /* 0x000000022900720c */ /* 0x000fe20003fa6270 */
[----:B------:R-:W-:-:S02]  /*4390*/  VIADD R41, R10, 0x220 ;  /* 0x000002200a297836 */ /* 0x000fc40000000000 */
[----:B------:R2:W-:Y:S01]  /*43a0*/  @!P0 STG.E desc[UR8][R4.64+0x500], R31 ;  /* 0x0005001f04008986 */ /* 0x0005e2000c101908 */
[-C--:B------:R-:W-:Y:S01]  /*43b0*/  ISETP.GE.AND P0, PT, R3, R2.reuse, PT ;  /* 0x000000020300720c */ /* 0x080fe20003f06270 */
[----:B0-----:R-:W-:Y:S02]  /*43c0*/  VIADD R37, R10, 0x240 ;  /* 0x000002400a257836 */ /* 0x001fe40000000000 */
[C---:B------:R-:W-:Y:S01]  /*43d0*/  VIADD R3, R8.reuse, 0x260 ;  /* 0x0000026008037836 */ /* 0x040fe20000000000 */
[----:B------:R2:W-:Y:S01]  /*43e0*/  @!P4 STG.E desc[UR8][R4.64+0x100], R29 ;  /* 0x0001001d0400c986 */ /* 0x0005e2000c101908 */
[-C--:B------:R-:W-:Y:S01]  /*43f0*/  ISETP.GE.AND P4, PT, R41, R2.reuse, PT ;  /* 0x000000022900720c */ /* 0x080fe20003f86270 */
[----:B-1----:R-:W-:Y:S02]  /*4400*/  VIADD R33, R8, 0x280 ;  /* 0x0000028008217836 */ /* 0x002fe40000000000 */
        /* <DEDUP_REMOVED lines=17> */
.L_x_322:
[----:B------:R-:W-:Y:S01]  /*4520*/  BSSY B1, `(.L_x_349) ;  /* 0x0000006000017945 */ /* 0x000fe20003800000 */
[----:B------:R-:W-:Y:S01]  /*4530*/  PLOP3.LUT P0, PT, P0, PT, PT, 0x8, 0x80 ;  /* 0x000000000080781c */ /* 0x000fe2000070e170 */
[----:B------:R-:W-:-:S12]  /*4540*/  IMAD.MOV.U32 R21, RZ, RZ, -0x1 ;  /* 0xffffffffff157424 */ /* 0x000fd800078e00ff */
[----:B------:R-:W-:Y:S05]  /*4550*/  WARPSYNC.COLLECTIVE R21, `(.L_x_350) ;  /* 0x0000000015087348 */ /* 0x000fea0003c00000 */
[----:B------:R-:W-:Y:S01]  /*4560*/  VOTE.ANY P0, P0 ;  /* 0x0000000000ff7806 */ /* 0x000fe20000000100 */
[----:B------:R-:W-:-:S12]  /*4570*/  ENDCOLLECTIVE ;  /* 0x000000000000791b */ /* 0x000fd80003800000 */
.L_x_350:
[----:B------:R-:W-:Y:S05]  /*4580*/  BSYNC B1 ;  /* 0x0000000000017941 */ /* 0x000fea0003800000 */
.L_x_349:
[----:B------:R-:W-:Y:S05]  /*4590*/  BRA `(.L_x_351) ;  /* 0xffffffc800787947 */ /* 0x000fea000383ffff */
.L_x_324:
[----:B------:R-:W-:Y:S01]  /*45a0*/  BSSY B1, `(.L_x_352) ;  /* 0x0000006000017945 */ /* 0x000fe20003800000 */
[----:B------:R-:W-:Y:S01]  /*45b0*/  PLOP3.LUT P0, PT, P0, PT, PT, 0x8, 0x80 ;  /* 0x000000000080781c */ /* 0x000fe2000070e170 */
[----:B------:R-:W-:-:S12]  /*45c0*/  IMAD.MOV.U32 R21, RZ, RZ, -0x1 ;  /* 0xffffffffff157424 */ /* 0x000fd800078e00ff */
[----:B------:R-:W-:Y:S05]  /*45d0*/  WARPSYNC.COLLECTIVE R21, `(.L_x_353) ;  /* 0x0000000015087348 */ /* 0x000fea0003c00000 */
[----:B------:R-:W-:Y:S01]  /*45e0*/  VOTE.ANY P0, P0 ;  /* 0x0000000000ff7806 */ /* 0x000fe20000000100 */
[----:B------:R-:W-:-:S12]  /*45f0*/  ENDCOLLECTIVE ;  /* 0x000000000000791b */ /* 0x000fd80003800000 */
.L_x_353:
[----:B------:R-:W-:Y:S05]  /*4600*/  BSYNC B1 ;  /* 0x0000000000017941 */ /* 0x000fea0003800000 */
.L_x_352:
[----:B------:R-:W-:Y:S05]  /*4610*/  BRA `(.L_x_354) ;  /* 0xffffffc800cc7947 */ /* 0x000fea000383ffff */
.L_x_326:
[----:B------:R-:W0:Y:S01]  /*4620*/  S2R R30, SR_GEMASK ;  /* 0x00000000001e7919 */ /* 0x000e220000003c00 */
[----:B------:R-:W-:Y:S01]  /*4630*/  BSSY B1, `(.L_x_355) ;  /* 0x0000006000017945 */ /* 0x000fe20003800000 */
[----:B------:R-:W-:Y:S01]  /*4640*/  PLOP3.LUT P0, PT, P0, PT, PT, 0x8, 0x80 ;  /* 0x000000000080781c */ /* 0x000fe2000070e170 */
[----:B------:R-:W-:-:S12]  /*4650*/  IMAD.MOV.U32 R21, RZ, RZ, -0x1 ;  /* 0xffffffffff157424 */ /* 0x000fd800078e00ff */
[----:B0-----:R-:W-:Y:S05]  /*4660*/  WARPSYNC.COLLECTIVE R21, `(.L_x_356) ;  /* 0x0000000015087348 */ /* 0x001fea0003c00000 */
[----:B------:R-:W-:Y:S01]  /*4670*/  VOTE.ANY R21, PT, P0 ;  /* 0x0000000000157806 */ /* 0x000fe200000e0100 */
[----:B0-----:R-:W-:Y:S06]  /*4680*/  ENDCOLLECTIVE ;  /* 0x000000000000791b */ /* 0x001fec0003800000 */
.L_x_356:
[----:B------:R-:W-:Y:S05]  /*4690*/  BSYNC B1 ;  /* 0x0000000000017941 */ /* 0x000fea0003800000 */
.L_x_355:
[----:B------:R-:W-:Y:S01]  /*46a0*/  LOP3.LUT R21, R21, 0x80000000, R30, 0xec, !PT ;  /* 0x8000000015157812 */ /* 0x000fe200078eec1e */
[----:B------:R-:W-:Y:S02]  /*46b0*/  IMAD.MOV.U32 R17, RZ, RZ, 0x1 ;  /* 0x00000001ff117424 */ /* 0x000fe400078e00ff */
[----:B------:R-:W-:Y:S02]  /*46c0*/  VIADD R41, R39, 0x2 ;  /* 0x0000000227297836 */ /* 0x000fe40000000000 */
[----:B------:R-:W-:Y:S02]  /*46d0*/  VIADD R16, R21, 0xffffffff ;  /* 0xffffffff15107836 */ /* 0x000fe40000000000 */
[C---:B------:R-:W-:Y:S02]  /*46e0*/  VIADD R43, R39.reuse, 0x4 ;  /* 0x00000004272b7836 */ /* 0x040fe40000000000 */
[----:B------:R-:W-:Y:S01]  /*46f0*/  VIADD R44, R39, 0x8 ;  /* 0x00000008272c7836 */ /* 0x000fe20000000000 */
[----:B------:R-:W-:Y:S01]  /*4700*/  LOP3.LUT R28, R21, R16, RZ, 0xc, !PT ;  /* 0x00000010151c7212 */ /* 0x000fe200078e0cff */
[----:B------:R-:W-:-:S02]  /*4710*/  IMAD.MOV.U32 R16, RZ, RZ, R27 ;  /* 0x000000ffff107224 */ /* 0x000fc400078e001b */
[----:B------:R-:W-:Y:S01]  /*4720*/  IMAD.MOV.U32 R21, RZ, RZ, -0x1 ;  /* 0xffffffffff157424 */ /* 0x000fe200078e00ff */
[----:B------:R0:W1:Y:S01]  /*4730*/  POPC R20, R28 ;  /* 0x0000001c00147309 */ /* 0x0000620000000000 */
[----:B------:R-:W-:-:S07]  /*4740*/  VIADD R45, R39, 0x10 ;  /* 0x00000010272d7836 */ /* 0x000fce0000000000 */
[----:B01----:R-:W-:Y:S05]  /*4750*/  WARPSYNC.COLLECTIVE R21, `(.L_x_357) ;  /* 0x0000000015087348 */ /* 0x003fea0003c00000 */
[----:B-1----:R1:W2:Y:S02]  /*4760*/  SHFL.DOWN P3, R22, R16, R17, R20 ;  /* 0x0800001110167389 */ /* 0x0022a40000060014 */
[----:B012---:R-:W-:Y:S05]  /*4770*/  ENDCOLLECTIVE ;  /* 0x000000000000791b */ /* 0x007fea0003800000 */
.L_x_357:
[-C--:B------:R-:W-:Y:S02]  /*4780*/  ISETP.GE.AND P0, PT, R39, R20.reuse, PT ;  /* 0x000000142700720c */ /* 0x080fe40003f06270 */
[-C--:B------:R-:W-:Y:S01]  /*4790*/  ISETP.GT.AND P2, PT, R45, R20.reuse, PT ;  /* 0x000000142d00720c */ /* 0x080fe20003f44270 */
        /* <DEDUP_REMOVED lines=8> */
.L_x_358:
        /* <DEDUP_REMOVED lines=8> */
.L_x_359:
[----:B------:R-:W-:Y:S01]  /*48a0*/  IMAD.MOV.U32 R17, RZ, RZ, 0x8 ;  /* 0x00000008ff117424 */ /* 0x000fe200078e00ff */
[----:B------:R-:W-:Y:S02]  /*48b0*/  SEL R22, R22, RZ, !P0 ;  /* 0x000000ff16167207 */ /* 0x000fe40004000000 */
[----:B------:R-:W-:-:S03]  /*48c0*/  ISETP.GT.AND P0, PT, R44, R20, PT ;  /* 0x000000142c00720c */ /* 0x000fc60003f04270 */
[----:B------:R-:W-:Y:S02]  /*48d0*/  IMAD.IADD R27, R29, 0x1, R22 ;  /* 0x000000011d1b7824 */ /* 0x000fe400078e0216 */
[----:B------:R-:W0:Y:S02]  /*48e0*/  LDC.64 R28, c[0x0][0x390] ;  /* 0x0000e400ff1c7b82 */ /* 0x000e240000000a00 */
[----:B------:R-:W-:-:S07]  /*48f0*/  IMAD.MOV.U32 R16, RZ, RZ, R27 ;  /* 0x000000ffff107224 */ /* 0x000fce00078e001b */
[----:B0-----:R-:W-:Y:S05]  /*4900*/  WARPSYNC.COLLECTIVE R21, `(.L_x_360) ;  /* 0x0000000015087348 */ /* 0x001fea0003c00000 */
[----:B------:R1:W2:Y:S02]  /*4910*/  SHFL.DOWN P3, R22, R16, R17, R20 ;  /* 0x0800001110167389 */ /* 0x0002a40000060014 */
[----:B012---:R-:W-:Y:S05]  /*4920*/  ENDCOLLECTIVE ;  /* 0x000000000000791b */ /* 0x007fea0003800000 */
.L_x_360:
[----:B------:R-:W-:Y:S01]  /*4930*/  IMAD.MOV.U32 R17, RZ, RZ, 0x10 ;  /* 0x00000010ff117424 */ /* 0x000fe200078e00ff */
[----:B------:R-:W-:Y:S02]  /*4940*/  SEL R22, R22, RZ, !P0 ;  /* 0x000000ff16167207 */ /* 0x000fe40004000000 */
[----:B------:R-:W-:-:S03]  /*4950*/  ISETP.NE.AND P0, PT, R26, 0x65, PT ;  /* 0x000000651a00780c */ /* 0x000fc60003f05270 */
[----:B------:R-:W-:-:S04]  /*4960*/  IMAD.IADD R47, R27, 0x1, R22 ;  /* 0x000000011b2f7824 */ /* 0x000fc800078e0216 */
[----:B------:R-:W-:-:S07]  /*4970*/  IMAD.MOV.U32 R16, RZ, RZ, R47 ;  /* 0x000000ffff107224 */ /* 0x000fce00078e002f */
[----:B------:R-:W-:Y:S05]  /*4980*/  WARPSYNC.COLLECTIVE R21, `(.L_x_361) ;  /* 0x0000000015087348 */ /* 0x000fea0003c00000 */
[----:B------:R0:W1:Y:S02]  /*4990*/  SHFL.DOWN P3, R22, R16, R17, R20 ;  /* 0x0800001110167389 */ /* 0x0000640000060014 */
[----:B01----:R-:W-:Y:S05]  /*49a0*/  ENDCOLLECTIVE ;  /* 0x000000000000791b */ /* 0x003fea0003800000 */
.L_x_361:
[----:B------:R-:W-:Y:S05]  /*49b0*/  WARPSYNC.COLLECTIVE R21, `(.L_x_362) ;  /* 0x0000000015087348 */ /* 0x000fea0003c00000 */
[----:B------:R-:W-:Y:S01]  /*49c0*/  VOTE.ALL P0, P0 ;  /* 0x0000000000ff7806 */ /* 0x000fe20000000000 */
[----:B------:R-:W-:-:S12]  /*49d0*/  ENDCOLLECTIVE ;  /* 0x000000000000791b */ /* 0x000fd80003800000 */
.L_x_362:
[----:B------:R-:W-:Y:S02]  /*49e0*/  IADD3 R28, P3, PT, R28, 0x100, RZ ;  /* 0x000001001c1c7810 */ /* 0x000fe40007f7e0ff */
[----:B------:R-:W-:-:S03]  /*49f0*/  SEL R22, R22, RZ, !P2 ;  /* 0x000000ff16167207 */ /* 0x000fc60005000000 */
[----:B------:R-:W-:Y:S02]  /*4a00*/  IMAD.X R3, RZ, RZ, R29, P3 ;  /* 0x000000ffff037224 */ /* 0x000fe400018e061d */
[----:B------:R-:W-:Y:S01]  /*4a10*/  IMAD.IADD R46, R47, 0x1, R22 ;  /* 0x000000012f2e7824 */ /* 0x000fe200078e0216 */
[----:B------:R-:W-:Y:S06]  /*4a20*/  BRA `(.L_x_363) ;  /* 0xffffffc800647947 */ /* 0x000fec000383ffff */
.L_x_328:
[----:B------:R-:W-:Y:S01]  /*4a30*/  BSSY B1, `(.L_x_364) ;  /* 0x0000006000017945 */ /* 0x000fe20003800000 */
[----:B------:R-:W-:Y:S01]  /*4a40*/  PLOP3.LUT P0, PT, P0, PT, PT, 0x8, 0x80 ;  /* 0x000000000080781c */ /* 0x000fe2000070e170 */
[----:B------:R-:W-:-:S12]  /*4a50*/  IMAD.MOV.U32 R21, RZ, RZ, -0x1 ;  /* 0xffffffffff157424 */ /* 0x000fd800078e00ff */
[----:B------:R-:W-:Y:S05]  /*4a60*/  WARPSYNC.COLLECTIVE R21, `(.L_x_365) ;  /* 0x0000000015087348 */ /* 0x000fea0003c00000 */
[----:B------:R-:W-:Y:S01]  /*4a70*/  VOTE.ANY P0, P0 ;  /* 0x0000000000ff7806 */ /* 0x000fe20000000100 */
[----:B------:R-:W-:-:S12]  /*4a80*/  ENDCOLLECTIVE ;  /* 0x000000000000791b */ /* 0x000fd80003800000 */
.L_x_365:
[----:B------:R-:W-:Y:S05]  /*4a90*/  BSYNC B1 ;  /* 0x0000000000017941 */ /* 0x000fea0003800000 */
.L_x_364:
[----:B------:R-:W-:Y:S05]  /*4aa0*/  BRA `(.L_x_366) ;  /* 0xffffffc800747947 */ /* 0x000fea000383ffff */
.L_x_330:
[----:B------:R-:W-:Y:S01]  /*4ab0*/  BSSY B1, `(.L_x_367) ;  /* 0x0000006000017945 */ /* 0x000fe20003800000 */
[----:B------:R-:W-:Y:S01]  /*4ac0*/  PLOP3.LUT P0, PT, P0, PT, PT, 0x8, 0x80 ;  /* 0x000000000080781c */ /* 0x000fe2000070e170 */
[----:B------:R-:W-:-:S12]  /*4ad0*/  IMAD.MOV.U32 R21, RZ, RZ, -0x1 ;  /* 0xffffffffff157424 */ /* 0x000fd800078e00ff */
[----:B------:R-:W-:Y:S05]  /*4ae0*/  WARPSYNC.COLLECTIVE R21, `(.L_x_368) ;  /* 0x0000000015087348 */ /* 0x000fea0003c00000 */
[----:B------:R-:W-:Y:S01]  /*4af0*/  VOTE.ANY P0, P0 ;  /* 0x0000000000ff7806 */ /* 0x000fe20000000100 */
[----:B------:R-:W-:-:S12]  /*4b00*/  ENDCOLLECTIVE ;  /* 0x000000000000791b */ /* 0x000fd80003800000 */
.L_x_368:
[----:B------:R-:W-:Y:S05]  /*4b10*/  BSYNC B1 ;  /* 0x0000000000017941 */ /* 0x000fea0003800000 */
.L_x_367:
[----:B------:R-:W-:Y:S05]  /*4b20*/  BRA `(.L_x_369) ;  /* 0xffffffc800c87947 */ /* 0x000fea000383ffff */
.L_x_332:
[----:B------:R-:W-:Y:S01]  /*4b30*/  BSSY B1, `(.L_x_370) ;  /* 0x0000006000017945 */ /* 0x000fe20003800000 */
[----:B------:R-:W-:Y:S01]  /*4b40*/  PLOP3.LUT P0, PT, P0, PT, PT, 0x8, 0x80 ;  /* 0x000000000080781c */ /* 0x000fe2000070e170 */
[----:B------:R-:W-:-:S12]  /*4b50*/  IMAD.MOV.U32 R21, RZ, RZ, -0x1 ;  /* 0xffffffffff157424 */ /* 0x000fd800078e00ff */
[----:B------:R-:W-:Y:S05]  /*4b60*/  WARPSYNC.COLLECTIVE R21, `(.L_x_371) ;  /* 0x0000000015087348 */ /* 0x000fea0003c00000 */
[----:B------:R-:W-:Y:S01]  /*4b70*/  VOTE.ANY R21, PT, P0 ;  /* 0x0000000000157806 */ /* 0x000fe200000e0100 */
[----:B------:R-:W-:Y:S06]  /*4b80*/  ENDCOLLECTIVE ;  /* 0x000000000000791b */ /* 0x000fec0003800000 */
.L_x_371:
[----:B------:R-:W-:Y:S05]  /*4b90*/  BSYNC B1 ;  /* 0x0000000000017941 */ /* 0x000fea0003800000 */
.L_x_370:
        /* <DEDUP_REMOVED lines=11> */
.L_x_372:
        /* <DEDUP_REMOVED lines=9> */
.L_x_373:
        /* <DEDUP_REMOVED lines=8> */
.L_x_374:
        /* <DEDUP_REMOVED lines=8> */
.L_x_375:
        /* <DEDUP_REMOVED lines=8> */
.L_x_376:
[----:B------:R-:W-:Y:S02]  /*4e60*/  SEL R22, R22, RZ, !P0 ;  /* 0x000000ff16167207 */ /* 0x000fe40004000000 */
[----:B------:R-:W-:Y:S02]  /*4e70*/  ISETP.NE.AND P0, PT, R26, 0x65, PT ;  /* 0x000000651a00780c */ /* 0x000fe40003f05270 */
[----:B------:R-:W-:-:S11]  /*4e80*/  IADD3 R46, PT, PT, R47, R22, R46 ;  /* 0x000000162f2e7210 */ /* 0x000fd60007ffe02e */
[----:B------:R-:W-:Y:S05]  /*4e90*/  WARPSYNC.COLLECTIVE R21, `(.L_x_377) ;  /* 0x0000000015087348 */ /* 0x000fea0003c00000 */
[----:B------:R-:W-:Y:S01]  /*4ea0*/  VOTE.ALL P0, P0 ;  /* 0x0000000000ff7806 */ /* 0x000fe20000000000 */
[----:B------:R-:W-:-:S12]  /*4eb0*/  ENDCOLLECTIVE ;  /* 0x000000000000791b */ /* 0x000fd80003800000 */
.L_x_377:
[----:B------:R-:W-:Y:S05]  /*4ec0*/  BRA `(.L_x_378) ;  /* 0xffffffc800607947 */ /* 0x000fea000383ffff */
.L_x_337:
[----:B------:R-:W-:Y:S01]  /*4ed0*/  BSSY B0, `(.L_x_379) ;  /* 0x0000006000007945 */ /* 0x000fe20003800000 */
[----:B------:R-:W-:Y:S01]  /*4ee0*/  PLOP3.LUT P0, PT, P0, PT, PT, 0x8, 0x80 ;  /* 0x000000000080781c */ /* 0x000fe2000070e170 */
[----:B------:R-:W-:-:S12]  /*4ef0*/  IMAD.MOV.U32 R21, RZ, RZ, -0x1 ;  /* 0xffffffffff157424 */ /* 0x000fd800078e00ff */
[----:B------:R-:W-:Y:S05]  /*4f00*/  WARPSYNC.COLLECTIVE R21, `(.L_x_380) ;  /* 0x0000000015087348 */ /* 0x000fea0003c00000 */
[----:B------:R-:W-:Y:S01]  /*4f10*/  VOTE.ANY P0, P0 ;  /* 0x0000000000ff7806 */ /* 0x000fe20000000100 */
[----:B------:R-:W-:-:S12]  /*4f20*/  ENDCOLLECTIVE ;  /* 0x000000000000791b */ /* 0x000fd80003800000 */
.L_x_380:
[----:B------:R-:W-:Y:S05]  /*4f30*/  BSYNC B0 ;  /* 0x0000000000007941 */ /* 0x000fea0003800000 */
.L_x_379:
[----:B------:R-:W-:Y:S05]  /*4f40*/  BRA `(.L_x_381) ;  /* 0xffffffe000987947 */ /* 0x000fea000383ffff */
.L_x_339:
[----:B------:R-:W-:Y:S01]  /*4f50*/  BSSY B0, `(.L_x_382) ;  /* 0x0000006000007945 */ /* 0x000fe20003800000 */
[----:B------:R-:W-:Y:S01]  /*4f60*/  PLOP3.LUT P0, PT, P0, PT, PT, 0x8, 0x80 ;  /* 0x000000000080781c */ /* 0x000fe2000070e170 */
[----:B------:R-:W-:-:S12]  /*4f70*/  IMAD.MOV.U32 R21, RZ, RZ, -0x1 ;  /* 0xffffffffff157424 */ /* 0x000fd800078e00ff */
[----:B------:R-:W-:Y:S05]  /*4f80*/  WARPSYNC.COLLECTIVE R21, `(.L_x_383) ;  /* 0x0000000015087348 */ /* 0x000fea0003c00000 */
[----:B------:R-:W-:Y:S01]  /*4f90*/  VOTE.ANY P0, P0 ;  /* 0x0000000000ff7806 */ /* 0x000fe20000000100 */
[----:B------:R-:W-:-:S12]  /*4fa0*/  ENDCOLLECTIVE ;  /* 0x000000000000791b */ /* 0x000fd80003800000 */
.L_x_383:
[----:B------:R-:W-:Y:S05]  /*4fb0*/  BSYNC B0 ;  /* 0x0000000000007941 */ /* 0x000fea0003800000 */
.L_x_382:
[----:B------:R-:W-:Y:S05]  /*4fc0*/  BRA `(.L_x_384) ;  /* 0xffffffe000ec7947 */ /* 0x000fea000383ffff */
.L_x_341:
[----:B------:R-:W0:Y:S01]  /*4fd0*/  S2R R26, SR_GEMASK ;  /* 0x00000000001a7919 */ /* 0x000e220000003c00 */
[----:B------:R-:W-:Y:S01]  /*4fe0*/  BSSY B0, `(.L_x_385) ;  /* 0x0000006000007945 */ /* 0x000fe20003800000 */
[----:B------:R-:W-:Y:S01]  /*4ff0*/  PLOP3.LUT P0, PT, P0, PT, PT, 0x8, 0x80 ;  /* 0x000000000080781c */ /* 0x000fe2000070e170 */
[----:B------:R-:W-:-:S12]  /*5000*/  IMAD.MOV.U32 R21, RZ, RZ, -0x1 ;  /* 0xffffffffff157424 */ /* 0x000fd800078e00ff */
[----:B0-----:R-:W-:Y:S05]  /*5010*/  WARPSYNC.COLLECTIVE R21, `(.L_x_386) ;  /* 0x0000000015087348 */ /* 0x001fea0003c00000 */
[----:B------:R-:W-:Y:S01]  /*5020*/  VOTE.ANY R21, PT, P0 ;  /* 0x0000000000157806 */ /* 0x000fe200000e0100 */
[----:B0-----:R-:W-:Y:S06]  /*5030*/  ENDCOLLECTIVE ;  /* 0x000000000000791b */ /* 0x001fec0003800000 */
.L_x_386:
[----:B------:R-:W-:Y:S05]  /*5040*/  BSYNC B0 ;  /* 0x0000000000007941 */ /* 0x000fea0003800000 */
.L_x_385:
[----:B------:R-:W-:Y:S01]  /*5050*/  LOP3.LUT R21, R21, 0x80000000, R26, 0xec, !PT ;  /* 0x8000000015157812 */ /* 0x000fe200078eec1a */
[----:B------:R-:W-:-:S04]  /*5060*/  IMAD.MOV.U32 R17, RZ, RZ, 0x1 ;  /* 0x00000001ff117424 */ /* 0x000fc800078e00ff */
        /* <DEDUP_REMOVED lines=8> */
.L_x_387:
[----:B------:R-:W-:Y:S01]  /*50f0*/  ISETP.GE.AND P0, PT, R38, R20, PT ;  /* 0x000000142600720c */ /* 0x000fe20003f06270 */
[----:B------:R-:W-:-:S03]  /*5100*/  IMAD.MOV.U32 R17, RZ, RZ, 0x2 ;  /* 0x00000002ff117424 */ /* 0x000fc600078e00ff */
[----:B------:R-:W-:-:S05]  /*5110*/  SEL R22, R22, RZ, !P0 ;  /* 0x000000ff16167207 */ /* 0x000fca0004000000 */
[----:B------:R-:W-:Y:S02]  /*5120*/  IMAD.IADD R43, R22, 0x1, R19 ;  /* 0x00000001162b7824 */ /* 0x000fe400078e0213 */
[----:B------:R-:W-:Y:S02]  /*5130*/  VIADD R19, R38, 0x2 ;  /* 0x0000000226137836 */ /* 0x000fe40000000000 */
[----:B------:R-:W-:-:S03]  /*5140*/  IMAD.MOV.U32 R16, RZ, RZ, R43 ;  /* 0x000000ffff107224 */ /* 0x000fc600078e002b */
[----:B------:R-:W-:Y:S01]  /*5150*/  ISETP.GT.AND P0, PT, R19, R20, PT ;  /* 0x000000141300720c */ /* 0x000fe20003f04270 */
[----:B------:R-:W-:-:S12]  /*5160*/  VIADD R19, R38, 0x4 ;  /* 0x0000000426137836 */ /* 0x000fd80000000000 */
[----:B------:R-:W-:Y:S05]  /*5170*/  WARPSYNC.COLLECTIVE R21, `(.L_x_388) ;  /* 0x0000000015087348 */ /* 0x000fea0003c00000 */
[----:B------:R0:W1:Y:S02]  /*5180*/  SHFL.DOWN P3, R22, R16, R17, R20 ;  /* 0x0800001110167389 */ /* 0x0000640000060014 */
[----:B01----:R-:W-:Y:S05]  /*5190*/  ENDCOLLECTIVE ;  /* 0x000000000000791b */ /* 0x003fea0003800000 */
.L_x_388:
[----:B------:R-:W-:Y:S01]  /*51a0*/  IMAD.MOV.U32 R17, RZ, RZ, 0x4 ;  /* 0x00000004ff117424 */ /* 0x000fe200078e00ff */
[----:B------:R-:W-:Y:S02]  /*51b0*/  SEL R22, R22, RZ, !P0 ;  /* 0x000000ff16167207 */ /* 0x000fe40004000000 */
[----:B------:R-:W-:-:S03]  /*51c0*/  ISETP.GT.AND P0, PT, R19, R20, PT ;  /* 0x000000141300720c */ /* 0x000fc60003f04270 */
[----:B------:R-:W-:Y:S02]  /*51d0*/  IMAD.IADD R45, R43, 0x1, R22 ;  /* 0x000000012b2d7824 */ /* 0x000fe400078e0216 */
[----:B------:R-:W-:Y:S02]  /*51e0*/  VIADD R43, R38, 0x8 ;  /* 0x00000008262b7836 */ /* 0x000fe40000000000 */
[----:B------:R-:W-:-:S07]  /*51f0*/  IMAD.MOV.U32 R16, RZ, RZ, R45 ;  /* 0x000000ffff107224 */ /* 0x000fce00078e002d */
[----:B------:R-:W-:Y:S05]  /*5200*/  WARPSYNC.COLLECTIVE R21, `(.L_x_389) ;  /* 0x0000000015087348 */ /* 0x000fea0003c00000 */
[----:B------:R0:W1:Y:S02]  /*5210*/  SHFL.DOWN P3, R22, R16, R17, R20 ;  /* 0x0800001110167389 */ /* 0x0000640000060014 */
[----:B01----:R-:W-:Y:S05]  /*5220*/  ENDCOLLECTIVE ;  /* 0x000000000000791b */ /* 0x003fea0003800000 */
.L_x_389:
        /* <DEDUP_REMOVED lines=9> */
.L_x_390:
[----:B------:R-:W-:Y:S01]  /*52c0*/  IMAD.MOV.U32 R17, RZ, RZ, 0x10 ;  /* 0x00000010ff117424 */ /* 0x000fe200078e00ff */
[----:B------:R-:W-:Y:S02]  /*52d0*/  SEL R22, R22, RZ, !P0 ;  /* 0x000000ff16167207 */ /* 0x000fe40004000000 */
[----:B------:R-:W-:-:S03]  /*52e0*/  ISETP.NE.AND P0, PT, R18, 0x65, PT ;  /* 0x000000651200780c */ /* 0x000fc60003f05270 */
[----:B------:R-:W-:Y:S02]  /*52f0*/  IMAD.IADD R43, R19, 0x1, R22 ;  /* 0x00000001132b7824 */ /* 0x000fe400078e0216 */
[----:B------:R-:W-:Y:S02]  /*5300*/  VIADD R19, R38, 0x10 ;  /* 0x0000001026137836 */ /* 0x000fe40000000000 */
[----:B------:R-:W-:-:S03]  /*5310*/  IMAD.MOV.U32 R16, RZ, RZ, R43 ;  /* 0x000000ffff107224 */ /* 0x000fc600078e002b */
[----:B------:R-:W-:-:S13]  /*5320*/  ISETP.GT.AND P2, PT, R19, R20, PT ;  /* 0x000000141300720c */ /* 0x000fda0003f44270 */
[----:B------:R-:W-:Y:S05]  /*5330*/  WARPSYNC.COLLECTIVE R21, `(.L_x_391) ;  /* 0x0000000015087348 */ /* 0x000fea0003c00000 */
[----:B------:R0:W1:Y:S02]  /*5340*/  SHFL.DOWN P3, R22, R16, R17, R20 ;  /* 0x0800001110167389 */ /* 0x0000640000060014 */
[----:B01----:R-:W-:Y:S05]  /*5350*/  ENDCOLLECTIVE ;  /* 0x000000000000791b */ /* 0x003fea0003800000 */
.L_x_391:
[----:B------:R-:W-:Y:S05]  /*5360*/  WARPSYNC.COLLECTIVE R21, `(.L_x_392) ;  /* 0x0000000015087348 */ /* 0x000fea0003c00000 */
[----:B------:R-:W-:Y:S01]  /*5370*/  VOTE.ALL P0, P0 ;  /* 0x0000000000ff7806 */ /* 0x000fe20000000000 */
[----:B------:R-:W-:-:S12]  /*5380*/  ENDCOLLECTIVE ;  /* 0x000000000000791b */ /* 0x000fd80003800000 */
.L_x_392:
[----:B------:R-:W-:Y:S02]  /*5390*/  IADD3 R44, P3, PT, R44, 0x100, RZ ;  /* 0x000001002c2c7810 */ /* 0x000fe40007f7e0ff */
[----:B------:R-:W-:-:S03]  /*53a0*/  SEL R22, R22, RZ, !P2 ;  /* 0x000000ff16167207 */ /* 0x000fc60005000000 */
[----:B------:R-:W-:Y:S02]  /*53b0*/  IMAD.X R45, RZ, RZ, R45, P3 ;  /* 0x000000ffff2d7224 */ /* 0x000fe400018e062d */
[----:B------:R-:W-:Y:S01]  /*53c0*/  IMAD.IADD R46, R43, 0x1, R22 ;  /* 0x000000012b2e7824 */ /* 0x000fe200078e0216 */
[----:B------:R-:W-:Y:S06]  /*53d0*/  BRA `(.L_x_393) ;  /* 0xffffffe000847947 */ /* 0x000fec000383ffff */
.L_x_343:
[----:B------:R-:W-:Y:S01]  /*53e0*/  BSSY B0, `(.L_x_394) ;  /* 0x0000006000007945 */ /* 0x000fe20003800000 */
[----:B------:R-:W-:Y:S01]  /*53f0*/  PLOP3.LUT P0, PT, P0, PT, PT, 0x8, 0x80 ;  /* 0x000000000080781c */ /* 0x000fe2000070e170 */
[----:B------:R-:W-:-:S12]  /*5400*/  IMAD.MOV.U32 R21, RZ, RZ, -0x1 ;  /* 0xffffffffff157424 */ /* 0x000fd800078e00ff */
[----:B------:R-:W-:Y:S05]  /*5410*/  WARPSYNC.COLLECTIVE R21, `(.L_x_395) ;  /* 0x0000000015087348 */ /* 0x000fea0003c00000 */
[----:B------:R-:W-:Y:S01]  /*5420*/  VOTE.ANY P0, P0 ;  /* 0x0000000000ff7806 */ /* 0x000fe20000000100 */
[----:B------:R-:W-:-:S12]  /*5430*/  ENDCOLLECTIVE ;  /* 0x000000000000791b */ /* 0x000fd80003800000 */
.L_x_395:
[----:B------:R-:W-:Y:S05]  /*5440*/  BSYNC B0 ;  /* 0x0000000000007941 */ /* 0x000fea0003800000 */
.L_x_394:
[----:B------:R-:W-:Y:S05]  /*5450*/  BRA `(.L_x_396) ;  /* 0xffffffe0008c7947 */ /* 0x000fea000383ffff */
.L_x_345:
[----:B------:R-:W-:Y:S01]  /*5460*/  BSSY B0, `(.L_x_397) ;  /* 0x0000006000007945 */ /* 0x000fe20003800000 */
[----:B------:R-:W-:Y:S01]  /*5470*/  PLOP3.LUT P0, PT, P0, PT, PT, 0x8, 0x80 ;  /* 0x000000000080781c */ /* 0x000fe2000070e170 */
[----:B------:R-:W-:-:S12]  /*5480*/  IMAD.MOV.U32 R21, RZ, RZ, -0x1 ;  /* 0xffffffffff157424 */ /* 0x000fd800078e00ff */
[----:B------:R-:W-:Y:S05]  /*5490*/  WARPSYNC.COLLECTIVE R21, `(.L_x_398) ;  /* 0x0000000015087348 */ /* 0x000fea0003c00000 */
[----:B------:R-:W-:Y:S01]  /*54a0*/  VOTE.ANY P0, P0 ;  /* 0x0000000000ff7806 */ /* 0x000fe20000000100 */
[----:B------:R-:W-:-:S12]  /*54b0*/  ENDCOLLECTIVE ;  /* 0x000000000000791b */ /* 0x000fd80003800000 */
.L_x_398:
[----:B------:R-:W-:Y:S05]  /*54c0*/  BSYNC B0 ;  /* 0x0000000000007941 */ /* 0x000fea0003800000 */
.L_x_397:
[----:B------:R-:W-:Y:S05]  /*54d0*/  BRA `(.L_x_399) ;  /* 0xffffffe000e07947 */ /* 0x000fea000383ffff */
.L_x_347:
[----:B------:R-:W-:Y:S01]  /*54e0*/  BSSY B0, `(.L_x_400) ;  /* 0x0000006000007945 */ /* 0x000fe20003800000 */
[----:B------:R-:W-:Y:S01]  /*54f0*/  PLOP3.LUT P0, PT, P0, PT, PT, 0x8, 0x80 ;  /* 0x000000000080781c */ /* 0x000fe2000070e170 */
[----:B------:R-:W-:-:S12]  /*5500*/  IMAD.MOV.U32 R21, RZ, RZ, -0x1 ;  /* 0xffffffffff157424 */ /* 0x000fd800078e00ff */
[----:B------:R-:W-:Y:S05]  /*5510*/  WARPSYNC.COLLECTIVE R21, `(.L_x_401) ;  /* 0x0000000015087348 */ /* 0x000fea0003c00000 */
[----:B------:R-:W-:Y:S01]  /*5520*/  VOTE.ANY R21, PT, P0 ;  /* 0x0000000000157806 */ /* 0x000fe200000e0100 */
[----:B------:R-:W-:Y:S06]  /*5530*/  ENDCOLLECTIVE ;  /* 0x000000000000791b */ /* 0x000fec0003800000 */
.L_x_401:
[----:B------:R-:W-:Y:S05]  /*5540*/  BSYNC B0 ;  /* 0x0000000000007941 */ /* 0x000fea0003800000 */
.L_x_400:
        /* <DEDUP_REMOVED lines=11> */
.L_x_402:
        /* <DEDUP_REMOVED lines=11> */
.L_x_403:
        /* <DEDUP_REMOVED lines=9> */
.L_x_404:
        /* <DEDUP_REMOVED lines=8> */
.L_x_405:
        /* <DEDUP_REMOVED lines=9> */
.L_x_406:
[----:B------:R-:W-:Y:S02]  /*5850*/  SEL R22, R22, RZ, !P0 ;  /* 0x000000ff16167207 */ /* 0x000fe40004000000 */
[----:B------:R-:W-:Y:S02]  /*5860*/  ISETP.NE.AND P0, PT, R18, 0x65, PT ;  /* 0x000000651200780c */ /* 0x000fe40003f05270 */
[----:B------:R-:W-:-:S11]  /*5870*/  IADD3 R46, PT, PT, R47, R22, R46 ;  /* 0x000000162f2e7210 */ /* 0x000fd60007ffe02e */
[----:B------:R-:W-:Y:S05]  /*5880*/  WARPSYNC.COLLECTIVE R21, `(.L_x_407) ;  /* 0x0000000015087348 */ /* 0x000fea0003c00000 */
[----:B------:R-:W-:Y:S01]  /*5890*/  VOTE.ALL P0, P0 ;  /* 0x0000000000ff7806 */ /* 0x000fe20000000000 */
[----:B------:R-:W-:-:S12]  /*58a0*/  ENDCOLLECTIVE ;  /* 0x000000000000791b */ /* 0x000fd80003800000 */
.L_x_407:
[----:B------:R-:W-:Y:S05]  /*58b0*/  BRA `(.L_x_408) ;  /* 0xffffffe000787947 */ /* 0x000fea000383ffff */
.L_x_409:
        /* <DEDUP_REMOVED lines=12> */
.L_x_1382:


//--------------------- .text._ZN3cub18CUB_300001_SM_10006detail4scan20DeviceScanInitKernelINS0_13ScanTileStateIiLb1EEEEEvT_i --------------------------
	.section	.text._ZN3cub18CUB_300001_SM_10006detail4scan20DeviceScanInitKernelINS0_13ScanTileStateIiLb1EEEEEvT_i,"ax",@progbits
	.align	128
        .global         _ZN3cub18CUB_300001_SM_10006detail4scan20DeviceScanInitKernelINS0_13ScanTileStateIiLb1EEEEEvT_i
        .type           _ZN3cub18CUB_300001_SM_10006detail4scan20DeviceScanInitKernelINS0_13ScanTileStateIiLb1EEEEEvT_i,@function
        .size           _ZN3cub18CUB_300001_SM_10006detail4scan20DeviceScanInitKernelINS0_13ScanTileStateIiLb1EEEEEvT_i,(.L_x_1383 - _ZN3cub18CUB_300001_SM_10006detail4scan20DeviceScanInitKernelINS0_13ScanTileStateIiLb1EEEEEvT_i)
        .other          _ZN3cub18CUB_300001_SM_10006detail4scan20DeviceScanInitKernelINS0_13ScanTileStateIiLb1EEEEEvT_i,@"STO_CUDA_ENTRY STV_DEFAULT"
_ZN3cub18CUB_300001_SM_10006detail4scan20DeviceScanInitKernelINS0_13ScanTileStateIiLb1EEEEEvT_i:
.text._ZN3cub18CUB_300001_SM_10006detail4scan20DeviceScanInitKernelINS0_13ScanTileStateIiLb1EEEEEvT_i:
[----:B------:R-:W-:Y:S01]  /*0000*/  LDC R1, c[0x0][0x37c] ;  /* 0x0000df00ff017b82 */ /* 0x000fe20000000800 */
[----:B------:R-:W0:Y:S07]  /*0010*/  S2R R0, SR_TID.X ;  /* 0x0000000000007919 */ /* 0x000e2e0000002100 */
[----:B------:R-:W1:Y:S01]  /*0020*/  S2UR UR6, SR_CTAID.X ;  /* 0x00000000000679c3 */ /* 0x000e620000002500 */
[----:B------:R-:W2:Y:S07]  /*0030*/  LDCU UR4, c[0x0][0x388] ;  /* 0x00007100ff0477ac */ /* 0x000eae0008000800 */
[----:B------:R-:W1:Y:S01]  /*0040*/  LDC R5, c[0x0][0x360] ;  /* 0x0000d800ff057b82 */ /* 0x000e620000000800 */
[----:B0-----:R-:W-:Y:S01]  /*0050*/  ISETP.GT.U32.AND P0, PT, R0, 0x1f, PT ;  /* 0x0000001f0000780c */ /* 0x001fe20003f04070 */
[----:B-1----:R-:W-:-:S03]  /*0060*/  IMAD R5, R5, UR6, R0 ;  /* 0x0000000605057c24 */ /* 0x002fc6000f8e0200 */
[----:B------:R-:W-:Y:S02]  /*0070*/  ISETP.NE.OR P0, PT, RZ, UR6, P0 ;  /* 0x00000006ff007c0c */ /* 0x000fe40008705670 */
[----:B--2---:R-:W-:Y:S01]  /*0080*/  ISETP.GE.AND P1, PT, R5, UR4, PT ;  /* 0x0000000405007c0c */ /* 0x004fe2000bf26270 */
[----:B------:R-:W0:-:S12]  /*0090*/  LDCU.64 UR4, c[0x0][0x358] ;  /* 0x00006b00ff0477ac */ /* 0x000e180008000a00 */
[----:B------:R-:W1:Y:S01]  /*00a0*/  @!P1 LDC.64 R2, c[0x0][0x380] ;  /* 0x0000e000ff029b82 */ /* 0x000e620000000a00 */
[----:B------:R-:W-:Y:S01]  /*00b0*/  @!P1 MOV R4, 0x63 ;  /* 0x0000006300049802 */ /* 0x000fe20000000f00 */
[----:B-1----:R-:W-:-:S04]  /*00c0*/  @!P1 IMAD.WIDE R2, R5, 0x8, R2 ;  /* 0x0000000805029825 */ /* 0x002fc800078e0202 */
[----:B------:R-:W-:-:S05]  /*00d0*/  HFMA2 R5, -RZ, RZ, 0, 0 ;  /* 0x00000000ff057431 */ /* 0x000fca00000001ff */
[----:B0-----:R0:W-:Y:S01]  /*00e0*/  @!P1 STG.E.64 desc[UR4][R2.64+0x100], R4 ;  /* 0x0001000402009986 */ /* 0x0011e2000c101b04 */
[----:B------:R-:W-:Y:S05]  /*00f0*/  @P0 EXIT ;  /* 0x000000000000094d */ /* 0x000fea0003800000 */
[----:B0-----:R-:W0:Y:S02]  /*0100*/  LDC.64 R2, c[0x0][0x380] ;  /* 0x0000e000ff027b82 */ /* 0x001e240000000a00 */
[----:B0-----:R-:W-:-:S05]  /*0110*/  IMAD.WIDE.U32 R2, R0, 0x8, R2 ;  /* 0x0000000800027825 */ /* 0x001fca00078e0002 */
[----:B------:R-:W-:Y:S01]  /*0120*/  STG.E.64 desc[UR4][R2.64], RZ ;  /* 0x000000ff02007986 */ /* 0x000fe2000c101b04 */
[----:B------:R-:W-:Y:S05]  /*0130*/  EXIT ;  /* 0x000000000000794d */ /* 0x000fea0003800000 */
.L_x_410:
        /* <DEDUP_REMOVED lines=12> */
.L_x_1383:


//--------------------- .text._ZN3cub18CUB_300001_SM_10006detail8for_each13static_kernelINS2_12policy_hub_t12policy_500_tElN6thrust24THRUST_300001_SM_1000_NS8cuda_cub6__fill7functorINS7_6detail15normal_iteratorINS7_10device_ptrIdEEEEdEEEEvT0_T1_ --------------------------
	.section	.text._ZN3cub18CUB_300001_SM_10006detail8for_each13static_kernelINS2_12policy_hub_t12policy_500_tElN6thrust24THRUST_300001_SM_1000_NS8cuda_cub6__fill7functorINS7_6detail15normal_iteratorINS7_10device_ptrIdEEEEdEEEEvT0_T1_,"ax",@progbits
	.align	128
        .global         _ZN3cub18CUB_300001_SM_10006detail8for_each13static_kernelINS2_12policy_hub_t12policy_500_tElN6thrust24THRUST_300001_SM_1000_NS8cuda_cub6__fill7functorINS7_6detail15normal_iteratorINS7_10device_ptrIdEEEEdEEEEvT0_T1_
        .type           _ZN3cub18CUB_300001_SM_10006detail8for_each13static_kernelINS2_12policy_hub_t12policy_500_tElN6thrust24THRUST_300001_SM_1000_NS8cuda_cub6__fill7functorINS7_6detail15normal_iteratorINS7_10device_ptrIdEEEEdEEEEvT0_T1_,@function
        .size           _ZN3cub18CUB_300001_SM_10006detail8for_each13static_kernelINS2_12policy_hub_t12policy_500_tElN6thrust24THRUST_300001_SM_1000_NS8cuda_cub6__fill7functorINS7_6detail15normal_iteratorINS7_10device_ptrIdEEEEdEEEEvT0_T1_,(.L_x_1384 - _ZN3cub18CUB_300001_SM_10006detail8for_each13static_kernelINS2_12policy_hub_t12policy_500_tElN6thrust24THRUST_300001_SM_1000_NS8cuda_cub6__fill7functorINS7_6detail15normal_iteratorINS7_10device_ptrIdEEEEdEEEEvT0_T1_)
        .other          _ZN3cub18CUB_300001_SM_10006detail8for_each13static_kernelINS2_12policy_hub_t12policy_500_tElN6thrust24THRUST_300001_SM_1000_NS8cuda_cub6__fill7functorINS7_6detail15normal_iteratorINS7_10device_ptrIdEEEEdEEEEvT0_T1_,@"STO_CUDA_ENTRY STV_DEFAULT"
_ZN3cub18CUB_300001_SM_10006detail8for_each13static_kernelINS2_12policy_hub_t12policy_500_tElN6thrust24THRUST_300001_SM_1000_NS8cuda_cub6__fill7functorINS7_6detail15normal_iteratorINS7_10device_ptrIdEEEEdEEEEvT0_T1_:
.text._ZN3cub18CUB_300001_SM_10006detail8for_each13static_kernelINS2_12policy_hub_t12policy_500_tElN6thrust24THRUST_300001_SM_1000_NS8cuda_cub6__fill7functorINS7_6detail15normal_iteratorINS7_10device_ptrIdEEEEdEEEEvT0_T1_:
[----:B------:R-:W-:Y:S08]  /*0000*/  LDC R1, c[0x0][0x37c] ;  /* 0x0000df00ff017b82 */ /* 0x000ff00000000800 */
[----:B------:R-:W0:Y:S01]  /*0010*/  S2UR UR4, SR_CTAID.X ;  /* 0x00000000000479c3 */ /* 0x000e220000002500 */
[----:B------:R-:W1:Y:S01]  /*0020*/  LDCU.64 UR6, c[0x0][0x380] ;  /* 0x00007000ff0677ac */ /* 0x000e620008000a00 */
[----:B------:R-:W2:Y:S01]  /*0030*/  LDCU.64 UR8, c[0x0][0x358] ;  /* 0x00006b00ff0877ac */ /* 0x000ea20008000a00 */
[----:B0-----:R-:W-:-:S04]  /*0040*/  UIMAD.WIDE.U32 UR4, UR4, 0x200, URZ ;  /* 0x00000200040478a5 */ /* 0x001fc8000f8e00ff */
[----:B-1----:R-:W-:-:S04]  /*0050*/  UIADD3 UR6, UP0, UPT, -UR4, UR6, URZ ;  /* 0x0000000604067290 */ /* 0x002fc8000ff1e1ff */
[----:B------:R-:W-:Y:S02]  /*0060*/  UIADD3.X UR7, UPT, UPT, ~UR5, UR7, URZ, UP0, !UPT ;  /* 0x0000000705077290 */ /* 0x000fe400087fe5ff */
[----:B------:R-:W-:-:S04]  /*0070*/  UISETP.GE.U32.AND UP0, UPT, UR6, 0x200, UPT ;  /* 0x000002000600788c */ /* 0x000fc8000bf06070 */
[----:B------:R-:W-:-:S09]  /*0080*/  UISETP.GE.AND.EX UP0, UPT, UR7, URZ, UPT, UP0 ;  /* 0x000000ff0700728c */ /* 0x000fd2000bf06300 */
[----:B--2---:R-:W-:Y:S05]  /*0090*/  BRA.U !UP0, `(.L_x_411) ;  /* 0x0000000108287547 */ /* 0x004fea000b800000 */
[----:B------:R-:W0:Y:S01]  /*00a0*/  S2R R0, SR_TID.X ;  /* 0x0000000000007919 */ /* 0x000e220000002100 */
[----:B------:R-:W1:Y:S01]  /*00b0*/  LDCU.64 UR6, c[0x0][0x388] ;  /* 0x00007100ff0677ac */ /* 0x000e620008000a00 */
[----:B------:R-:W2:Y:S01]  /*00c0*/  LDC.64 R4, c[0x0][0x390] ;  /* 0x0000e400ff047b82 */ /* 0x000ea20000000a00 */
[----:B0-----:R-:W-:-:S05]  /*00d0*/  IADD3 R0, P0, PT, R0, UR4, RZ ;  /* 0x0000000400007c10 */ /* 0x001fca000ff1e0ff */
[----:B------:R-:W-:Y:S01]  /*00e0*/  IMAD.X R3, RZ, RZ, UR5, P0 ;  /* 0x00000005ff037e24 */ /* 0x000fe200080e06ff */
[----:B-1----:R-:W-:-:S04]  /*00f0*/  LEA R2, P0, R0, UR6, 0x3 ;  /* 0x0000000600027c11 */ /* 0x002fc8000f8018ff */
[----:B------:R-:W-:-:S05]  /*0100*/  LEA.HI.X R3, R0, UR7, R3, 0x3, P0 ;  /* 0x0000000700037c11 */ /* 0x000fca00080f1c03 */
[----:B--2---:R-:W-:Y:S04]  /*0110*/  STG.E.64 desc[UR8][R2.64], R4 ;  /* 0x0000000402007986 */ /* 0x004fe8000c101b08 */
[----:B------:R-:W-:Y:S01]  /*0120*/  STG.E.64 desc[UR8][R2.64+0x800], R4 ;  /* 0x0008000402007986 */ /* 0x000fe2000c101b08 */
[----:B------:R-:W-:Y:S05]  /*0130*/  EXIT ;  /* 0x000000000000794d */ /* 0x000fea0003800000 */
.L_x_411:
[----:B------:R-:W0:Y:S01]  /*0140*/  S2R R0, SR_TID.X ;  /* 0x0000000000007919 */ /* 0x000e220000002100 */
[----:B------:R-:W-:Y:S01]  /*0150*/  USHF.R.S32.HI UR7, URZ, 0x1f, UR6 ;  /* 0x0000001fff077899 */ /* 0x000fe20008011406 */
[----:B------:R-:W1:Y:S05]  /*0160*/  LDCU.64 UR10, c[0x0][0x388] ;  /* 0x00007100ff0a77ac */ /* 0x000e6a0008000a00 */
[----:B------:R-:W-:Y:S02]  /*0170*/  IMAD.U32 R2, RZ, RZ, UR7 ;  /* 0x00000007ff027e24 */ /* 0x000fe4000f8e00ff */
[----:B------:R-:W-:Y:S01]  /*0180*/  IMAD.U32 R6, RZ, RZ, UR7 ;  /* 0x00000007ff067e24 */ /* 0x000fe2000f8e00ff */
[----:B0-----:R-:W-:-:S04]  /*0190*/  ISETP.LT.U32.AND P0, PT, R0, UR6, PT ;  /* 0x0000000600007c0c */ /* 0x001fc8000bf01070 */
[----:B------:R-:W-:Y:S01]  /*01a0*/  ISETP.GT.AND.EX P0, PT, R2, RZ, PT, P0 ;  /* 0x000000ff0200720c */ /* 0x000fe20003f04300 */
[C---:B------:R-:W-:Y:S01]  /*01b0*/  VIADD R2, R0.reuse, 0x100 ;  /* 0x0000010000027836 */ /* 0x040fe20000000000 */
[----:B------:R-:W-:-:S04]  /*01c0*/  IADD3 R0, P2, PT, R0, UR4, RZ ;  /* 0x0000000400007c10 */ /* 0x000fc8000ff5e0ff */
[----:B------:R-:W-:Y:S01]  /*01d0*/  ISETP.LT.U32.AND P1, PT, R2, UR6, PT ;  /* 0x0000000602007c0c */ /* 0x000fe2000bf21070 */
[----:B------:R-:W-:Y:S01]  /*01e0*/  IMAD.X R3, RZ, RZ, UR5, P2 ;  /* 0x00000005ff037e24 */ /* 0x000fe200090e06ff */
[----:B-1----:R-:W-:Y:S02]  /*01f0*/  LEA R2, P2, R0, UR10, 0x3 ;  /* 0x0000000a00027c11 */ /* 0x002fe4000f8418ff */
[----:B------:R-:W-:Y:S02]  /*0200*/  ISETP.GT.AND.EX P1, PT, R6, RZ, PT, P1 ;  /* 0x000000ff0600720c */ /* 0x000fe40003f24310 */
[----:B------:R-:W-:Y:S01]  /*0210*/  LEA.HI.X R3, R0, UR11, R3, 0x3, P2 ;  /* 0x0000000b00037c11 */ /* 0x000fe200090f1c03 */
[----:B------:R-:W0:Y:S04]  /*0220*/  @P0 LDC.64 R4, c[0x0][0x390] ;  /* 0x0000e400ff040b82 */ /* 0x000e280000000a00 */
[----:B0-----:R0:W-:Y:S06]  /*0230*/  @P0 STG.E.64 desc[UR8][R2.64], R4 ;  /* 0x0000000402000986 */ /* 0x0011ec000c101b08 */
[----:B------:R-:W-:Y:S05]  /*0240*/  @!P1 EXIT ;  /* 0x000000000000994d */ /* 0x000fea0003800000 */
[----:B0-----:R-:W0:Y:S02]  /*0250*/  LDC.64 R4, c[0x0][0x390] ;  /* 0x0000e400ff047b82 */ /* 0x001e240000000a00 */
[----:B0-----:R-:W-:Y:S01]  /*0260*/  STG.E.64 desc[UR8][R2.64+0x800], R4 ;  /* 0x0008000402007986 */ /* 0x001fe2000c101b08 */
[----:B------:R-:W-:Y:S05]  /*0270*/  EXIT ;  /* 0x000000000000794d */ /* 0x000fea0003800000 */
.L_x_412:
        /* <DEDUP_REMOVED lines=16> */
.L_x_1384:


//--------------------- .text._ZN3cub18CUB_300001_SM_10006detail8for_each13static_kernelINS2_12policy_hub_t12policy_500_tElN6thrust24THRUST_300001_SM_1000_NS8cuda_cub10__tabulate7functorINS7_6detail15normal_iteratorINS7_10device_ptrIiEEEENS7_6system6detail7generic6detail22compute_sequence_valueIivEElEEEEvT0_T1_ --------------------------
	.section	.text._ZN3cub18CUB_300001_SM_10006detail8for_each13static_kernelINS2_12policy_hub_t12policy_500_tElN6thrust24THRUST_300001_SM_1000_NS8cuda_cub10__tabulate7functorINS7_6detail15normal_iteratorINS7_10device_ptrIiEEEENS7_6system6detail7generic6detail22compute_sequence_valueIivEElEEEEvT0_T1_,"ax",@progbits
	.align	128
        .global         _ZN3cub18CUB_300001_SM_10006detail8for_each13static_kernelINS2_12policy_hub_t12policy_500_tElN6thrust24THRUST_300001_SM_1000_NS8cuda_cub10__tabulate7functorINS7_6detail15normal_iteratorINS7_10device_ptrIiEEEENS7_6system6detail7generic6detail22compute_sequence_valueIivEElEEEEvT0_T1_
        .type           _ZN3cub18CUB_300001_SM_10006detail8for_each13static_kernelINS2_12policy_hub_t12policy_500_tElN6thrust24THRUST_300001_SM_1000_NS8cuda_cub10__tabulate7functorINS7_6detail15normal_iteratorINS7_10device_ptrIiEEEENS7_6system6detail7generic6detail22compute_sequence_valueIivEElEEEEvT0_T1_,@function
        .size           _ZN3cub18CUB_300001_SM_10006detail8for_each13static_kernelINS2_12policy_hub_t12policy_500_tElN6thrust24THRUST_300001_SM_1000_NS8cuda_cub10__tabulate7functorINS7_6detail15normal_iteratorINS7_10device_ptrIiEEEENS7_6system6detail7generic6detail22compute_sequence_valueIivEElEEEEvT0_T1_,(.L_x_1385 - _ZN3cub18CUB_300001_SM_10006detail8for_each13static_kernelINS2_12policy_hub_t12policy_500_tElN6thrust24THRUST_300001_SM_1000_NS8cuda_cub10__tabulate7functorINS7_6detail15normal_iteratorINS7_10device_ptrIiEEEENS7_6system6detail7generic6detail22compute_sequence_valueIivEElEEEEvT0_T1_)
        .other          _ZN3cub18CUB_300001_SM_10006detail8for_each13static_kernelINS2_12policy_hub_t12policy_500_tElN6thrust24THRUST_300001_SM_1000_NS8cuda_cub10__tabulate7functorINS7_6detail15normal_iteratorINS7_10device_ptrIiEEEENS7_6system6detail7generic6detail22compute_sequence_valueIivEElEEEEvT0_T1_,@"STO_CUDA_ENTRY STV_DEFAULT"
_ZN3cub18CUB_300001_SM_10006detail8for_each13static_kernelINS2_12policy_hub_t12policy_500_tElN6thrust24THRUST_300001_SM_1000_NS8cuda_cub10__tabulate7functorINS7_6detail15normal_iteratorINS7_10device_ptrIiEEEENS7_6system6detail7generic6detail22compute_sequence_valueIivEElEEEEvT0_T1_:
.text._ZN3cub18CUB_300001_SM_10006detail8for_each13static_kernelINS2_12policy_hub_t12policy_500_tElN6thrust24THRUST_300001_SM_1000_NS8cuda_cub10__tabulate7functorINS7_6detail15normal_iteratorINS7_10device_ptrIiEEEENS7_6system6detail7generic6detail22compute_sequence_valueIivEElEEEEvT0_T1_:
        /* <DEDUP_REMOVED lines=11> */
[----:B------:R-:W1:Y:S01]  /*00b0*/  LDC.64 R6, c[0x0][0x390] ;  /* 0x0000e400ff067b82 */ /* 0x000e620000000a00 */
[----:B------:R-:W2:Y:S01]  /*00c0*/  LDCU.64 UR10, c[0x0][0x388] ;  /* 0x00007100ff0a77ac */ /* 0x000ea20008000a00 */
[----:B0-----:R-:W-:-:S05]  /*00d0*/  IADD3 R5, P0, PT, R0, UR4, RZ ;  /* 0x0000000400057c10 */ /* 0x001fca000ff1e0ff */
[----:B------:R-:W-:Y:S01]  /*00e0*/  IMAD.X R4, RZ, RZ, UR5, P0 ;  /* 0x00000005ff047e24 */ /* 0x000fe200080e06ff */
[C---:B--2---:R-:W-:Y:S01]  /*00f0*/  LEA R2, P0, R5.reuse, UR10, 0x2 ;  /* 0x0000000a05027c11 */ /* 0x044fe2000f8010ff */
[----:B------:R-:W-:-:S03]  /*0100*/  VIADD R0, R5, 0x100 ;  /* 0x0000010005007836 */ /* 0x000fc60000000000 */
[C---:B------:R-:W-:Y:S01]  /*0110*/  LEA.HI.X R3, R5.reuse, UR11, R4, 0x2, P0 ;  /* 0x0000000b05037c11 */ /* 0x040fe200080f1404 */
[-CC-:B-1----:R-:W-:Y:S02]  /*0120*/  IMAD R5, R5, R7.reuse, R6.reuse ;  /* 0x0000000705057224 */ /* 0x182fe400078e0206 */
[----:B------:R-:W-:-:S03]  /*0130*/  IMAD R7, R0, R7, R6 ;  /* 0x0000000700077224 */ /* 0x000fc600078e0206 */
[----:B------:R-:W-:Y:S04]  /*0140*/  STG.E desc[UR8][R2.64], R5 ;  /* 0x0000000502007986 */ /* 0x000fe8000c101908 */
[----:B------:R-:W-:Y:S01]  /*0150*/  STG.E desc[UR8][R2.64+0x400], R7 ;  /* 0x0004000702007986 */ /* 0x000fe2000c101908 */
[----:B------:R-:W-:Y:S05]  /*0160*/  EXIT ;  /* 0x000000000000794d */ /* 0x000fea0003800000 */
.L_x_413:
[----:B------:R-:W0:Y:S01]  /*0170*/  S2R R2, SR_TID.X ;  /* 0x0000000000027919 */ /* 0x000e220000002100 */
[----:B------:R-:W-:Y:S01]  /*0180*/  USHF.R.S32.HI UR7, URZ, 0x1f, UR6 ;  /* 0x0000001fff077899 */ /* 0x000fe20008011406 */
[----:B------:R-:W-:Y:S05]  /*0190*/  BSSY.RECONVERGENT B0, `(.L_x_414) ;  /* 0x0000011000007945 */ /* 0x000fea0003800200 */
[----:B------:R-:W-:Y:S02]  /*01a0*/  IMAD.U32 R3, RZ, RZ, UR7 ;  /* 0x00000007ff037e24 */ /* 0x000fe4000f8e00ff */
[----:B------:R-:W-:Y:S01]  /*01b0*/  IMAD.U32 R4, RZ, RZ, UR7 ;  /* 0x00000007ff047e24 */ /* 0x000fe2000f8e00ff */
[C---:B0-----:R-:W-:Y:S01]  /*01c0*/  ISETP.LT.U32.AND P0, PT, R2.reuse, UR6, PT ;  /* 0x0000000602007c0c */ /* 0x041fe2000bf01070 */
[----:B------:R-:W-:-:S03]  /*01d0*/  VIADD R0, R2, 0x100 ;  /* 0x0000010002007836 */ /* 0x000fc60000000000 */
[----:B------:R-:W-:Y:S02]  /*01e0*/  ISETP.GT.AND.EX P0, PT, R3, RZ, PT, P0 ;  /* 0x000000ff0300720c */ /* 0x000fe40003f04300 */
[----:B------:R-:W-:-:S04]  /*01f0*/  ISETP.LT.U32.AND P1, PT, R0, UR6, PT ;  /* 0x0000000600007c0c */ /* 0x000fc8000bf21070 */
[----:B------:R-:W-:-:S07]  /*0200*/  ISETP.GT.AND.EX P1, PT, R4, RZ, PT, P1 ;  /* 0x000000ff0400720c */ /* 0x000fce0003f24310 */
[----:B------:R-:W-:Y:S06]  /*0210*/  @!P0 BRA `(.L_x_415) ;  /* 0x0000000000208947 */ /* 0x000fec0003800000 */
[----:B------:R-:W0:Y:S01]  /*0220*/  LDC.64 R6, c[0x0][0x390] ;  /* 0x0000e400ff067b82 */ /* 0x000e220000000a00 */
[----:B------:R-:W1:Y:S01]  /*0230*/  LDCU.64 UR10, c[0x0][0x388] ;  /* 0x00007100ff0a77ac */ /* 0x000e620008000a00 */
[----:B------:R-:W-:-:S05]  /*0240*/  IADD3 R4, P0, PT, R2, UR4, RZ ;  /* 0x0000000402047c10 */ /* 0x000fca000ff1e0ff */
[----:B------:R-:W-:Y:S01]  /*0250*/  IMAD.X R3, RZ, RZ, UR5, P0 ;  /* 0x00000005ff037e24 */ /* 0x000fe200080e06ff */
[----:B-1----:R-:W-:-:S04]  /*0260*/  LEA R2, P0, R4, UR10, 0x2 ;  /* 0x0000000a04027c11 */ /* 0x002fc8000f8010ff */
[C---:B------:R-:W-:Y:S01]  /*0270*/  LEA.HI.X R3, R4.reuse, UR11, R3, 0x2, P0 ;  /* 0x0000000b04037c11 */ /* 0x040fe200080f1403 */
[----:B0-----:R-:W-:-:S05]  /*0280*/  IMAD R7, R4, R7, R6 ;  /* 0x0000000704077224 */ /* 0x001fca00078e0206 */
[----:B------:R0:W-:Y:S03]  /*0290*/  STG.E desc[UR8][R2.64], R7 ;  /* 0x0000000702007986 */ /* 0x0001e6000c101908 */
.L_x_415:
[----:B------:R-:W-:Y:S05]  /*02a0*/  BSYNC.RECONVERGENT B0 ;  /* 0x0000000000007941 */ /* 0x000fea0003800200 */
.L_x_414:
[----:B------:R-:W-:Y:S05]  /*02b0*/  @!P1 EXIT ;  /* 0x000000000000994d */ /* 0x000fea0003800000 */
[----:B------:R-:W1:Y:S01]  /*02c0*/  LDC.64 R4, c[0x0][0x390] ;  /* 0x0000e400ff047b82 */ /* 0x000e620000000a00 */
[----:B------:R-:W2:Y:S01]  /*02d0*/  LDCU.64 UR6, c[0x0][0x388] ;  /* 0x00007100ff0677ac */ /* 0x000ea20008000a00 */
[----:B------:R-:W-:-:S05]  /*02e0*/  IADD3 R0, P0, PT, R0, UR4, RZ ;  /* 0x0000000400007c10 */ /* 0x000fca000ff1e0ff */
[----:B0-----:R-:W-:Y:S01]  /*02f0*/  IMAD.X R3, RZ, RZ, UR5, P0 ;  /* 0x00000005ff037e24 */ /* 0x001fe200080e06ff */
[----:B--2---:R-:W-:-:S04]  /*0300*/  LEA R2, P0, R0, UR6, 0x2 ;  /* 0x0000000600027c11 */ /* 0x004fc8000f8010ff */
[C---:B------:R-:W-:Y:S01]  /*0310*/  LEA.HI.X R3, R0.reuse, UR7, R3, 0x2, P0 ;  /* 0x0000000700037c11 */ /* 0x040fe200080f1403 */
[----:B-1----:R-:W-:-:S05]  /*0320*/  IMAD R5, R0, R5, R4 ;  /* 0x0000000500057224 */ /* 0x002fca00078e0204 */
[----:B------:R-:W-:Y:S01]  /*0330*/  STG.E desc[UR8][R2.64], R5 ;  /* 0x0000000502007986 */ /* 0x000fe2000c101908 */
[----:B------:R-:W-:Y:S05]  /*0340*/  EXIT ;  /* 0x000000000000794d */ /* 0x000fea0003800000 */
.L_x_416:
        /* <DEDUP_REMOVED lines=11> */
.L_x_1385:


//--------------------- .text._ZN3cub18CUB_300001_SM_10006detail8for_each13static_kernelINS2_12policy_hub_t12policy_500_tEmN6thrust24THRUST_300001_SM_1000_NS8cuda_cub20__uninitialized_fill7functorINS7_10device_ptrIiEEiEEEEvT0_T1_ --------------------------
	.section	.text._ZN3cub18CUB_300001_SM_10006detail8for_each13static_kernelINS2_12policy_hub_t12policy_500_tEmN6thrust24THRUST_300001_SM_1000_NS8cuda_cub20__uninitialized_fill7functorINS7_10device_ptrIiEEiEEEEvT0_T1_,"ax",@progbits
	.align	128
        .global         _ZN3cub18CUB_300001_SM_10006detail8for_each13static_kernelINS2_12policy_hub_t12policy_500_tEmN6thrust24THRUST_300001_SM_1000_NS8cuda_cub20__uninitialized_fill7functorINS7_10device_ptrIiEEiEEEEvT0_T1_
        .type           _ZN3cub18CUB_300001_SM_10006detail8for_each13static_kernelINS2_12policy_hub_t12policy_500_tEmN6thrust24THRUST_300001_SM_1000_NS8cuda_cub20__uninitialized_fill7functorINS7_10device_ptrIiEEiEEEEvT0_T1_,@function
        .size           _ZN3cub18CUB_300001_SM_10006detail8for_each13static_kernelINS2_12policy_hub_t12policy_500_tEmN6thrust24THRUST_300001_SM_1000_NS8cuda_cub20__uninitialized_fill7functorINS7_10device_ptrIiEEiEEEEvT0_T1_,(.L_x_1386 - _ZN3cub18CUB_300001_SM_10006detail8for_each13static_kernelINS2_12policy_hub_t12policy_500_tEmN6thrust24THRUST_300001_SM_1000_NS8cuda_cub20__uninitialized_fill7functorINS7_10device_ptrIiEEiEEEEvT0_T1_)
        .other          _ZN3cub18CUB_300001_SM_10006detail8for_each13static_kernelINS2_12policy_hub_t12policy_500_tEmN6thrust24THRUST_300001_SM_1000_NS8cuda_cub20__uninitialized_fill7functorINS7_10device_ptrIiEEiEEEEvT0_T1_,@"STO_CUDA_ENTRY STV_DEFAULT"
_ZN3cub18CUB_300001_SM_10006detail8for_each13static_kernelINS2_12policy_hub_t12policy_500_tEmN6thrust24THRUST_300001_SM_1000_NS8cuda_cub20__uninitialized_fill7functorINS7_10device_ptrIiEEiEEEEvT0_T1_:
.text._ZN3cub18CUB_300001_SM_10006detail8for_each13static_kernelINS2_12policy_hub_t12policy_500_tEmN6thrust24THRUST_300001_SM_1000_NS8cuda_cub20__uninitialized_fill7functorINS7_10device_ptrIiEEiEEEEvT0_T1_:
        /* <DEDUP_REMOVED lines=8> */
[----:B------:R-:W-:-:S09]  /*0080*/  UISETP.GE.U32.AND.EX UP0, UPT, UR7, URZ, UPT, UP0 ;  /* 0x000000ff0700728c */ /* 0x000fd2000bf06100 */
[----:B--2---:R-:W-:Y:S05]  /*0090*/  BRA.U !UP0, `(.L_x_417) ;  /* 0x0000000108287547 */ /* 0x004fea000b800000 */
[----:B------:R-:W0:Y:S01]  /*00a0*/  S2R R0, SR_TID.X ;  /* 0x0000000000007919 */ /* 0x000e220000002100 */
[----:B------:R-:W1:Y:S01]  /*00b0*/  LDCU.64 UR6, c[0x0][0x388] ;  /* 0x00007100ff0677ac */ /* 0x000e620008000a00 */
[----:B------:R-:W2:Y:S01]  /*00c0*/  LDC R5, c[0x0][0x390] ;  /* 0x0000e400ff057b82 */ /* 0x000ea20000000800 */
[----:B0-----:R-:W-:-:S05]  /*00d0*/  IADD3 R0, P0, PT, R0, UR4, RZ ;  /* 0x0000000400007c10 */ /* 0x001fca000ff1e0ff */
[----:B------:R-:W-:Y:S01]  /*00e0*/  IMAD.X R3, RZ, RZ, UR5, P0 ;  /* 0x00000005ff037e24 */ /* 0x000fe200080e06ff */
[----:B-1----:R-:W-:-:S04]  /*00f0*/  LEA R2, P0, R0, UR6, 0x2 ;  /* 0x0000000600027c11 */ /* 0x002fc8000f8010ff */
[----:B------:R-:W-:-:S05]  /*0100*/  LEA.HI.X R3, R0, UR7, R3, 0x2, P0 ;  /* 0x0000000700037c11 */ /* 0x000fca00080f1403 */
[----:B--2---:R-:W-:Y:S04]  /*0110*/  STG.E desc[UR8][R2.64], R5 ;  /* 0x0000000502007986 */ /* 0x004fe8000c101908 */
[----:B------:R-:W-:Y:S01]  /*0120*/  STG.E desc[UR8][R2.64+0x400], R5 ;  /* 0x0004000502007986 */ /* 0x000fe2000c101908 */
[----:B------:R-:W-:Y:S05]  /*0130*/  EXIT ;  /* 0x000000000000794d */ /* 0x000fea0003800000 */
.L_x_417:
[----:B------:R-:W0:Y:S01]  /*0140*/  S2R R0, SR_TID.X ;  /* 0x0000000000007919 */ /* 0x000e220000002100 */
[----:B------:R-:W-:Y:S01]  /*0150*/  IMAD.U32 R2, RZ, RZ, UR7 ;  /* 0x00000007ff027e24 */ /* 0x000fe2000f8e00ff */
[----:B------:R-:W1:Y:S01]  /*0160*/  LDCU.64 UR10, c[0x0][0x388] ;  /* 0x00007100ff0a77ac */ /* 0x000e620008000a00 */
[----:B------:R-:W-:Y:S01]  /*0170*/  IMAD.U32 R4, RZ, RZ, UR7 ;  /* 0x00000007ff047e24 */ /* 0x000fe2000f8e00ff */
[----:B0-----:R-:W-:-:S04]  /*0180*/  ISETP.LT.U32.AND P0, PT, R0, UR6, PT ;  /* 0x0000000600007c0c */ /* 0x001fc8000bf01070 */
[----:B------:R-:W-:Y:S01]  /*0190*/  ISETP.GT.U32.AND.EX P0, PT, R2, RZ, PT, P0 ;  /* 0x000000ff0200720c */ /* 0x000fe20003f04100 */
[C---:B------:R-:W-:Y:S01]  /*01a0*/  VIADD R2, R0.reuse, 0x100 ;  /* 0x0000010000027836 */ /* 0x040fe20000000000 */
[----:B------:R-:W-:-:S04]  /*01b0*/  IADD3 R0, P2, PT, R0, UR4, RZ ;  /* 0x0000000400007c10 */ /* 0x000fc8000ff5e0ff */
[----:B------:R-:W-:Y:S01]  /*01c0*/  ISETP.LT.U32.AND P1, PT, R2, UR6, PT ;  /* 0x0000000602007c0c */ /* 0x000fe2000bf21070 */
[----:B------:R-:W-:Y:S01]  /*01d0*/  IMAD.X R3, RZ, RZ, UR5, P2 ;  /* 0x00000005ff037e24 */ /* 0x000fe200090e06ff */
[----:B-1----:R-:W-:Y:S02]  /*01e0*/  LEA R2, P2, R0, UR10, 0x2 ;  /* 0x0000000a00027c11 */ /* 0x002fe4000f8410ff */
[----:B------:R-:W-:Y:S02]  /*01f0*/  ISETP.GT.U32.AND.EX P1, PT, R4, RZ, PT, P1 ;  /* 0x000000ff0400720c */ /* 0x000fe40003f24110 */
[----:B------:R-:W-:Y:S01]  /*0200*/  LEA.HI.X R3, R0, UR11, R3, 0x2, P2 ;  /* 0x0000000b00037c11 */ /* 0x000fe200090f1403 */
[----:B------:R-:W0:Y:S04]  /*0210*/  @P0 LDC R5, c[0x0][0x390] ;  /* 0x0000e400ff050b82 */ /* 0x000e280000000800 */
[----:B0-----:R0:W-:Y:S06]  /*0220*/  @P0 STG.E desc[UR8][R2.64], R5 ;  /* 0x0000000502000986 */ /* 0x0011ec000c101908 */
[----:B------:R-:W-:Y:S05]  /*0230*/  @!P1 EXIT ;  /* 0x000000000000994d */ /* 0x000fea0003800000 */
[----:B0-----:R-:W0:Y:S02]  /*0240*/  LDC R5, c[0x0][0x390] ;  /* 0x0000e400ff057b82 */ /* 0x001e240000000800 */
[----:B0-----:R-:W-:Y:S01]  /*0250*/  STG.E desc[UR8][R2.64+0x400], R5 ;  /* 0x0004000502007986 */ /* 0x001fe2000c101908 */
[----:B------:R-:W-:Y:S05]  /*0260*/  EXIT ;  /* 0x000000000000794d */ /* 0x000fea0003800000 */
.L_x_418:
        /* <DEDUP_REMOVED lines=9> */
.L_x_1386:


//--------------------- .text._ZN3cub18CUB_300001_SM_10006detail8for_each13static_kernelINS2_12policy_hub_t12policy_500_tEmN6thrust24THRUST_300001_SM_1000_NS8cuda_cub20__uninitialized_fill7functorINS7_10device_ptrIdEEdEEEEvT0_T1_ --------------------------
	.section	.text._ZN3cub18CUB_300001_SM_10006detail8for_each13static_kernelINS2_12policy_hub_t12policy_500_tEmN6thrust24THRUST_300001_SM_1000_NS8cuda_cub20__uninitialized_fill7functorINS7_10device_ptrIdEEdEEEEvT0_T1_,"ax",@progbits
	.align	128
        .global         _ZN3cub18CUB_300001_SM_10006detail8for_each13static_kernelINS2_12policy_hub_t12policy_500_tEmN6thrust24THRUST_300001_SM_1000_NS8cuda_cub20__uninitialized_fill7functorINS7_10device_ptrIdEEdEEEEvT0_T1_
        .type           _ZN3cub18CUB_300001_SM_10006detail8for_each13static_kernelINS2_12policy_hub_t12policy_500_tEmN6thrust24THRUST_300001_SM_1000_NS8cuda_cub20__uninitialized_fill7functorINS7_10device_ptrIdEEdEEEEvT0_T1_,@function
        .size           _ZN3cub18CUB_300001_SM_10006detail8for_each13static_kernelINS2_12policy_hub_t12policy_500_tEmN6thrust24THRUST_300001_SM_1000_NS8cuda_cub20__uninitialized_fill7functorINS7_10device_ptrIdEEdEEEEvT0_T1_,(.L_x_1387 - _ZN3cub18CUB_300001_SM_10006detail8for_each13static_kernelINS2_12policy_hub_t12policy_500_tEmN6thrust24THRUST_300001_SM_1000_NS8cuda_cub20__uninitialized_fill7functorINS7_10device_ptrIdEEdEEEEvT0_T1_)
        .other          _ZN3cub18CUB_300001_SM_10006detail8for_each13static_kernelINS2_12policy_hub_t12policy_500_tEmN6thrust24THRUST_300001_SM_1000_NS8cuda_cub20__uninitialized_fill7functorINS7_10device_ptrIdEEdEEEEvT0_T1_,@"STO_CUDA_ENTRY STV_DEFAULT"
_ZN3cub18CUB_300001_SM_10006detail8for_each13static_kernelINS2_12policy_hub_t12policy_500_tEmN6thrust24THRUST_300001_SM_1000_NS8cuda_cub20__uninitialized_fill7functorINS7_10device_ptrIdEEdEEEEvT0_T1_:
.text._ZN3cub18CUB_300001_SM_10006detail8for_each13static_kernelINS2_12policy_hub_t12policy_500_tEmN6thrust24THRUST_300001_SM_1000_NS8cuda_cub20__uninitialized_fill7functorINS7_10device_ptrIdEEdEEEEvT0_T1_:
        /* <DEDUP_REMOVED lines=20> */
.L_x_419:
        /* <DEDUP_REMOVED lines=13> */
[----:B------:R-:W0:Y:S04]  /*0210*/  @P0 LDC.64 R4, c[0x0][0x390] ;  /* 0x0000e400ff040b82 */ /* 0x000e280000000a00 */
[----:B0-----:R0:W-:Y:S06]  /*0220*/  @P0 STG.E.64 desc[UR8][R2.64], R4 ;  /* 0x0000000402000986 */ /* 0x0011ec000c101b08 */
[----:B------:R-:W-:Y:S05]  /*0230*/  @!P1 EXIT ;  /* 0x000000000000994d */ /* 0x000fea0003800000 */
[----:B0-----:R-:W0:Y:S02]  /*0240*/  LDC.64 R4, c[0x0][0x390] ;  /* 0x0000e400ff047b82 */ /* 0x001e240000000a00 */
[----:B0-----:R-:W-:Y:S01]  /*0250*/  STG.E.64 desc[UR8][R2.64+0x800], R4 ;  /* 0x0008000402007986 */ /* 0x001fe2000c101b08 */
[----:B------:R-:W-:Y:S05]  /*0260*/  EXIT ;  /* 0x000000000000794d */ /* 0x000fea0003800000 */
.L_x_420:
        /* <DEDUP_REMOVED lines=9> */
.L_x_1387:


//--------------------- .text._ZN3cub18CUB_300001_SM_10006detail11EmptyKernelIvEEvv --------------------------
	.section	.text._ZN3cub18CUB_300001_SM_10006detail11EmptyKernelIvEEvv,"ax",@progbits
	.align	128
        .global         _ZN3cub18CUB_300001_SM_10006detail11EmptyKernelIvEEvv
        .type           _ZN3cub18CUB_300001_SM_10006detail11EmptyKernelIvEEvv,@function
        .size           _ZN3cub18CUB_300001_SM_10006detail11EmptyKernelIvEEvv,(.L_x_1388 - _ZN3cub18CUB_300001_SM_10006detail11EmptyKernelIvEEvv)
        .other          _ZN3cub18CUB_300001_SM_10006detail11EmptyKernelIvEEvv,@"STO_CUDA_ENTRY STV_DEFAULT"
_ZN3cub18CUB_300001_SM_10006detail11EmptyKernelIvEEvv:
.text._ZN3cub18CUB_300001_SM_10006detail11EmptyKernelIvEEvv:
[----:B------:R-:W-:Y:S01]  /*0000*/  LDC R1, c[0x0][0x37c] ;  /* 0x0000df00ff017b82 */ /* 0x000fe20000000800 */
[----:B------:R-:W-:Y:S05]  /*0010*/  EXIT ;  /* 0x000000000000794d */ /* 0x000fea0003800000 */
.L_x_421:
        /* <DEDUP_REMOVED lines=14> */
.L_x_1388:


//--------------------- .text._ZN6thrust24THRUST_300001_SM_1000_NS8cuda_cub4core6detail13_kernel_agentINS1_15__reduce_by_key16ReduceByKeyAgentINS0_6detail15normal_iteratorINS0_10device_ptrIiEEEENS0_17constant_iteratorIiNS0_11use_defaultESD_EESB_SB_N4cuda3std3__48equal_toIiEENSH_4plusIiEEPllEEJSB_SE_SB_SB_SM_N3cub18CUB_300001_SM_100024ReduceByKeyScanTileStateIilLb1EEESJ_SL_llEEEvDpT0_ --------------------------
	.section	.text._ZN6thrust24THRUST_300001_SM_1000_NS8cuda_cub4core6detail13_kernel_agentINS1_15__reduce_by_key16ReduceByKeyAgentINS0_6detail15normal_iteratorINS0_10device_ptrIiEEEENS0_17constant_iteratorIiNS0_11use_defaultESD_EESB_SB_N4cuda3std3__48equal_toIiEENSH_4plusIiEEPllEEJSB_SE_SB_SB_SM_N3cub18CUB_300001_SM_100024ReduceByKeyScanTileStateIilLb1EEESJ_SL_llEEEvDpT0_,"ax",@progbits
	.align	128
        .global         _ZN6thrust24THRUST_300001_SM_1000_NS8cuda_cub4core6detail13_kernel_agentINS1_15__reduce_by_key16ReduceByKeyAgentINS0_6detail15normal_iteratorINS0_10device_ptrIiEEEENS0_17constant_iteratorIiNS0_11use_defaultESD_EESB_SB_N4cuda3std3__48equal_toIiEENSH_4plusIiEEPllEEJSB_SE_SB_SB_SM_N3cub18CUB_300001_SM_100024ReduceByKeyScanTileStateIilLb1EEESJ_SL_llEEEvDpT0_
        .type           _ZN6thrust24THRUST_300001_SM_1000_NS8cuda_cub4core6detail13_kernel_agentINS1_15__reduce_by_key16ReduceByKeyAgentINS0_6detail15normal_iteratorINS0_10device_ptrIiEEEENS0_17constant_iteratorIiNS0_11use_defaultESD_EESB_SB_N4cuda3std3__48equal_toIiEENSH_4plusIiEEPllEEJSB_SE_SB_SB_SM_N3cub18CUB_300001_SM_100024ReduceByKeyScanTileStateIilLb1EEESJ_SL_llEEEvDpT0_,@function
        .size           _ZN6thrust24THRUST_300001_SM_1000_NS8cuda_cub4core6detail13_kernel_agentINS1_15__reduce_by_key16ReduceByKeyAgentINS0_6detail15normal_iteratorINS0_10device_ptrIiEEEENS0_17constant_iteratorIiNS0_11use_defaultESD_EESB_SB_N4cuda3std3__48equal_toIiEENSH_4plusIiEEPllEEJSB_SE_SB_SB_SM_N3cub18CUB_300001_SM_100024ReduceByKeyScanTileStateIilLb1EEESJ_SL_llEEEvDpT0_,(.L_x_1389 - _ZN6thrust24THRUST_300001_SM_1000_NS8cuda_cub4core6detail13_kernel_agentINS1_15__reduce_by_key16ReduceByKeyAgentINS0_6detail15normal_iteratorINS0_10device_ptrIiEEEENS0_17constant_iteratorIiNS0_11use_defaultESD_EESB_SB_N4cuda3std3__48equal_toIiEENSH_4plusIiEEPllEEJSB_SE_SB_SB_SM_N3cub18CUB_300001_SM_100024ReduceByKeyScanTileStateIilLb1EEESJ_SL_llEEEvDpT0_)
        .other          _ZN6thrust24THRUST_300001_SM_1000_NS8cuda_cub4core6detail13_kernel_agentINS1_15__reduce_by_key16ReduceByKeyAgentINS0_6detail15normal_iteratorINS0_10device_ptrIiEEEENS0_17constant_iteratorIiNS0_11use_defaultESD_EESB_SB_N4cuda3std3__48equal_toIiEENSH_4plusIiEEPllEEJSB_SE_SB_SB_SM_N3cub18CUB_300001_SM_100024ReduceByKeyScanTileStateIilLb1EEESJ_SL_llEEEvDpT0_,@"STO_CUDA_ENTRY STV_DEFAULT"
_ZN6thrust24THRUST_300001_SM_1000_NS8cuda_cub4core6detail13_kernel_agentINS1_15__reduce_by_key16ReduceByKeyAgentINS0_6detail15normal_iteratorINS0_10device_ptrIiEEEENS0_17constant_iteratorIiNS0_11use_defaultESD_EESB_SB_N4cuda3std3__48equal_toIiEENSH_4plusIiEEPllEEJSB_SE_SB_SB_SM_N3cub18CUB_300001_SM_100024ReduceByKeyScanTileStateIilLb1EEESJ_SL_llEEEvDpT0_:
.text._ZN6thrust24THRUST_300001_SM_1000_NS8cuda_cub4core6detail13_kernel_agentINS1_15__reduce_by_key16ReduceByKeyAgentINS0_6detail15normal_iteratorINS0_10device_ptrIiEEEENS0_17constant_iteratorIiNS0_11use_defaultESD_EESB_SB_N4cuda3std3__48equal_toIiEENSH_4plusIiEEPllEEJSB_SE_SB_SB_SM_N3cub18CUB_300001_SM_100024ReduceByKeyScanTileStateIilLb1EEESJ_SL_llEEEvDpT0_:
[----:B------:R-:W-:Y:S01]  /*0000*/  LDC R1, c[0x0][0x37c] ;  /* 0x0000df00ff017b82 */ /* 0x000fe20000000800 */
[----:B------:R-:W0:Y:S01]  /*0010*/  S2R R39, SR_CTAID.X ;  /* 0x0000000000277919 */ /* 0x000e220000002500 */
[----:B------:R-:W1:Y:S01]  /*0020*/  LDCU.64 UR4, c[0x0][0x3c0] ;  /* 0x00007800ff0477ac */ /* 0x000e620008000a00 */
[----:B------:R-:W2:Y:S01]  /*0030*/  LDCU.64 UR8, c[0x0][0x358] ;  /* 0x00006b00ff0877ac */ /* 0x000ea20008000a00 */
[----:B0-----:R-:W-:-:S03]  /*0040*/  IMAD.WIDE.U32 R2, R39, 0x900, RZ ;  /* 0x0000090027027825 */ /* 0x001fc600078e00ff */
[----:B-1----:R-:W-:-:S04]  /*0050*/  IADD3 R26, P1, PT, -R2, UR4, RZ ;  /* 0x00000004021a7c10 */ /* 0x002fc8000ff3e1ff */
[----:B------:R-:W-:Y:S02]  /*0060*/  ISETP.GE.U32.AND P0, PT, R26, 0x901, PT ;  /* 0x000009011a00780c */ /* 0x000fe40003f06070 */
[----:B------:R-:W-:-:S04]  /*0070*/  IADD3.X R30, PT, PT, ~R3, UR5, RZ, P1, !PT ;  /* 0x00000005031e7c10 */ /* 0x000fc80008ffe5ff */
[----:B------:R-:W-:-:S13]  /*0080*/  ISETP.GE.AND.EX P0, PT, R30, RZ, PT, P0 ;  /* 0x000000ff1e00720c */ /* 0x000fda0003f06300 */
[----:B--2---:R-:W-:Y:S05]  /*0090*/  @!P0 BRA `(.L_x_422) ;  /* 0x0000005c00288947 */ /* 0x004fea0003800000 */
[----:B------:R-:W-:-:S13]  /*00a0*/  ISETP.NE.AND P0, PT, R39, RZ, PT ;  /* 0x000000ff2700720c */ /* 0x000fda0003f05270 */
[----:B------:R-:W-:Y:S05]  /*00b0*/  @P0 BRA `(.L_x_423) ;  /* 0x0000002400000947 */ /* 0x000fea0003800000 */
[----:B------:R-:W0:Y:S01]  /*00c0*/  S2R R0, SR_TID.X ;  /* 0x0000000000007919 */ /* 0x000e220000002100 */
[----:B------:R-:W1:Y:S01]  /*00d0*/  LDCU.64 UR4, c[0x0][0x380] ;  /* 0x00007000ff0477ac */ /* 0x000e620008000a00 */
[----:B------:R-:W2:Y:S01]  /*00e0*/  LDC R21, c[0x0][0x390] ;  /* 0x0000e400ff157b82 */ /* 0x000ea20000000800 */
[C---:B0-----:R-:W-:Y:S02]  /*00f0*/  LOP3.LUT R4, R0.reuse, 0x1f, RZ, 0xc0, !PT ;  /* 0x0000001f00047812 */ /* 0x041fe400078ec0ff */
[----:B------:R-:W-:-:S05]  /*0100*/  LOP3.LUT R5, R0, 0x3e0, RZ, 0xc0, !PT ;  /* 0x000003e000057812 */ /* 0x000fca00078ec0ff */
[----:B------:R-:W-:-:S05]  /*0110*/  IMAD R5, R5, 0x9, R4 ;  /* 0x0000000905057824 */ /* 0x000fca00078e0204 */
[----:B------:R-:W-:-:S05]  /*0120*/  IADD3 R5, P0, PT, R2, R5, RZ ;  /* 0x0000000502057210 */ /* 0x000fca0007f1e0ff */
[----:B------:R-:W-:Y:S01]  /*0130*/  IMAD.X R2, RZ, RZ, R3, P0 ;  /* 0x000000ffff027224 */ /* 0x000fe200000e0603 */
[----:B-1----:R-:W-:-:S04]  /*0140*/  LEA R4, P0, R5, UR4, 0x2 ;  /* 0x0000000405047c11 */ /* 0x002fc8000f8010ff */
[----:B------:R-:W-:-:S05]  /*0150*/  LEA.HI.X R5, R5, UR5, R2, 0x2, P0 ;  /* 0x0000000505057c11 */ /* 0x000fca00080f1402 */
[----:B------:R-:W3:Y:S04]  /*0160*/  LDG.E.CONSTANT R2, desc[UR8][R4.64] ;  /* 0x0000000804027981 */ /* 0x000ee8000c1e9900 */
[----:B------:R-:W4:Y:S04]  /*0170*/  LDG.E.CONSTANT R6, desc[UR8][R4.64+0x80] ;  /* 0x0000800804067981 */ /* 0x000f28000c1e9900 */
[----:B------:R-:W5:Y:S04]  /*0180*/  LDG.E.CONSTANT R7, desc[UR8][R4.64+0x100] ;  /* 0x0001000804077981 */ /* 0x000f68000c1e9900 */
[----:B------:R-:W2:Y:S04]  /*0190*/  LDG.E.CONSTANT R8, desc[UR8][R4.64+0x180] ;  /* 0x0001800804087981 */ /* 0x000ea8000c1e9900 */
[----:B------:R-:W2:Y:S04]  /*01a0*/  LDG.E.CONSTANT R9, desc[UR8][R4.64+0x200] ;  /* 0x0002000804097981 */ /* 0x000ea8000c1e9900 */
[----:B------:R-:W2:Y:S04]  /*01b0*/  LDG.E.CONSTANT R11, desc[UR8][R4.64+0x280] ;  /* 0x00028008040b7981 */ /* 0x000ea8000c1e9900 */
[----:B------:R-:W2:Y:S04]  /*01c0*/  LDG.E.CONSTANT R13, desc[UR8][R4.64+0x300] ;  /* 0x00030008040d7981 */ /* 0x000ea8000c1e9900 */
[----:B------:R-:W2:Y:S04]  /*01d0*/  LDG.E.CONSTANT R15, desc[UR8][R4.64+0x380] ;  /* 0x00038008040f7981 */ /* 0x000ea8000c1e9900 */
[----:B------:R0:W2:Y:S01]  /*01e0*/  LDG.E.CONSTANT R17, desc[UR8][R4.64+0x400] ;  /* 0x0004000804117981 */ /* 0x0000a2000c1e9900 */
[----:B------:R-:W1:Y:S01]  /*01f0*/  S2UR UR5, SR_CgaCtaId ;  /* 0x00000000000579c3 */ /* 0x000e620000008800 */
[----:B------:R-:W-:Y:S01]  /*0200*/  SHF.R.U32.HI R40, RZ, 0x5, R0 ;  /* 0x00000005ff287819 */ /* 0x000fe20000011600 */
[----:B------:R-:W-:Y:S01]  /*0210*/  UMOV UR4, 0x400 ;  /* 0x0000040000047882 */ /* 0x000fe20000000000 */
[----:B------:R-:W0:Y:S01]  /*0220*/  S2R R3, SR_LANEID ;  /* 0x0000000000037919 */ /* 0x000e220000000000 */
[----:B------:R-:W-:Y:S01]  /*0230*/  ISETP.NE.AND P1, PT, R0, RZ, PT ;  /* 0x000000ff0000720c */ /* 0x000fe20003f25270 */
[----:B------:R-:W-:Y:S01]  /*0240*/  IMAD.MOV.U32 R31, RZ, RZ, RZ ;  /* 0x000000ffff1f7224 */ /* 0x000fe200078e00ff */
[----:B-1----:R-:W-:-:S03]  /*0250*/  ULEA UR5, UR5, UR4, 0x18 ;  /* 0x0000000405057291 */ /* 0x002fc6000f8ec0ff */
[----:B------:R-:W-:Y:S01]  /*0260*/  UMOV UR4, URZ ;  /* 0x000000ff00047c82 */ /* 0x000fe20008000000 */
[----:B0-----:R-:W-:-:S05]  /*0270*/  IMAD R10, R40, 0x120, R3 ;  /* 0x00000120280a7824 */ /* 0x001fca00078e0203 */
[----:B------:R-:W-:-:S05]  /*0280*/  LEA R24, R10, UR5, 0x2 ;  /* 0x000000050a187c11 */ /* 0x000fca000f8e10ff */
[----:B------:R-:W-:Y:S01]  /*0290*/  IMAD R5, R3, 0x20, R24 ;  /* 0x0000002003057824 */ /* 0x000fe200078e0218 */
[----:B---3--:R-:W-:Y:S04]  /*02a0*/  STS [R24], R2 ;  /* 0x0000000218007388 */ /* 0x008fe80000000800 */
[----:B----4-:R0:W-:Y:S04]  /*02b0*/  STS [R24+0x80], R6 ;  /* 0x0000800618007388 */ /* 0x0101e80000000800 */
[----:B-----5:R-:W-:Y:S04]  /*02c0*/  STS [R24+0x100], R7 ;  /* 0x0001000718007388 */ /* 0x020fe80000000800 */
[----:B--2---:R-:W-:Y:S01]  /*02d0*/  STS [R24+0x180], R8 ;  /* 0x0001800818007388 */ /* 0x004fe20000000800 */
[----:B0-----:R-:W-:-:S03]  /*02e0*/  LEA R6, R0, UR5, 0x2 ;  /* 0x0000000500067c11 */ /* 0x001fc6000f8e10ff */
[----:B------:R-:W-:Y:S04]  /*02f0*/  STS [R24+0x200], R9 ;  /* 0x0002000918007388 */ /* 0x000fe80000000800 */
[----:B------:R-:W-:Y:S04]  /*0300*/  STS [R24+0x280], R11 ;  /* 0x0002800b18007388 */ /* 0x000fe80000000800 */
[----:B------:R-:W-:Y:S04]  /*0310*/  STS [R24+0x300], R13 ;  /* 0x0003000d18007388 */ /* 0x000fe80000000800 */
[----:B------:R-:W-:Y:S04]  /*0320*/  STS [R24+0x380], R15 ;  /* 0x0003800f18007388 */ /* 0x000fe80000000800 */
[----:B------:R-:W-:Y:S01]  /*0330*/  STS [R24+0x400], R17 ;  /* 0x0004001118007388 */ /* 0x000fe20000000800 */
[----:B------:R-:W-:-:S03]  /*0340*/  NOP ;  /* 0x0000000000007918 */ /* 0x000fc60000000000 */
[----:B------:R-:W-:Y:S04]  /*0350*/  LDS R27, [R5+0x20] ;  /* 0x00002000051b7984 */ /* 0x000fe80000000800 */
[----:B------:R-:W-:Y:S04]  /*0360*/  LDS R2, [R5] ;  /* 0x0000000005027984 */ /* 0x000fe80000000800 */
[----:B------:R-:W0:Y:S04]  /*0370*/  LDS R8, [R5+0x4] ;  /* 0x0000040005087984 */ /* 0x000e280000000800 */
[----:B------:R-:W1:Y:S04]  /*0380*/  LDS R10, [R5+0x8] ;  /* 0x00000800050a7984 */ /* 0x000e680000000800 */
[----:B------:R-:W2:Y:S04]  /*0390*/  LDS R12, [R5+0xc] ;  /* 0x00000c00050c7984 */ /* 0x000ea80000000800 */
[----:B------:R-:W3:Y:S04]  /*03a0*/  LDS R14, [R5+0x10] ;  /* 0x00001000050e7984 */ /* 0x000ee80000000800 */
[----:B------:R-:W-:Y:S04]  /*03b0*/  LDS R16, [R5+0x14] ;  /* 0x0000140005107984 */ /* 0x000fe80000000800 */
[----:B------:R-:W-:Y:S04]  /*03c0*/  LDS R18, [R5+0x18] ;  /* 0x0000180005127984 */ /* 0x000fe80000000800 */
[----:B------:R-:W-:Y:S01]  /*03d0*/  LDS R20, [R5+0x1c] ;  /* 0x00001c0005147984 */ /* 0x000fe20000000800 */
[----:B------:R-:W-:Y:S01]  /*03e0*/  BAR.SYNC.DEFER_BLOCKING 0x0 ;  /* 0x0000000000007b1d */ /* 0x000fe20000010000 */
[----:B0-----:R-:W-:-:S02]  /*03f0*/  ISETP.NE.AND P4, PT, R2, R8, PT ;  /* 0x000000080200720c */ /* 0x001fc40003f85270 */
[----:B-1----:R-:W-:-:S04]  /*0400*/  ISETP.NE.AND P2, PT, R8, R10, PT ;  /* 0x0000000a0800720c */ /* 0x002fc80003f45270 */
[----:B------:R-:W-:Y:S02]  /*0410*/  SEL R32, RZ, 0x1, !P2 ;  /* 0x00000001ff207807 */ /* 0x000fe40005000000 */
[----:B--2---:R-:W-:Y:S01]  /*0420*/  ISETP.NE.AND P5, PT, R10, R12, PT ;  /* 0x0000000c0a00720c */ /* 0x004fe20003fa5270 */
[----:B------:R-:W-:Y:S01]  /*0430*/  STS [R24], R21 ;  /* 0x0000001518007388 */ /* 0x000fe20000000800 */
[----:B---3--:R-:W-:Y:S02]  /*0440*/  ISETP.NE.AND P2, PT, R12, R14, PT ;  /* 0x0000000e0c00720c */ /* 0x008fe40003f45270 */
[----:B------:R-:W-:Y:S01]  /*0450*/  SEL R33, RZ, 0x1, !P5 ;  /* 0x00000001ff217807 */ /* 0x000fe20006800000 */
[----:B------:R-:W-:Y:S01]  /*0460*/  STS [R24+0x80], R21 ;  /* 0x0000801518007388 */ /* 0x000fe20000000800 */
[----:B------:R-:W-:-:S03]  /*0470*/  P2R R44, PR, RZ, 0x20 ;  /* 0x00000020ff2c7803 */ /* 0x000fc60000000000 */
        /* <DEDUP_REMOVED lines=8> */
[----:B------:R-:W-:Y:S01]  /*0500*/  LDS R42, [R5] ;  /* 0x00000000052a7984 */ /* 0x000fe20000000800 */
[----:B0-----:R-:W-:-:S03]  /*0510*/  SEL R24, RZ, 0x1, !P4 ;  /* 0x00000001ff187807 */ /* 0x001fc60006000000 */
        /* <DEDUP_REMOVED lines=9> */
[----:B------:R-:W-:Y:S02]  /*05b0*/  STS [R6+0x4d8], R27 ;  /* 0x0004d81b06007388 */ /* 0x000fe40000000800 */
[----:B------:R-:W-:Y:S06]  /*05c0*/  BAR.SYNC.DEFER_BLOCKING 0x0 ;  /* 0x0000000000007b1d */ /* 0x000fec0000010000 */
[----:B------:R0:W1:Y:S02]  /*05d0*/  @P1 LDS R22, [R6+0x4d4] ;  /* 0x0004d40006161984 */ /* 0x0000640000000800 */
[----:B0-----:R-:W-:-:S02]  /*05e0*/  SEL R6, RZ, 0x1, !P2 ;  /* 0x00000001ff067807 */ /* 0x001fc40005000000 */
[----:B-1----:R-:W-:-:S04]  /*05f0*/  @P1 ISETP.NE.AND P0, PT, R22, R2, PT ;  /* 0x000000021600120c */ /* 0x002fc80003f05270 */
[----:B------:R-:W-:-:S04]  /*0600*/  @P1 SEL R31, RZ, 0x1, !P0 ;  /* 0x00000001ff1f1807 */ /* 0x000fc80004000000 */
[----:B------:R-:W-:-:S04]  /*0610*/  IADD3 R5, P0, PT, R31, R24, RZ ;  /* 0x000000181f057210 */ /* 0x000fc80007f1e0ff */
[----:B------:R-:W-:Y:S01]  /*0620*/  IADD3 R32, P3, PT, R5, R32, RZ ;  /* 0x0000002005207210 */ /* 0x000fe20007f7e0ff */
[----:B------:R-:W-:-:S03]  /*0630*/  IMAD.X R34, RZ, RZ, UR4, P0 ;  /* 0x00000004ff227e24 */ /* 0x000fc600080e06ff */
[----:B------:R-:W-:Y:S01]  /*0640*/  IADD3 R33, P1, PT, R32, R33, RZ ;  /* 0x0000002120217210 */ /* 0x000fe20007f3e0ff */
[----:B------:R-:W-:Y:S01]  /*0650*/  IMAD.X R34, RZ, RZ, R34, P3 ;  /* 0x000000ffff227224 */ /* 0x000fe200018e0622 */
[----:B------:R-:W-:Y:S02]  /*0660*/  ISETP.NE.AND P3, PT, R14, R16, PT ;  /* 0x000000100e00720c */ /* 0x000fe40003f65270 */
[----:B------:R-:W-:Y:S01]  /*0670*/  IADD3 R35, P0, PT, R33, R6, RZ ;  /* 0x0000000621237210 */ /* 0x000fe20007f1e0ff */
[----:B------:R-:W-:Y:S01]  /*0680*/  IMAD.X R36, RZ, RZ, R34, P1 ;  /* 0x000000ffff247224 */ /* 0x000fe200008e0622 */
[----:B------:R-:W-:Y:S02]  /*0690*/  SEL R6, RZ, 0x1, !P3 ;  /* 0x00000001ff067807 */ /* 0x000fe40005800000 */
[----:B------:R-:W-:Y:S01]  /*06a0*/  ISETP.NE.AND P1, PT, R16, R18, PT ;  /* 0x000000121000720c */ /* 0x000fe20003f25270 */
[----:B------:R-:W-:Y:S01]  /*06b0*/  IMAD.X R26, RZ, RZ, R36, P0 ;  /* 0x000000ffff1a7224 */ /* 0x000fe200000e0624 */
[----:B------:R-:W-:-:S02]  /*06c0*/  IADD3 R37, P0, PT, R35, R6, RZ ;  /* 0x0000000623257210 */ /* 0x000fc40007f1e0ff */
[----:B------:R-:W-:Y:S02]  /*06d0*/  SEL R38, RZ, 0x1, !P1 ;  /* 0x00000001ff267807 */ /* 0x000fe40004800000 */
[----:B------:R-:W-:Y:S01]  /*06e0*/  SEL R6, R42, RZ, !P4 ;  /* 0x000000ff2a067207 */ /* 0x000fe20006000000 */
[----:B------:R-:W-:Y:S01]  /*06f0*/  IMAD.X R28, RZ, RZ, R26, P0 ;  /* 0x000000ffff1c7224 */ /* 0x000fe200000e061a */
[----:B------:R-:W-:-:S03]  /*0700*/  IADD3 R38, P0, PT, R37, R38, RZ ;  /* 0x0000002625267210 */ /* 0x000fc60007f1e0ff */
[----:B------:R-:W-:Y:S02]  /*0710*/  IMAD.IADD R6, R9, 0x1, R6 ;  /* 0x0000000109067824 */ /* 0x000fe400078e0206 */
[----:B------:R-:W-:Y:S01]  /*0720*/  IMAD.X R29, RZ, RZ, R28, P0 ;  /* 0x000000ffff1d7224 */ /* 0x000fe200000e061c */
[----:B------:R-:W-:-:S04]  /*0730*/  ISETP.NE.AND P0, PT, R18, R20, PT ;  /* 0x000000141200720c */ /* 0x000fc80003f05270 */
[----:B------:R-:W-:-:S04]  /*0740*/  SEL R39, RZ, 0x1, !P0 ;  /* 0x00000001ff277807 */ /* 0x000fc80004000000 */
[----:B------:R-:W-:-:S05]  /*0750*/  IADD3 R39, P6, PT, R38, R39, RZ ;  /* 0x0000002726277210 */ /* 0x000fca0007fde0ff */
[----:B------:R-:W-:Y:S01]  /*0760*/  IMAD.X R30, RZ, RZ, R29, P6 ;  /* 0x000000ffff1e7224 */ /* 0x000fe200030e061d */
[----:B------:R-:W-:-:S04]  /*0770*/  ISETP.NE.AND P6, PT, R8, R10, PT ;  /* 0x0000000a0800720c */ /* 0x000fc80003fc5270 */
[----:B------:R-:W-:Y:S02]  /*0780*/  SEL R6, R6, RZ, !P6 ;  /* 0x000000ff06067207 */ /* 0x000fe40007000000 */
[----:B------:R-:W-:-:S03]  /*0790*/  ISETP.NE.AND P6, PT, R20, R27, PT ;  /* 0x0000001b1400720c */ /* 0x000fc60003fc5270 */
[----:B------:R-:W-:Y:S01]  /*07a0*/  IMAD.IADD R6, R11, 0x1, R6 ;  /* 0x000000010b067824 */ /* 0x000fe200078e0206 */
[----:B------:R-:W-:-:S04]  /*07b0*/  SEL R24, RZ, 0x1, !P6 ;  /* 0x00000001ff187807 */ /* 0x000fc80007000000 */
[----:B------:R-:W-:Y:S02]  /*07c0*/  SEL R6, R6, RZ, !P5 ;  /* 0x000000ff06067207 */ /* 0x000fe40006800000 */
[----:B------:R-:W-:-:S03]  /*07d0*/  ISETP.GE.AND P5, PT, R3, 0x10, PT ;  /* 0x000000100300780c */ /* 0x000fc60003fa6270 */
[----:B------:R-:W-:-:S05]  /*07e0*/  IMAD.IADD R6, R13, 0x1, R6 ;  /* 0x000000010d067824 */ /* 0x000fca00078e0206 */
[----:B------:R-:W-:-:S05]  /*07f0*/  SEL R6, R6, RZ, !P2 ;  /* 0x000000ff06067207 */ /* 0x000fca0005000000 */
[----:B------:R-:W-:-:S05]  /*0800*/  IMAD.IADD R6, R15, 0x1, R6 ;  /* 0x000000010f067824 */ /* 0x000fca00078e0206 */
[----:B------:R-:W-:-:S05]  /*0810*/  SEL R6, R6, RZ, !P3 ;  /* 0x000000ff06067207 */ /* 0x000fca0005800000 */
[----:B------:R-:W-:-:S05]  /*0820*/  IMAD.IADD R6, R17, 0x1, R6 ;  /* 0x0000000111067824 */ /* 0x000fca00078e0206 */
[----:B------:R-:W-:-:S05]  /*0830*/  SEL R6, R6, RZ, !P1 ;  /* 0x000000ff06067207 */ /* 0x000fca0004800000 */
[----:B------:R-:W-:-:S05]  /*0840*/  IMAD.IADD R6, R19, 0x1, R6 ;  /* 0x0000000113067824 */ /* 0x000fca00078e0206 */
[----:B------:R-:W-:-:S05]  /*0850*/  SEL R6, R6, RZ, !P0 ;  /* 0x000000ff06067207 */ /* 0x000fca0004000000 */
[----:B------:R-:W-:-:S05]  /*0860*/  IMAD.IADD R6, R21, 0x1, R6 ;  /* 0x0000000115067824 */ /* 0x000fca00078e0206 */
[----:B------:R-:W-:Y:S02]  /*0870*/  SEL R5, R6, RZ, !P6 ;  /* 0x000000ff06057207 */ /* 0x000fe40007000000 */
[----:B------:R-:W-:-:S03]  /*0880*/  IADD3 R24, P6, PT, R39, R24, RZ ;  /* 0x0000001827187210 */ /* 0x000fc60007fde0ff */
[----:B------:R-:W-:Y:S02]  /*0890*/  IMAD.IADD R4, R4, 0x1, R5 ;  /* 0x0000000104047824 */ /* 0x000fe400078e0205 */
[----:B------:R-:W-:Y:S01]  /*08a0*/  IMAD.X R25, RZ, RZ, R30, P6 ;  /* 0x000000ffff197224 */ /* 0x000fe200030e061e */
[----:B------:R-:W-:Y:S02]  /*08b0*/  ISETP.NE.U32.AND P6, PT, R24, RZ, PT ;  /* 0x000000ff1800720c */ /* 0x000fe40003fc5070 */
[----:B------:R-:W0:Y:S02]  /*08c0*/  SHFL.UP PT, R5, R4, 0x1, RZ ;  /* 0x0420000004057989 */ /* 0x000e2400000e00ff */
[----:B------:R-:W-:Y:S02]  /*08d0*/  ISETP.NE.AND.EX P6, PT, R25, RZ, PT, P6 ;  /* 0x000000ff1900720c */ /* 0x000fe40003fc5360 */
[----:B------:R-:W1:Y:S02]  /*08e0*/  SHFL.UP PT, R6, R25, 0x1, RZ ;  /* 0x0420000019067989 */ /* 0x000e6400000e00ff */
[----:B0-----:R-:W-:-:S02]  /*08f0*/  SEL R7, R5, RZ, !P6 ;  /* 0x000000ff05077207 */ /* 0x001fc40007000000 */
[----:B------:R-:W0:Y:S01]  /*0900*/  SHFL.UP PT, R5, R24, 0x1, RZ ;  /* 0x0420000018057989 */ /* 0x000e2200000e00ff */
[----:B------:R-:W-:-:S04]  /*0910*/  ISETP.GE.AND P6, PT, R3, 0x1, PT ;  /* 0x000000010300780c */ /* 0x000fc80003fc6270 */
[----:B------:R-:W-:Y:S02]  /*0920*/  SEL R7, R7, RZ, P6 ;  /* 0x000000ff07077207 */ /* 0x000fe40003000000 */
[----:B-1----:R-:W-:-:S03]  /*0930*/  SEL R6, R6, RZ, P6 ;  /* 0x000000ff06067207 */ /* 0x002fc60003000000 */
[----:B------:R-:W-:-:S05]  /*0940*/  IMAD.IADD R7, R4, 0x1, R7 ;  /* 0x0000000104077824 */ /* 0x000fca00078e0207 */
[----:B------:R-:W1:Y:S01]  /*0950*/  SHFL.UP PT, R4, R7, 0x2, RZ ;  /* 0x0440000007047989 */ /* 0x000e6200000e00ff */
[----:B0-----:R-:W-:-:S04]  /*0960*/  SEL R5, R5, RZ, P6 ;  /* 0x000000ff05057207 */ /* 0x001fc80003000000 */
[----:B------:R-:W-:-:S05]  /*0970*/  IADD3 R23, P6, PT, R5, R24, RZ ;  /* 0x0000001805177210 */ /* 0x000fca0007fde0ff */
[----:B------:R-:W-:Y:S01]  /*0980*/  IMAD.X R46, R6, 0x1, R25, P6 ;  /* 0x00000001062e7824 */ /* 0x000fe200030e0619 */
[----:B------:R-:W-:-:S04]  /*0990*/  ISETP.NE.U32.AND P6, PT, R23, RZ, PT ;  /* 0x000000ff1700720c */ /* 0x000fc80003fc5070 */
[----:B------:R-:W-:Y:S01]  /*09a0*/  ISETP.NE.AND.EX P6, PT, R46, RZ, PT, P6 ;  /* 0x000000ff2e00720c */ /* 0x000fe20003fc5360 */
[----:B------:R-:W0:Y:S03]  /*09b0*/  SHFL.UP PT, R5, R46, 0x2, RZ ;  /* 0x044000002e057989 */ /* 0x000e2600000e00ff */
[----:B-1----:R-:W-:Y:S02]  /*09c0*/  SEL R6, R4, RZ, !P6 ;  /* 0x000000ff04067207 */ /* 0x002fe40007000000 */
[----:B------:R-:W1:Y:S01]  /*09d0*/  SHFL.UP PT, R4, R23, 0x2, RZ ;  /* 0x0440000017047989 */ /* 0x000e6200000e00ff */
[----:B------:R-:W-:-:S04]  /*09e0*/  ISETP.GE.AND P6, PT, R3, 0x2, PT ;  /* 0x000000020300780c */ /* 0x000fc80003fc6270 */
[----:B------:R-:W-:-:S05]  /*09f0*/  SEL R6, R6, RZ, P6 ;  /* 0x000000ff06067207 */ /* 0x000fca0003000000 */
[----:B------:R-:W-:Y:S01]  /*0a00*/  IMAD.IADD R6, R7, 0x1, R6 ;  /* 0x0000000107067824 */ /* 0x000fe200078e0206 */
[----:B0-----:R-:W-:Y:S02]  /*0a10*/  SEL R5, R5, RZ, P6 ;  /* 0x000000ff05057207 */ /* 0x001fe40003000000 */
[----:B-1----:R-:W-:-:S04]  /*0a20*/  SEL R4, R4, RZ, P6 ;  /* 0x000000ff04047207 */ /* 0x002fc80003000000 */
[----:B------:R-:W-:Y:S02]  /*0a30*/  IADD3 R25, P6, PT, R4, R23, RZ ;  /* 0x0000001704197210 */ /* 0x000fe40007fde0ff */
[----:B------:R-:W0:Y:S03]  /*0a40*/  SHFL.UP PT, R4, R6, 0x4, RZ ;  /* 0x0480000006047989 */ /* 0x000e2600000e00ff */
[----:B------:R-:W-:Y:S01]  /*0a50*/  IMAD.X R24, R5, 0x1, R46, P6 ;  /* 0x0000000105187824 */ /* 0x000fe200030e062e */
[----:B------:R-:W-:-:S04]  /*0a60*/  ISETP.NE.U32.AND P6, PT, R25, RZ, PT ;  /* 0x000000ff1900720c */ /* 0x000fc80003fc5070 */
[----:B------:R-:W-:Y:S01]  /*0a70*/  ISETP.NE.AND.EX P6, PT, R24, RZ, PT, P6 ;  /* 0x000000ff1800720c */ /* 0x000fe20003fc5360 */
[----:B------:R-:W1:Y:S03]  /*0a80*/  SHFL.UP PT, R5, R24, 0x4, RZ ;  /* 0x0480000018057989 */ /* 0x000e6600000e00ff */
[----:B0-----:R-:W-:Y:S02]  /*0a90*/  SEL R7, R4, RZ, !P6 ;  /* 0x000000ff04077207 */ /* 0x001fe40007000000 */
[----:B------:R-:W0:Y:S01]  /*0aa0*/  SHFL.UP PT, R4, R25, 0x4, RZ ;  /* 0x0480000019047989 */ /* 0x000e2200000e00ff */
[----:B------:R-:W-:-:S04]  /*0ab0*/  ISETP.GE.AND P6, PT, R3, 0x4, PT ;  /* 0x000000040300780c */ /* 0x000fc80003fc6270 */
[----:B------:R-:W-:Y:S02]  /*0ac0*/  SEL R7, R7, RZ, P6 ;  /* 0x000000ff07077207 */ /* 0x000fe40003000000 */
[----:B-1----:R-:W-:-:S03]  /*0ad0*/  SEL R5, R5, RZ, P6 ;  /* 0x000000ff05057207 */ /* 0x002fc60003000000 */
[----:B------:R-:W-:Y:S01]  /*0ae0*/  IMAD.IADD R7, R6, 0x1, R7 ;  /* 0x0000000106077824 */ /* 0x000fe200078e0207 */
[----:B0-----:R-:W-:-:S04]  /*0af0*/  SEL R4, R4, RZ, P6 ;  /* 0x000000ff04047207 */ /* 0x001fc80003000000 */
        /* <DEDUP_REMOVED lines=20> */
[----:B------:R-:W0:Y:S02]  /*0c40*/  SHFL.UP PT, R4, R25, 0x10, RZ ;  /* 0x0600000019047989 */ /* 0x000e2400000e00ff */
[----:B------:R-:W-:Y:S02]  /*0c50*/  SEL R7, R7, RZ, P5 ;  /* 0x000000ff07077207 */ /* 0x000fe40002800000 */
[----:B-1----:R-:W-:-:S03]  /*0c60*/  SEL R5, R5, RZ, P5 ;  /* 0x000000ff05057207 */ /* 0x002fc60002800000 */
[----:B------:R-:W-:Y:S01]  /*0c70*/  IMAD.IADD R43, R6, 0x1, R7 ;  /* 0x00000001062b7824 */ /* 0x000fe200078e0207 */
[----:B0-----:R-:W-:Y:S02]  /*0c80*/  SEL R4, R4, RZ, P5 ;  /* 0x000000ff04047207 */ /* 0x001fe40002800000 */
[----:B------:R-:W-:Y:S02]  /*0c90*/  ISETP.NE.AND P5, PT, R3, RZ, PT ;  /* 0x000000ff0300720c */ /* 0x000fe40003fa5270 */
[----:B------:R-:W-:-:S05]  /*0ca0*/  IADD3 R4, P6, PT, R4, R25, RZ ;  /* 0x0000001904047210 */ /* 0x000fca0007fde0ff */
[----:B------:R-:W-:Y:S01]  /*0cb0*/  IMAD.X R5, R5, 0x1, R24, P6 ;  /* 0x0000000105057824 */ /* 0x000fe200030e0618 */
[----:B------:R-:W-:-:S13]  /*0cc0*/  ISETP.NE.AND P6, PT, R3, 0x1f, PT ;  /* 0x0000001f0300780c */ /* 0x000fda0003fc5270 */
[----:B------:R-:W-:-:S05]  /*0cd0*/  @!P6 LEA R23, R40, UR5, 0x4 ;  /* 0x000000052817ec11 */ /* 0x000fca000f8e20ff */
[----:B------:R-:W-:Y:S04]  /*0ce0*/  @!P6 STS.64 [R23], R4 ;  /* 0x000000041700e388 */ /* 0x000fe80000000a00 */
[----:B------:R-:W-:Y:S01]  /*0cf0*/  @!P6 STS [R23+0x8], R43 ;  /* 0x0000082b1700e388 */ /* 0x000fe20000000800 */
[----:B------:R-:W-:Y:S06]  /*0d00*/  BAR.SYNC.DEFER_BLOCKING 0x0 ;  /* 0x0000000000007b1d */ /* 0x000fec0000010000 */
[----:B------:R-:W-:Y:S04]  /*0d10*/  SHFL.UP PT, R4, R4, 0x1, RZ ;  /* 0x0420000004047989 */ /* 0x000fe800000e00ff */
[----:B------:R-:W-:Y:S04]  /*0d20*/  SHFL.UP PT, R5, R5, 0x1, RZ ;  /* 0x0420000005057989 */ /* 0x000fe800000e00ff */
[----:B------:R-:W-:Y:S04]  /*0d30*/  LDS.64 R24, [UR5+0x10] ;  /* 0x00001005ff187984 */ /* 0x000fe80008000a00 */
[----:B------:R-:W0:Y:S04]  /*0d40*/  LDS.64 R6, [UR5] ;  /* 0x00000005ff067984 */ /* 0x000e280008000a00 */
[----:B------:R-:W1:Y:S04]  /*0d50*/  LDS R41, [UR5+0x8] ;  /* 0x00000805ff297984 */ /* 0x000e680008000800 */
[----:B------:R-:W2:Y:S01]  /*0d60*/  LDS R23, [UR5+0x18] ;  /* 0x00001805ff177984 */ /* 0x000ea20008000800 */
[----:B0-----:R-:W-:-:S05]  /*0d70*/  IADD3 R49, P6, PT, R6, R24, RZ ;  /* 0x0000001806317210 */ /* 0x001fca0007fde0ff */
[----:B------:R-:W-:Y:S01]  /*0d80*/  IMAD.X R51, R7, 0x1, R25, P6 ;  /* 0x0000000107337824 */ /* 0x000fe200030e0619 */
[----:B------:R-:W-:-:S04]  /*0d90*/  ISETP.NE.U32.AND P6, PT, R24, RZ, PT ;  /* 0x000000ff1800720c */ /* 0x000fc80003fc5070 */
[----:B------:R-:W-:Y:S02]  /*0da0*/  ISETP.NE.AND.EX P6, PT, R25, RZ, PT, P6 ;  /* 0x000000ff1900720c */ /* 0x000fe40003fc5360 */
[----:B------:R-:W0:Y:S02]  /*0db0*/  LDS.64 R24, [UR5+0x20] ;  /* 0x00002005ff187984 */ /* 0x000e240008000a00 */
[----:B-1----:R-:W-:-:S05]  /*0dc0*/  SEL R46, R41, RZ, !P6 ;  /* 0x000000ff292e7207 */ /* 0x002fca0007000000 */
[----:B--2---:R-:W-:Y:S02]  /*0dd0*/  IMAD.IADD R46, R23, 0x1, R46 ;  /* 0x00000001172e7824 */ /* 0x004fe400078e022e */
[----:B------:R-:W1:Y:S01]  /*0de0*/  LDS R23, [UR5+0x28] ;  /* 0x00002805ff177984 */ /* 0x000e620008000800 */
[----:B0-----:R-:W-:-:S05]  /*0df0*/  IADD3 R45, P6, PT, R24, R49, RZ ;  /* 0x00000031182d7210 */ /* 0x001fca0007fde0ff */
[----:B------:R-:W-:Y:S01]  /*0e00*/  IMAD.X R47, R25, 0x1, R51, P6 ;  /* 0x00000001192f7824 */ /* 0x000fe200030e0633 */
[----:B------:R-:W-:-:S04]  /*0e10*/  ISETP.NE.AND P6, PT, R40, 0x2, PT ;  /* 0x000000022800780c */ /* 0x000fc80003fc5270 */
[----:B------:R-:W-:Y:S02]  /*0e20*/  SEL R48, R49, R6, !P6 ;  /* 0x0000000631307207 */ /* 0x000fe40007000000 */
[----:B------:R-:W-:Y:S02]  /*0e30*/  SEL R50, R51, R7, !P6 ;  /* 0x0000000733327207 */ /* 0x000fe40007000000 */
[----:B------:R-:W0:Y:S01]  /*0e40*/  LDS.64 R6, [UR5+0x30] ;  /* 0x00003005ff067984 */ /* 0x000e220008000a00 */
[----:B------:R-:W-:Y:S02]  /*0e50*/  SEL R41, R46, R41, !P6 ;  /* 0x000000292e297207 */ /* 0x000fe40007000000 */
[----:B------:R-:W-:-:S04]  /*0e60*/  ISETP.NE.U32.AND P6, PT, R24, RZ, PT ;  /* 0x000000ff1800720c */ /* 0x000fc80003fc5070 */
[----:B------:R-:W-:-:S04]  /*0e70*/  ISETP.NE.AND.EX P6, PT, R25, RZ, PT, P6 ;  /* 0x000000ff1900720c */ /* 0x000fc80003fc5360 */
[----:B------:R-:W-:-:S05]  /*0e80*/  SEL R46, R46, RZ, !P6 ;  /* 0x000000ff2e2e7207 */ /* 0x000fca0007000000 */
[----:B-1----:R-:W-:Y:S02]  /*0e90*/  IMAD.IADD R46, R23, 0x1, R46 ;  /* 0x00000001172e7824 */ /* 0x002fe400078e022e */
[----:B------:R-:W1:Y:S01]  /*0ea0*/  LDS R23, [UR5+0x38] ;  /* 0x00003805ff177984 */ /* 0x000e620008000800 */
[----:B0-----:R-:W-:-:S05]  /*0eb0*/  IADD3 R25, P6, PT, R6, R45, RZ ;  /* 0x0000002d06197210 */ /* 0x001fca0007fde0ff */
[----:B------:R-:W-:Y:S01]  /*0ec0*/  IMAD.X R49, R7, 0x1, R47, P6 ;  /* 0x0000000107317824 */ /* 0x000fe200030e062f */
[----:B------:R-:W-:-:S04]  /*0ed0*/  ISETP.NE.AND P6, PT, R40, 0x3, PT ;  /* 0x000000032800780c */ /* 0x000fc80003fc5270 */
[----:B------:R-:W-:Y:S02]  /*0ee0*/  SEL R48, R45, R48, !P6 ;  /* 0x000000302d307207 */ /* 0x000fe40007000000 */
[----:B------:R-:W-:Y:S02]  /*0ef0*/  SEL R50, R47, R50, !P6 ;  /* 0x000000322f327207 */ /* 0x000fe40007000000 */
[----:B------:R-:W-:Y:S02]  /*0f00*/  SEL R41, R46, R41, !P6 ;  /* 0x000000292e297207 */ /* 0x000fe40007000000 */
[----:B------:R-:W-:-:S04]  /*0f10*/  ISETP.NE.U32.AND P6, PT, R6, RZ, PT ;  /* 0x000000ff0600720c */ /* 0x000fc80003fc5070 */
[----:B------:R-:W-:Y:S02]  /*0f20*/  ISETP.NE.AND.EX P6, PT, R7, RZ, PT, P6 ;  /* 0x000000ff0700720c */ /* 0x000fe40003fc5360 */
[----:B------:R-:W0:Y:S02]  /*0f30*/  LDS.64 R6, [UR5+0x40] ;  /* 0x00004005ff067984 */ /* 0x000e240008000a00 */
        /* <DEDUP_REMOVED lines=25> */
[----:B-1----:R-:W-:Y:S01]  /*10d0*/  IMAD.IADD R46, R23, 0x1, R46 ;  /* 0x00000001172e7824 */ /* 0x002fe200078e022e */
[----:B0-----:R-:W-:-:S05]  /*10e0*/  IADD3 R47, P6, PT, R6, R25, RZ ;  /* 0x00000019062f7210 */ /* 0x001fca0007fde0ff */
[----:B------:R-:W-:Y:S01]  /*10f0*/  IMAD.X R45, R7, 0x1, R49, P6 ;  /* 0x00000001072d7824 */ /* 0x000fe200030e0631 */
[----:B------:R-:W-:-:S04]  /*1100*/  ISETP.NE.AND P6, PT, R40, 0x6, PT ;  /* 0x000000062800780c */ /* 0x000fc80003fc5270 */
[----:B------:R-:W-:Y:S02]  /*1110*/  SEL R48, R25, R48, !P6 ;  /* 0x0000003019307207 */ /* 0x000fe40007000000 */
[----:B------:R-:W-:Y:S02]  /*1120*/  SEL R50, R49, R50, !P6 ;  /* 0x0000003231327207 */ /* 0x000fe40007000000 */
[----:B------:R-:W-:Y:S02]  /*1130*/  SEL R24, R46, R41, !P6 ;  /* 0x000000292e187207 */ /* 0x000fe40007000000 */
[----:B------:R-:W-:Y:S02]  /*1140*/  ISETP.NE.U32.AND P6, PT, R6, RZ, PT ;  /* 0x000000ff0600720c */ /* 0x000fe40003fc5070 */
[----:B------:R-:W-:Y:S02]  /*1150*/  SEL R41, R5, RZ, P5 ;  /* 0x000000ff05297207 */ /* 0x000fe40002800000 */
[----:B------:R-:W-:-:S02]  /*1160*/  ISETP.NE.AND.EX P6, PT, R7, RZ, PT, P6 ;  /* 0x000000ff0700720c */ /* 0x000fc40003fc5360 */
[----:B------:R-:W0:Y:S02]  /*1170*/  LDS R7, [UR5+0x68] ;  /* 0x00006805ff077984 */ /* 0x000e240008000800 */
[----:B------:R-:W-:Y:S02]  /*1180*/  SEL R46, R46, RZ, !P6 ;  /* 0x000000ff2e2e7207 */ /* 0x000fe40007000000 */
[----:B------:R-:W-:Y:S02]  /*1190*/  ISETP.NE.AND P6, PT, R40, 0x7, PT ;  /* 0x000000072800780c */ /* 0x000fe40003fc5270 */
[----:B------:R-:W-:Y:S02]  /*11a0*/  SEL R40, R4, RZ, P5 ;  /* 0x000000ff04287207 */ /* 0x000fe40002800000 */
[----:B------:R-:W-:Y:S02]  /*11b0*/  SEL R6, R47, R48, !P6 ;  /* 0x000000302f067207 */ /* 0x000fe40007000000 */
[----:B------:R-:W-:Y:S01]  /*11c0*/  SEL R23, R45, R50, !P6 ;  /* 0x000000322d177207 */ /* 0x000fe20007000000 */
[----:B0-----:R-:W-:Y:S01]  /*11d0*/  IMAD.IADD R7, R7, 0x1, R46 ;  /* 0x0000000107077824 */ /* 0x001fe200078e022e */
[----:B------:R-:W-:-:S04]  /*11e0*/  SEL R46, RZ, 0x1, !P4 ;  /* 0x00000001ff2e7807 */ /* 0x000fc80006000000 */
[----:B------:R-:W-:Y:S02]  /*11f0*/  SEL R24, R7, R24, !P6 ;  /* 0x0000001807187207 */ /* 0x000fe40007000000 */
[----:B------:R-:W-:-:S04]  /*1200*/  ISETP.GE.U32.AND P6, PT, R0, 0x20, PT ;  /* 0x000000200000780c */ /* 0x000fc80003fc6070 */
[----:B------:R-:W-:Y:S02]  /*1210*/  SEL R3, R6, RZ, P6 ;  /* 0x000000ff06037207 */ /* 0x000fe40003000000 */
[----:B------:R-:W-:Y:S02]  /*1220*/  SEL R6, R23, RZ, P6 ;  /* 0x000000ff17067207 */ /* 0x000fe40003000000 */
[----:B------:R-:W-:-:S05]  /*1230*/  IADD3 R40, P6, PT, R40, R3, RZ ;  /* 0x0000000328287210 */ /* 0x000fca0007fde0ff */
[----:B------:R-:W-:Y:S01]  /*1240*/  IMAD.X R41, R41, 0x1, R6, P6 ;  /* 0x0000000129297824 */ /* 0x000fe200030e0606 */
[----:B------:R-:W-:-:S04]  /*1250*/  ISETP.GE.U32.AND P6, PT, R0, 0x20, PT ;  /* 0x000000200000780c */ /* 0x000fc80003fc6070 */
[----:B------:R-:W-:Y:S02]  /*1260*/  SEL R23, R24, RZ, P6 ;  /* 0x000000ff18177207 */ /* 0x000fe40003000000 */
[----:B------:R-:W-:Y:S02]  /*1270*/  ISETP.NE.U32.AND P6, PT, R4, RZ, PT ;  /* 0x000000ff0400720c */ /* 0x000fe40003fc5070 */
[----:B------:R-:W0:Y:S02]  /*1280*/  SHFL.UP PT, R4, R43, 0x1, RZ ;  /* 0x042000002b047989 */ /* 0x000e2400000e00ff */
[----:B------:R-:W-:-:S04]  /*1290*/  ISETP.NE.AND.EX P6, PT, R5, RZ, PT, P6 ;  /* 0x000000ff0500720c */ /* 0x000fc80003fc5360 */
[----:B------:R-:W-:Y:S02]  /*12a0*/  SEL R3, R23, RZ, !P6 ;  /* 0x000000ff17037207 */ /* 0x000fe40007000000 */
[----:B------:R-:W-:-:S04]  /*12b0*/  ISETP.NE.U32.AND P6, PT, R31, RZ, PT ;  /* 0x000000ff1f00720c */ /* 0x000fc80003fc5070 */
[----:B------:R-:W-:Y:S01]  /*12c0*/  ISETP.NE.AND.EX P6, PT, RZ, UR4, PT, P6 ;  /* 0x00000004ff007c0c */ /* 0x000fe2000bfc5360 */
[----:B0-----:R-:W-:Y:S01]  /*12d0*/  @P5 IMAD.IADD R23, R4, 0x1, R3 ;  /* 0x0000000104175824 */ /* 0x001fe200078e0203 */
[----:B------:R-:W-:-:S04]  /*12e0*/  ISETP.NE.AND P5, PT, R8, R10, PT ;  /* 0x0000000a0800720c */ /* 0x000fc80003fa5270 */
[----:B------:R-:W-:-:S05]  /*12f0*/  SEL R3, R23, RZ, !P6 ;  /* 0x000000ff17037207 */ /* 0x000fca0007000000 */
[----:B------:R-:W-:Y:S02]  /*1300*/  IMAD.IADD R3, R42, 0x1, R3 ;  /* 0x000000012a037824 */ /* 0x000fe400078e0203 */
[----:B------:R-:W-:Y:S03]  /*1310*/  LDS R42, [UR5+0x78] ;  /* 0x00007805ff2a7984 */ /* 0x000fe60008000800 */
[----:B------:R-:W-:Y:S02]  /*1320*/  SEL R4, R3, RZ, !P4 ;  /* 0x000000ff03047207 */ /* 0x000fe40006000000 */
[----:B------:R-:W-:-:S03]  /*1330*/  IADD3 R32, P4, PT, R40, R32, RZ ;  /* 0x0000002028207210 */ /* 0x000fc60007f9e0ff */
[----:B------:R-:W-:Y:S02]  /*1340*/  IMAD.IADD R9, R9, 0x1, R4 ;  /* 0x0000000109097824 */ /* 0x000fe400078e0204 */
[----:B------:R-:W0:Y:S03]  /*1350*/  LDS.64 R4, [UR5+0x70] ;  /* 0x00007005ff047984 */ /* 0x000e260008000a00 */
[----:B------:R-:W-:Y:S02]  /*1360*/  SEL R6, R9, RZ, !P5 ;  /* 0x000000ff09067207 */ /* 0x000fe40006800000 */
[----:B------:R-:W-:-:S03]  /*1370*/  ISETP.NE.AND P5, PT, R44, RZ, PT ;  /* 0x000000ff2c00720c */ /* 0x000fc60003fa5270 */
[----:B------:R-:W-:-:S05]  /*1380*/  IMAD.IADD R11, R11, 0x1, R6 ;  /* 0x000000010b0b7824 */ /* 0x000fca00078e0206 */
[----:B------:R-:W-:Y:S02]  /*1390*/  SEL R6, R11, RZ, !P5 ;  /* 0x000000ff0b067207 */ /* 0x000fe40006800000 */
[----:B------:R-:W-:-:S03]  /*13a0*/  ISETP.NE.AND P5, PT, R0, RZ, PT ;  /* 0x000000ff0000720c */ /* 0x000fc60003fa5270 */
[----:B------:R-:W-:-:S05]  /*13b0*/  IMAD.IADD R13, R13, 0x1, R6 ;  /* 0x000000010d0d7824 */ /* 0x000fca00078e0206 */
[----:B------:R-:W-:-:S05]  /*13c0*/  SEL R6, R13, RZ, !P2 ;  /* 0x000000ff0d067207 */ /* 0x000fca0005000000 */
[----:B------:R-:W1:Y:S01]  /*13d0*/  @!P5 LDC.64 R24, c[0x0][0x3b0] ;  /* 0x0000ec00ff18db82 */ /* 0x000e620000000a00 */
[----:B------:R-:W-:-:S05]  /*13e0*/  IMAD.IADD R15, R15, 0x1, R6 ;  /* 0x000000010f0f7824 */ /* 0x000fca00078e0206 */
[----:B------:R-:W-:-:S05]  /*13f0*/  SEL R44, R15, RZ, !P3 ;  /* 0x000000ff0f2c7207 */ /* 0x000fca0005800000 */
[----:B------:R-:W-:Y:S01]  /*1400*/  IMAD.IADD R17, R17, 0x1, R44 ;  /* 0x0000000111117824 */ /* 0x000fe200078e022c */
[C---:B0-----:R-:W-:Y:S02]  /*1410*/  ISETP.NE.U32.AND P2, PT, R4.reuse, RZ, PT ;  /* 0x000000ff0400720c */ /* 0x041fe40003f45070 */
[----:B------:R-:W-:Y:S02]  /*1420*/  IADD3 R6, P3, PT, R4, R47, RZ ;  /* 0x0000002f04067210 */ /* 0x000fe40007f7e0ff */
[----:B------:R-:W-:-:S04]  /*1430*/  ISETP.NE.AND.EX P2, PT, R5, RZ, PT, P2 ;  /* 0x000000ff0500720c */ /* 0x000fc80003f45320 */
[----:B------:R-:W-:Y:S01]  /*1440*/  SEL R43, R7, RZ, !P2 ;  /* 0x000000ff072b7207 */ /* 0x000fe20005000000 */
[----:B------:R-:W-:Y:S01]  /*1450*/  IMAD.X R7, R5, 0x1, R45, P3 ;  /* 0x0000000105077824 */ /* 0x000fe200018e062d */
[----:B------:R-:W-:Y:S01]  /*1460*/  ISETP.GE.U32.AND P2, PT, R6, 0x101, PT ;  /* 0x000001010600780c */ /* 0x000fe20003f46070 */
[----:B------:R-:W-:Y:S01]  /*1470*/  @!P5 IMAD.MOV.U32 R5, RZ, RZ, 0x65 ;  /* 0x00000065ff05d424 */ /* 0x000fe200078e00ff */
[----:B------:R-:W-:Y:S01]  /*1480*/  IADD3 R45, P3, PT, R31, R46, RZ ;  /* 0x0000002e1f2d7210 */ /* 0x000fe20007f7e0ff */
[----:B------:R-:W-:Y:S01]  /*1490*/  IMAD.IADD R4, R42, 0x1, R43 ;  /* 0x000000012a047824 */ /* 0x000fe200078e022b */
[----:B------:R-:W-:Y:S02]  /*14a0*/  SEL R42, R17, RZ, !P1 ;  /* 0x000000ff112a7207 */ /* 0x000fe40004800000 */
[----:B------:R-:W-:Y:S02]  /*14b0*/  ISETP.GE.AND.EX P1, PT, R7, RZ, PT, P2 ;  /* 0x000000ff0700720c */ /* 0x000fe40003f26320 */
[----:B-1----:R0:W-:Y:S01]  /*14c0*/  @!P5 ST.E.128.STRONG.GPU desc[UR8][R24.64+0x200], R4 ;  /* 0x000200041800d985 */ /* 0x0021e2000c10fd08 */
[----:B------:R-:W-:Y:S01]  /*14d0*/  IMAD.IADD R19, R19, 0x1, R42 ;  /* 0x0000000113137824 */ /* 0x000fe200078e022a */
[----:B------:R-:W-:Y:S01]  /*14e0*/  IADD3 R43, P2, PT, R31, R40, RZ ;  /* 0x000000281f2b7210 */ /* 0x000fe20007f5e0ff */
[----:B------:R-:W-:Y:S01]  /*14f0*/  IMAD.X R42, RZ, RZ, UR4, P3 ;  /* 0x00000004ff2a7e24 */ /* 0x000fe200098e06ff */
[----:B------:R-:W-:-:S02]  /*1500*/  IADD3 R31, P3, PT, R40, R45, RZ ;  /* 0x0000002d281f7210 */ /* 0x000fc40007f7e0ff */
[C---:B------:R-:W-:Y:S02]  /*1510*/  IADD3 R33, P5, PT, R40.reuse, R33, RZ ;  /* 0x0000002128217210 */ /* 0x040fe40007fbe0ff */
[----:B------:R-:W-:Y:S01]  /*1520*/  SEL R44, R19, RZ, !P0 ;  /* 0x000000ff132c7207 */ /* 0x000fe20004000000 */
[C---:B------:R-:W-:Y:S01]  /*1530*/  IMAD.X R42, R41.reuse, 0x1, R42, P3 ;  /* 0x00000001292a7824 */ /* 0x040fe200018e062a */
[C---:B------:R-:W-:Y:S01]  /*1540*/  IADD3 R35, P0, PT, R40.reuse, R35, RZ ;  /* 0x0000002328237210 */ /* 0x040fe20007f1e0ff */
[----:B------:R-:W-:Y:S01]  /*1550*/  IMAD.X R36, R41, 0x1, R36, P5 ;  /* 0x0000000129247824 */ /* 0x000fe200028e0624 */
[C---:B------:R-:W-:Y:S01]  /*1560*/  IADD3 R37, P3, PT, R40.reuse, R37, RZ ;  /* 0x0000002528257210 */ /* 0x040fe20007f7e0ff */
[----:B------:R-:W-:Y:S01]  /*1570*/  IMAD.IADD R21, R21, 0x1, R44 ;  /* 0x0000000115157824 */ /* 0x000fe200078e022c */
[C---:B------:R-:W-:Y:S01]  /*1580*/  IADD3 R39, P5, PT, R40.reuse, R39, RZ ;  /* 0x0000002728277210 */ /* 0x040fe20007fbe0ff */
[C---:B------:R-:W-:Y:S02]  /*1590*/  IMAD.X R26, R41.reuse, 0x1, R26, P0 ;  /* 0x00000001291a7824 */ /* 0x040fe400000e061a */
[C---:B------:R-:W-:Y:S01]  /*15a0*/  IMAD.X R28, R41.reuse, 0x1, R28, P3 ;  /* 0x00000001291c7824 */ /* 0x040fe200018e061c */
[C---:B0-----:R-:W-:Y:S01]  /*15b0*/  IADD3.X R4, PT, PT, R41.reuse, UR4, RZ, P2, !PT ;  /* 0x0000000429047c10 */ /* 0x041fe200097fe4ff */
[C---:B------:R-:W-:Y:S01]  /*15c0*/  IMAD.X R5, R41.reuse, 0x1, R34, P4 ;  /* 0x0000000129057824 */ /* 0x040fe200020e0622 */
[----:B------:R-:W-:Y:S01]  /*15d0*/  IADD3 R38, P4, PT, R40, R38, RZ ;  /* 0x0000002628267210 */ /* 0x000fe20007f9e0ff */
[----:B------:R-:W-:-:S04]  /*15e0*/  IMAD.X R30, R41, 0x1, R30, P5 ;  /* 0x00000001291e7824 */ /* 0x000fc800028e061e */
[----:B------:R-:W-:Y:S01]  /*15f0*/  IMAD.X R29, R41, 0x1, R29, P4 ;  /* 0x00000001291d7824 */ /* 0x000fe200020e061d */
[----:B------:R-:W-:Y:S07]  /*1600*/  @!P1 BRA `(.L_x_424) ;  /* 0x0000000400bc9947 */ /* 0x000fee0003800000 */
[----:B------:R-:W-:Y:S01]  /*1610*/  BAR.SYNC.DEFER_BLOCKING 0x0 ;  /* 0x0000000000007b1d */ /* 0x000fe20000010000 */
[----:B------:R-:W-:Y:S02]  /*1620*/  ISETP.NE.AND P2, PT, R2, R8, PT ;  /* 0x000000080200720c */ /* 0x000fe40003f45270 */
[----:B------:R-:W-:Y:S02]  /*1630*/  @P6 LEA R40, R40, UR5, 0x3 ;  /* 0x0000000528286c11 */ /* 0x000fe4000f8e18ff */
[----:B------:R-:W-:Y:S02]  /*1640*/  ISETP.NE.AND P0, PT, R8, R10, PT ;  /* 0x0000000a0800720c */ /* 0x000fe40003f05270 */
[----:B------:R-:W-:Y:S02]  /*1650*/  ISETP.NE.AND P1, PT, R10, R12, PT ;  /* 0x0000000c0a00720c */ /* 0x000fe40003f25270 */
[----:B------:R-:W-:Y:S02]  /*1660*/  ISETP.NE.AND P5, PT, R14, R16, PT ;  /* 0x000000100e00720c */ /* 0x000fe40003fa5270 */
[----:B------:R-:W-:-:S02]  /*1670*/  ISETP.NE.AND P4, PT, R16, R18, PT ;  /* 0x000000121000720c */ /* 0x000fc40003f85270 */
[----:B------:R-:W-:Y:S02]  /*1680*/  ISETP.NE.AND P3, PT, R18, R20, PT ;  /* 0x000000141200720c */ /* 0x000fe40003f65270 */
[----:B------:R-:W-:-:S03]  /*1690*/  @P2 LEA R43, R43, UR5, 0x3 ;  /* 0x000000052b2b2c11 */ /* 0x000fc6000f8e18ff */
[----:B------:R-:W-:Y:S02]  /*16a0*/  @P0 LEA R31, R31, UR5, 0x3 ;  /* 0x000000051f1f0c11 */ /* 0x000fe4000f8e18ff */
[----:B------:R-:W-:Y:S02]  /*16b0*/  @P1 LEA R32, R32, UR5, 0x3 ;  /* 0x0000000520201c11 */ /* 0x000fe4000f8e18ff */
[----:B------:R-:W-:Y:S01]  /*16c0*/  @P5 LEA R35, R35, UR5, 0x3 ;  /* 0x0000000523235c11 */ /* 0x000fe2000f8e18ff */
[----:B------:R0:W-:Y:S01]  /*16d0*/  @P6 STS.64 [R40], R22 ;  /* 0x0000001628006388 */ /* 0x0001e20000000a00 */
[----:B------:R-:W-:Y:S02]  /*16e0*/  ISETP.NE.AND P6, PT, R12, R14, PT ;  /* 0x0000000e0c00720c */ /* 0x000fe40003fc5270 */
[----:B------:R-:W-:Y:S01]  /*16f0*/  @P4 LEA R37, R37, UR5, 0x3 ;  /* 0x0000000525254c11 */ /* 0x000fe2000f8e18ff */
[----:B------:R0:W-:Y:S01]  /*1700*/  @P2 STS.64 [R43], R2 ;  /* 0x000000022b002388 */ /* 0x0001e20000000a00 */
[----:B------:R-:W-:-:S02]  /*1710*/  ISETP.NE.AND P2, PT, R20, R27, PT ;  /* 0x0000001b1400720c */ /* 0x000fc40003f45270 */
[----:B------:R-:W-:Y:S01]  /*1720*/  @P3 LEA R38, R38, UR5, 0x3 ;  /* 0x0000000526263c11 */ /* 0x000fe2000f8e18ff */
[----:B------:R0:W-:Y:S01]  /*1730*/  @P0 STS.64 [R31], R8 ;  /* 0x000000081f000388 */ /* 0x0001e20000000a00 */
[----:B------:R-:W-:-:S03]  /*1740*/  ISETP.GT.U32.AND P0, PT, R6, R0, PT ;  /* 0x000000000600720c */ /* 0x000fc60003f04070 */
[----:B------:R0:W-:Y:S01]  /*1750*/  @P1 STS.64 [R32], R10 ;  /* 0x0000000a20001388 */ /* 0x0001e20000000a00 */
[----:B------:R-:W-:Y:S02]  /*1760*/  ISETP.GT.U32.AND.EX P0, PT, R7, RZ, PT, P0 ;  /* 0x000000ff0700720c */ /* 0x000fe40003f04100 */
[----:B------:R-:W-:-:S03]  /*1770*/  @P6 LEA R33, R33, UR5, 0x3 ;  /* 0x0000000521216c11 */ /* 0x000fc6000f8e18ff */
[----:B------:R-:W-:Y:S02]  /*1780*/  @P2 LEA R39, R39, UR5, 0x3 ;  /* 0x0000000527272c11 */ /* 0x000fe4000f8e18ff */
[----:B------:R0:W-:Y:S04]  /*1790*/  @P6 STS.64 [R33], R12 ;  /* 0x0000000c21006388 */ /* 0x0001e80000000a00 */
[----:B------:R0:W-:Y:S04]  /*17a0*/  @P5 STS.64 [R35], R14 ;  /* 0x0000000e23005388 */ /* 0x0001e80000000a00 */
[----:B------:R0:W-:Y:S04]  /*17b0*/  @P4 STS.64 [R37], R16 ;  /* 0x0000001025004388 */ /* 0x0001e80000000a00 */
[----:B------:R0:W-:Y:S04]  /*17c0*/  @P3 STS.64 [R38], R18 ;  /* 0x0000001226003388 */ /* 0x0001e80000000a00 */
[----:B------:R0:W-:Y:S01]  /*17d0*/  @P2 STS.64 [R39], R20 ;  /* 0x0000001427002388 */ /* 0x0001e20000000a00 */
[----:B------:R-:W-:Y:S06]  /*17e0*/  BAR.SYNC.DEFER_BLOCKING 0x0 ;  /* 0x0000000000007b1d */ /* 0x000fec0000010000 */
[----:B------:R-:W-:Y:S05]  /*17f0*/  @!P0 EXIT ;  /* 0x000000000000894d */ /* 0x000fea0003800000 */
[----:B0-----:R-:W-:Y:S01]  /*1800*/  IMAD.MOV.U32 R21, RZ, RZ, R0 ;  /* 0x000000ffff157224 */ /* 0x001fe200078e0000 */
[----:B------:R-:W0:Y:S01]  /*1810*/  LDCU.64 UR12, c[0x0][0x398] ;  /* 0x00007300ff0c77ac */ /* 0x000e220008000a00 */
[----:B------:R-:W-:Y:S01]  /*1820*/  IMAD.MOV.U32 R20, RZ, RZ, RZ ;  /* 0x000000ffff147224 */ /* 0x000fe200078e00ff */
[----:B------:R-:W-:Y:S02]  /*1830*/  BSSY.RECONVERGENT B0, `(.L_x_425) ;  /* 0x000002c000007945 */ /* 0x000fe40003800200 */
[----:B------:R-:W-:Y:S01]  /*1840*/  LOP3.LUT R3, RZ, R21, RZ, 0x33, !PT ;  /* 0x00000015ff037212 */ /* 0x000fe200078e33ff */
[----:B------:R-:W1:Y:S01]  /*1850*/  LDCU.64 UR14, c[0x0][0x3a0] ;  /* 0x00007400ff0e77ac */ /* 0x000e620008000a00 */
[----:B------:R-:W-:Y:S02]  /*1860*/  LOP3.LUT R2, RZ, R20, RZ, 0x33, !PT ;  /* 0x00000014ff027212 */ /* 0x000fe400078e33ff */
[----:B------:R-:W-:-:S04]  /*1870*/  IADD3 R3, P0, PT, R3, R6, RZ ;  /* 0x0000000603037210 */ /* 0x000fc80007f1e0ff */
[C---:B------:R-:W-:Y:S01]  /*1880*/  LOP3.LUT R4, R3.reuse, 0x300, RZ, 0xc0, !PT ;  /* 0x0000030003047812 */ /* 0x040fe200078ec0ff */
[----:B------:R-:W-:Y:S01]  /*1890*/  IMAD.X R2, R2, 0x1, R7, P0 ;  /* 0x0000000102027824 */ /* 0x000fe200000e0607 */
[----:B------:R-:W-:Y:S02]  /*18a0*/  ISETP.GE.U32.AND P0, PT, R3, 0x300, PT ;  /* 0x000003000300780c */ /* 0x000fe40003f06070 */
[----:B------:R-:W-:Y:S02]  /*18b0*/  ISETP.NE.U32.AND P1, PT, R4, 0x300, PT ;  /* 0x000003000400780c */ /* 0x000fe40003f25070 */
[----:B------:R-:W-:Y:S02]  /*18c0*/  ISETP.GE.U32.AND.EX P0, PT, R2, RZ, PT, P0 ;  /* 0x000000ff0200720c */ /* 0x000fe40003f06100 */
[----:B------:R-:W-:-:S13]  /*18d0*/  ISETP.NE.AND.EX P1, PT, RZ, RZ, PT, P1 ;  /* 0x000000ffff00720c */ /* 0x000fda0003f25310 */
[----:B01----:R-:W-:Y:S05]  /*18e0*/  @!P1 BRA `(.L_x_426) ;  /* 0x0000000000809947 */ /* 0x003fea0003800000 */
[----:B------:R-:W0:Y:S01]  /*18f0*/  LDCU.64 UR6, c[0x0][0x3a0] ;  /* 0x00007400ff0677ac */ /* 0x000e220008000a00 */
[----:B------:R-:W-:Y:S01]  /*1900*/  SHF.R.U64 R14, R3, 0x8, R2 ;  /* 0x00000008030e7819 */ /* 0x000fe20000001202 */
[C---:B------:R-:W-:Y:S01]  /*1910*/  IMAD.SHL.U32 R10, R21.reuse, 0x4, RZ ;  /* 0x00000004150a7824 */ /* 0x040fe200078e00ff */
[----:B------:R-:W-:Y:S01]  /*1920*/  SHF.L.U64.HI R11, R21, 0x2, R20 ;  /* 0x00000002150b7819 */ /* 0x000fe20000010214 */
[----:B------:R-:W1:Y:S01]  /*1930*/  LDCU.64 UR10, c[0x0][0x398] ;  /* 0x00007300ff0a77ac */ /* 0x000e620008000a00 */
[----:B------:R-:W-:Y:S01]  /*1940*/  IMAD.MOV.U32 R15, RZ, RZ, RZ ;  /* 0x000000ffff0f7224 */ /* 0x000fe200078e00ff */
[----:B------:R-:W-:Y:S01]  /*1950*/  LEA R0, R0, UR5, 0x3 ;  /* 0x0000000500007c11 */ /* 0x000fe2000f8e18ff */
[----:B------:R-:W-:-:S05]  /*1960*/  VIADD R14, R14, 0x1 ;  /* 0x000000010e0e7836 */ /* 0x000fca0000000000 */
[----:B------:R-:W-:-:S04]  /*1970*/  LOP3.LUT R14, R14, 0x3, RZ, 0xc0, !PT ;  /* 0x000000030e0e7812 */ /* 0x000fc800078ec0ff */
[----:B------:R-:W-:Y:S02]  /*1980*/  LEA R21, P3, R14, R21, 0x8 ;  /* 0x000000150e157211 */ /* 0x000fe400078640ff */
[----:B0-----:R-:W-:Y:S02]  /*1990*/  IADD3 R12, P1, PT, R10, UR6, RZ ;  /* 0x000000060a0c7c10 */ /* 0x001fe4000ff3e0ff */
[----:B------:R-:W-:Y:S02]  /*19a0*/  LEA.HI.X R20, R14, R20, R15, 0x8, P3 ;  /* 0x000000140e147211 */ /* 0x000fe400018f440f */
[----:B-1----:R-:W-:Y:S02]  /*19b0*/  IADD3 R10, P2, PT, R10, UR10, RZ ;  /* 0x0000000a0a0a7c10 */ /* 0x002fe4000ff5e0ff */
[C---:B------:R-:W-:Y:S02]  /*19c0*/  IADD3.X R13, PT, PT, R11.reuse, UR7, RZ, P1, !PT ;  /* 0x000000070b0d7c10 */ /* 0x040fe40008ffe4ff */
[----:B------:R-:W-:-:S09]  /*19d0*/  IADD3.X R11, PT, PT, R11, UR11, RZ, P2, !PT ;  /* 0x0000000b0b0b7c10 */ /* 0x000fd200097fe4ff */
.L_x_427:
[----:B0-----:R0:W1:Y:S01]  /*19e0*/  LDS.64 R8, [R0] ;  /* 0x0000000000087984 */ /* 0x0010620000000a00 */
[----:B------:R-:W-:Y:S01]  /*19f0*/  IMAD.MOV.U32 R2, RZ, RZ, R10 ;  /* 0x000000ffff027224 */ /* 0x000fe200078e000a */
[----:B------:R-:W-:Y:S01]  /*1a00*/  IADD3 R14, P1, PT, R14, -0x1, RZ ;  /* 0xffffffff0e0e7810 */ /* 0x000fe20007f3e0ff */
[----:B------:R-:W-:Y:S01]  /*1a10*/  IMAD.MOV.U32 R3, RZ, RZ, R11 ;  /* 0x000000ffff037224 */ /* 0x000fe200078e000b */
[----:B------:R-:W-:Y:S01]  /*1a20*/  IADD3 R10, P3, PT, R10, 0x400, RZ ;  /* 0x000004000a0a7810 */ /* 0x000fe20007f7e0ff */
[----:B------:R-:W-:Y:S01]  /*1a30*/  IMAD.MOV.U32 R4, RZ, RZ, R12 ;  /* 0x000000ffff047224 */ /* 0x000fe200078e000c */
[----:B------:R-:W-:Y:S01]  /*1a40*/  IADD3.X R15, PT, PT, R15, -0x1, RZ, P1, !PT ;  /* 0xffffffff0f0f7810 */ /* 0x000fe20000ffe4ff */
[----:B------:R-:W-:Y:S01]  /*1a50*/  IMAD.MOV.U32 R5, RZ, RZ, R13 ;  /* 0x000000ffff057224 */ /* 0x000fe200078e000d */
[----:B------:R-:W-:Y:S01]  /*1a60*/  ISETP.NE.U32.AND P1, PT, R14, RZ, PT ;  /* 0x000000ff0e00720c */ /* 0x000fe20003f25070 */
[----:B0-----:R-:W-:Y:S01]  /*1a70*/  VIADD R0, R0, 0x800 ;  /* 0x0000080000007836 */ /* 0x001fe20000000000 */
[----:B------:R-:W-:Y:S01]  /*1a80*/  IADD3 R12, P2, PT, R12, 0x400, RZ ;  /* 0x000004000c0c7810 */ /* 0x000fe20007f5e0ff */
[----:B------:R-:W-:Y:S01]  /*1a90*/  IMAD.X R11, RZ, RZ, R11, P3 ;  /* 0x000000ffff0b7224 */ /* 0x000fe200018e060b */
[----:B------:R-:W-:-:S03]  /*1aa0*/  ISETP.NE.AND.EX P1, PT, R15, RZ, PT, P1 ;  /* 0x000000ff0f00720c */ /* 0x000fc60003f25310 */
[----:B------:R-:W-:Y:S01]  /*1ab0*/  IMAD.X R13, RZ, RZ, R13, P2 ;  /* 0x000000ffff0d7224 */ /* 0x000fe200010e060d */
[----:B-1----:R0:W-:Y:S04]  /*1ac0*/  STG.E desc[UR8][R2.64], R8 ;  /* 0x0000000802007986 */ /* 0x0021e8000c101908 */
[----:B------:R0:W-:Y:S05]  /*1ad0*/  STG.E desc[UR8][R4.64], R9 ;  /* 0x0000000904007986 */ /* 0x0001ea000c101908 */
[----:B------:R-:W-:Y:S05]  /*1ae0*/  @P1 BRA `(.L_x_427) ;  /* 0xfffffffc00bc1947 */ /* 0x000fea000383ffff */
.L_x_426:
[----:B------:R-:W-:Y:S05]  /*1af0*/  BSYNC.RECONVERGENT B0 ;  /* 0x0000000000007941 */ /* 0x000fea0003800200 */
.L_x_425:
[----:B------:R-:W-:Y:S05]  /*1b00*/  @!P0 EXIT ;  /* 0x000000000000894d */ /* 0x000fea0003800000 */
.L_x_428:
[C---:B------:R-:W-:Y:S01]  /*1b10*/  LEA R0, R21.reuse, UR5, 0x3 ;  /* 0x0000000515007c11 */ /* 0x040fe2000f8e18ff */
[C---:B----4-:R-:W-:Y:S01]  /*1b20*/  IMAD.SHL.U32 R10, R21.reuse, 0x4, RZ ;  /* 0x00000004150a7824 */ /* 0x050fe200078e00ff */
[C---:B0-----:R-:W-:Y:S01]  /*1b30*/  SHF.L.U64.HI R3, R21.reuse, 0x2, R20 ;  /* 0x0000000215037819 */ /* 0x041fe20000010214 */
[----:B------:R-:W-:Y:S02]  /*1b40*/  VIADD R21, R21, 0x400 ;  /* 0x0000040015157836 */ /* 0x000fe40000000000 */
[----:B------:R-:W0:Y:S01]  /*1b50*/  LDS.64 R12, [R0] ;  /* 0x00000000000c7984 */ /* 0x000e220000000a00 */
[C---:B------:R-:W-:Y:S01]  /*1b60*/  IADD3 R8, P0, PT, R10.reuse, UR12, RZ ;  /* 0x0000000c0a087c10 */ /* 0x040fe2000ff1e0ff */
[----:B------:R-:W-:Y:S01]  /*1b70*/  IMAD.MOV.U32 R20, RZ, RZ, RZ ;  /* 0x000000ffff147224 */ /* 0x000fe200078e00ff */
[C---:B------:R-:W-:Y:S01]  /*1b80*/  LOP3.LUT R4, R10.reuse, 0xfffffffc, RZ, 0xc0, !PT ;  /* 0xfffffffc0a047812 */ /* 0x040fe200078ec0ff */
[----:B------:R-:W1:Y:S01]  /*1b90*/  LDS.64 R14, [R0+0x800] ;  /* 0x00080000000e7984 */ /* 0x000e620000000a00 */
[----:B------:R-:W-:-:S02]  /*1ba0*/  IADD3 R10, P1, PT, R10, UR14, RZ ;  /* 0x0000000e0a0a7c10 */ /* 0x000fc4000ff3e0ff */
[C---:B------:R-:W-:Y:S01]  /*1bb0*/  IADD3.X R9, PT, PT, R3.reuse, UR13, RZ, P0, !PT ;  /* 0x0000000d03097c10 */ /* 0x040fe200087fe4ff */
[----:B------:R-:W2:Y:S01]  /*1bc0*/  LDS.64 R16, [R0+0x1000] ;  /* 0x0010000000107984 */ /* 0x000ea20000000a00 */
[C---:B------:R-:W-:Y:S02]  /*1bd0*/  LOP3.LUT R5, R3.reuse, 0x3, RZ, 0xc0, !PT ;  /* 0x0000000303057812 */ /* 0x040fe400078ec0ff */
[C---:B------:R-:W-:Y:S01]  /*1be0*/  IADD3 R2, P0, PT, R4.reuse, UR12, RZ ;  /* 0x0000000c04027c10 */ /* 0x040fe2000ff1e0ff */
[----:B------:R-:W3:Y:S01]  /*1bf0*/  LDS.64 R18, [R0+0x1800] ;  /* 0x0018000000127984 */ /* 0x000ee20000000a00 */
[----:B------:R-:W-:Y:S02]  /*1c00*/  IADD3.X R11, PT, PT, R3, UR15, RZ, P1, !PT ;  /* 0x0000000f030b7c10 */ /* 0x000fe40008ffe4ff */
[----:B------:R-:W-:Y:S02]  /*1c10*/  IADD3 R4, P1, PT, R4, UR14, RZ ;  /* 0x0000000e04047c10 */ /* 0x000fe4000ff3e0ff */
[----:B------:R-:W-:-:S02]  /*1c20*/  IADD3.X R3, PT, PT, R5, UR13, RZ, P0, !PT ;  /* 0x0000000d05037c10 */ /* 0x000fc400087fe4ff */
[----:B------:R-:W-:Y:S02]  /*1c30*/  IADD3.X R5, PT, PT, R5, UR15, RZ, P1, !PT ;  /* 0x0000000f05057c10 */ /* 0x000fe40008ffe4ff */
[----:B------:R-:W-:-:S04]  /*1c40*/  ISETP.GT.U32.AND P0, PT, R6, R21, PT ;  /* 0x000000150600720c */ /* 0x000fc80003f04070 */
[----:B------:R-:W-:Y:S01]  /*1c50*/  ISETP.GT.U32.AND.EX P0, PT, R7, RZ, PT, P0 ;  /* 0x000000ff0700720c */ /* 0x000fe20003f04100 */
[----:B0-----:R4:W-:Y:S04]  /*1c60*/  STG.E desc[UR8][R8.64], R12 ;  /* 0x0000000c08007986 */ /* 0x0019e8000c101908 */
[----:B------:R4:W-:Y:S04]  /*1c70*/  STG.E desc[UR8][R10.64], R13 ;  /* 0x0000000d0a007986 */ /* 0x0009e8000c101908 */
[----:B-1----:R4:W-:Y:S04]  /*1c80*/  STG.E desc[UR8][R2.64+0x400], R14 ;  /* 0x0004000e02007986 */ /* 0x0029e8000c101908 */
[----:B------:R4:W-:Y:S04]  /*1c90*/  STG.E desc[UR8][R4.64+0x400], R15 ;  /* 0x0004000f04007986 */ /* 0x0009e8000c101908 */
[----:B--2---:R4:W-:Y:S04]  /*1ca0*/  STG.E desc[UR8][R2.64+0x800], R16 ;  /* 0x0008001002007986 */ /* 0x0049e8000c101908 */
[----:B------:R4:W-:Y:S04]  /*1cb0*/  STG.E desc[UR8][R4.64+0x800], R17 ;  /* 0x0008001104007986 */ /* 0x0009e8000c101908 */
[----:B---3--:R4:W-:Y:S04]  /*1cc0*/  STG.E desc[UR8][R2.64+0xc00], R18 ;  /* 0x000c001202007986 */ /* 0x0089e8000c101908 */
[----:B------:R4:W-:Y:S01]  /*1cd0*/  STG.E desc[UR8][R4.64+0xc00], R19 ;  /* 0x000c001304007986 */ /* 0x0009e2000c101908 */
[----:B------:R-:W-:Y:S05]  /*1ce0*/  @P0 BRA `(.L_x_428) ;  /* 0xfffffffc00880947 */ /* 0x000fea000383ffff */
[----:B------:R-:W-:Y:S05]  /*1cf0*/  EXIT ;  /* 0x000000000000794d */ /* 0x000fea0003800000 */
.L_x_424:
[----:B------:R-:W-:Y:S01]  /*1d00*/  BSSY.RECONVERGENT B0, `(.L_x_429) ;  /* 0x000000f000007945 */ /* 0x000fe20003800200 */
[----:B------:R-:W-:Y:S02]  /*1d10*/  ISETP.NE.AND P1, PT, R20, R27, PT ;  /* 0x0000001b1400720c */ /* 0x000fe40003f25270 */
[----:B------:R-:W-:Y:S02]  /*1d20*/  ISETP.NE.AND P4, PT, R2, R8, PT ;  /* 0x000000080200720c */ /* 0x000fe40003f85270 */
[----:B------:R-:W-:Y:S01]  /*1d30*/  ISETP.NE.AND P0, PT, R8, R10, PT ;  /* 0x0000000a0800720c */ /* 0x000fe20003f05270 */
[----:B------:R-:W-:-:S12]  /*1d40*/  @!P6 BRA `(.L_x_430) ;  /* 0x000000000028e947 */ /* 0x000fd80003800000 */
[----:B------:R-:W0:Y:S01]  /*1d50*/  LDCU.64 UR4, c[0x0][0x398] ;  /* 0x00007300ff0477ac */ /* 0x000e220008000a00 */
[C---:B------:R-:W-:Y:S01]  /*1d60*/  IMAD.SHL.U32 R24, R40.reuse, 0x4, RZ ;  /* 0x0000000428187824 */ /* 0x040fe200078e00ff */
[----:B------:R-:W-:Y:S01]  /*1d70*/  SHF.L.U64.HI R40, R40, 0x2, R41 ;  /* 0x0000000228287819 */ /* 0x000fe20000010229 */
[----:B------:R-:W1:Y:S03]  /*1d80*/  LDCU.64 UR6, c[0x0][0x3a0] ;  /* 0x00007400ff0677ac */ /* 0x000e660008000a00 */
[C---:B0-----:R-:W-:Y:S02]  /*1d90*/  IADD3 R6, P2, PT, R24.reuse, UR4, RZ ;  /* 0x0000000418067c10 */ /* 0x041fe4000ff5e0ff */
[----:B-1----:R-:W-:Y:S02]  /*1da0*/  IADD3 R24, P3, PT, R24, UR6, RZ ;  /* 0x0000000618187c10 */ /* 0x002fe4000ff7e0ff */
[----:B------:R-:W-:-:S02]  /*1db0*/  IADD3.X R7, PT, PT, R40, UR5, RZ, P2, !PT ;  /* 0x0000000528077c10 */ /* 0x000fc400097fe4ff */
[----:B------:R-:W-:-:S03]  /*1dc0*/  IADD3.X R25, PT, PT, R40, UR7, RZ, P3, !PT ;  /* 0x0000000728197c10 */ /* 0x000fc60009ffe4ff */
[----:B------:R0:W-:Y:S04]  /*1dd0*/  STG.E desc[UR8][R6.64], R22 ;  /* 0x0000001606007986 */ /* 0x0001e8000c101908 */
[----:B------:R0:W-:Y:S02]  /*1de0*/  STG.E desc[UR8][R24.64], R23 ;  /* 0x0000001718007986 */ /* 0x0001e4000c101908 */
.L_x_430:
[----:B------:R-:W-:Y:S05]  /*1df0*/  BSYNC.RECONVERGENT B0 ;  /* 0x0000000000007941 */ /* 0x000fea0003800200 */
.L_x_429:
[----:B------:R-:W-:Y:S04]  /*1e00*/  BSSY.RECONVERGENT B0, `(.L_x_431) ;  /* 0x000000c000007945 */ /* 0x000fe80003800200 */
[----:B------:R-:W-:Y:S05]  /*1e10*/  @!P4 BRA `(.L_x_432) ;  /* 0x000000000028c947 */ /* 0x000fea0003800000 */
[----:B------:R-:W1:Y:S01]  /*1e20*/  LDCU.64 UR4, c[0x0][0x398] ;  /* 0x00007300ff0477ac */ /* 0x000e620008000a00 */
[C---:B0-----:R-:W-:Y:S01]  /*1e30*/  IMAD.SHL.U32 R22, R43.reuse, 0x4, RZ ;  /* 0x000000042b167824 */ /* 0x041fe200078e00ff */
[----:B------:R-:W-:Y:S01]  /*1e40*/  SHF.L.U64.HI R43, R43, 0x2, R4 ;  /* 0x000000022b2b7819 */ /* 0x000fe20000010204 */
[----:B------:R-:W0:Y:S03]  /*1e50*/  LDCU.64 UR6, c[0x0][0x3a0] ;  /* 0x00007400ff0677ac */ /* 0x000e260008000a00 */
[C---:B-1----:R-:W-:Y:S02]  /*1e60*/  IADD3 R6, P2, PT, R22.reuse, UR4, RZ ;  /* 0x0000000416067c10 */ /* 0x042fe4000ff5e0ff */
[----:B0-----:R-:W-:Y:S02]  /*1e70*/  IADD3 R22, P3, PT, R22, UR6, RZ ;  /* 0x0000000616167c10 */ /* 0x001fe4000ff7e0ff */
[----:B------:R-:W-:-:S02]  /*1e80*/  IADD3.X R7, PT, PT, R43, UR5, RZ, P2, !PT ;  /* 0x000000052b077c10 */ /* 0x000fc400097fe4ff */
[----:B------:R-:W-:-:S03]  /*1e90*/  IADD3.X R23, PT, PT, R43, UR7, RZ, P3, !PT ;  /* 0x000000072b177c10 */ /* 0x000fc60009ffe4ff */
[----:B------:R1:W-:Y:S04]  /*1ea0*/  STG.E desc[UR8][R6.64], R2 ;  /* 0x0000000206007986 */ /* 0x0003e8000c101908 */
[----:B------:R1:W-:Y:S02]  /*1eb0*/  STG.E desc[UR8][R22.64], R3 ;  /* 0x0000000316007986 */ /* 0x0003e4000c101908 */
.L_x_432:
[----:B------:R-:W-:Y:S05]  /*1ec0*/  BSYNC.RECONVERGENT B0 ;  /* 0x0000000000007941 */ /* 0x000fea0003800200 */
.L_x_431:
[----:B------:R-:W-:Y:S01]  /*1ed0*/  BSSY.RECONVERGENT B0, `(.L_x_433) ;  /* 0x0000011000007945 */ /* 0x000fe20003800200 */
[----:B------:R-:W-:Y:S02]  /*1ee0*/  ISETP.NE.AND P2, PT, R10, R12, PT ;  /* 0x0000000c0a00720c */ /* 0x000fe40003f45270 */
[----:B------:R-:W-:Y:S02]  /*1ef0*/  ISETP.NE.AND P3, PT, R12, R14, PT ;  /* 0x0000000e0c00720c */ /* 0x000fe40003f65270 */
[----:B------:R-:W-:Y:S02]  /*1f00*/  ISETP.NE.AND P4, PT, R14, R16, PT ;  /* 0x000000100e00720c */ /* 0x000fe40003f85270 */
[----:B------:R-:W-:Y:S02]  /*1f10*/  ISETP.NE.AND P5, PT, R16, R18, PT ;  /* 0x000000121000720c */ /* 0x000fe40003fa5270 */
[----:B------:R-:W-:Y:S01]  /*1f20*/  ISETP.NE.AND P6, PT, R18, R20, PT ;  /* 0x000000141200720c */ /* 0x000fe20003fc5270 */
[----:B------:R-:W-:-:S12]  /*1f30*/  @!P0 BRA `(.L_x_434) ;  /* 0x0000000000288947 */ /* 0x000fd80003800000 */
[----:B------:R-:W2:Y:S01]  /*1f40*/  LDCU.64 UR4, c[0x0][0x398] ;  /* 0x00007300ff0477ac */ /* 0x000ea20008000a00 */
[C---:B01----:R-:W-:Y:S01]  /*1f50*/  IMAD.SHL.U32 R6, R31.reuse, 0x4, RZ ;  /* 0x000000041f067824 */ /* 0x043fe200078e00ff */
[----:B------:R-:W-:Y:S01]  /*1f60*/  SHF.L.U64.HI R42, R31, 0x2, R42 ;  /* 0x000000021f2a7819 */ /* 0x000fe2000001022a */
[----:B------:R-:W0:Y:S03]  /*1f70*/  LDCU.64 UR6, c[0x0][0x3a0] ;  /* 0x00007400ff0677ac */ /* 0x000e260008000a00 */
[----:B--2---:R-:W-:-:S04]  /*1f80*/  IADD3 R2, P0, PT, R6, UR4, RZ ;  /* 0x0000000406027c10 */ /* 0x004fc8000ff1e0ff */
[----:B------:R-:W-:Y:S02]  /*1f90*/  IADD3.X R3, PT, PT, R42, UR5, RZ, P0, !PT ;  /* 0x000000052a037c10 */ /* 0x000fe400087fe4ff */
[----:B0-----:R-:W-:-:S03]  /*1fa0*/  IADD3 R6, P0, PT, R6, UR6, RZ ;  /* 0x0000000606067c10 */ /* 0x001fc6000ff1e0ff */
[----:B------:R2:W-:Y:S01]  /*1fb0*/  STG.E desc[UR8][R2.64], R8 ;  /* 0x0000000802007986 */ /* 0x0005e2000c101908 */
[----:B------:R-:W-:-:S05]  /*1fc0*/  IADD3.X R7, PT, PT, R42, UR7, RZ, P0, !PT ;  /* 0x000000072a077c10 */ /* 0x000fca00087fe4ff */
[----:B------:R2:W-:Y:S04]  /*1fd0*/  STG.E desc[UR8][R6.64], R9 ;  /* 0x0000000906007986 */ /* 0x0005e8000c101908 */
.L_x_434:
[----:B------:R-:W-:Y:S05]  /*1fe0*/  BSYNC.RECONVERGENT B0 ;  /* 0x0000000000007941 */ /* 0x000fea0003800200 */
.L_x_433:
[----:B------:R-:W-:Y:S04]  /*1ff0*/  BSSY.RECONVERGENT B0, `(.L_x_435) ;  /* 0x000000c000007945 */ /* 0x000fe80003800200 */
[----:B------:R-:W-:Y:S05]  /*2000*/  @!P2 BRA `(.L_x_436) ;  /* 0x000000000028a947 */ /* 0x000fea0003800000 */
[----:B------:R-:W1:Y:S01]  /*2010*/  LDCU.64 UR4, c[0x0][0x398] ;  /* 0x00007300ff0477ac */ /* 0x000e620008000a00 */
[C---:B------:R-:W-:Y:S01]  /*2020*/  IMAD.SHL.U32 R4, R32.reuse, 0x4, RZ ;  /* 0x0000000420047824 */ /* 0x040fe200078e00ff */
[----:B------:R-:W-:Y:S01]  /*2030*/  SHF.L.U64.HI R5, R32, 0x2, R5 ;  /* 0x0000000220057819 */ /* 0x000fe20000010205 */
[----:B------:R-:W3:Y:S03]  /*2040*/  LDCU.64 UR6, c[0x0][0x3a0] ;  /* 0x00007400ff0677ac */ /* 0x000ee60008000a00 */
[C---:B-12---:R-:W-:Y:S02]  /*2050*/  IADD3 R2, P0, PT, R4.reuse, UR4, RZ ;  /* 0x0000000404027c10 */ /* 0x046fe4000ff1e0ff */
[----:B---3--:R-:W-:Y:S02]  /*2060*/  IADD3 R4, P2, PT, R4, UR6, RZ ;  /* 0x0000000604047c10 */ /* 0x008fe4000ff5e0ff */
[----:B------:R-:W-:-:S02]  /*2070*/  IADD3.X R3, PT, PT, R5, UR5, RZ, P0, !PT ;  /* 0x0000000505037c10 */ /* 0x000fc400087fe4ff */
[----:B------:R-:W-:-:S03]  /*2080*/  IADD3.X R5, PT, PT, R5, UR7, RZ, P2, !PT ;  /* 0x0000000705057c10 */ /* 0x000fc600097fe4ff */
[----:B------:R3:W-:Y:S04]  /*2090*/  STG.E desc[UR8][R2.64], R10 ;  /* 0x0000000a02007986 */ /* 0x0007e8000c101908 */
[----:B------:R3:W-:Y:S02]  /*20a0*/  STG.E desc[UR8][R4.64], R11 ;  /* 0x0000000b04007986 */ /* 0x0007e4000c101908 */
.L_x_436:
[----:B------:R-:W-:Y:S05]  /*20b0*/  BSYNC.RECONVERGENT B0 ;  /* 0x0000000000007941 */ /* 0x000fea0003800200 */
.L_x_435:
[----:B------:R-:W-:Y:S04]  /*20c0*/  BSSY.RECONVERGENT B0, `(.L_x_437) ;  /* 0x000000c000007945 */ /* 0x000fe80003800200 */
[----:B------:R-:W-:Y:S05]  /*20d0*/  @!P3 BRA `(.L_x_438) ;  /* 0x000000000028b947 */ /* 0x000fea0003800000 */
[----:B------:R-:W1:Y:S01]  /*20e0*/  LDCU.64 UR4, c[0x0][0x398] ;  /* 0x00007300ff0477ac */ /* 0x000e620008000a00 */
[C---:B---3--:R-:W-:Y:S01]  /*20f0*/  IMAD.SHL.U32 R4, R33.reuse, 0x4, RZ ;  /* 0x0000000421047824 */ /* 0x048fe200078e00ff */
        /* <DEDUP_REMOVED lines=8> */
.L_x_438:
[----:B------:R-:W-:Y:S05]  /*2180*/  BSYNC.RECONVERGENT B0 ;  /* 0x0000000000007941 */ /* 0x000fea0003800200 */
.L_x_437:
[----:B------:R-:W-:Y:S04]  /*2190*/  BSSY.RECONVERGENT B0, `(.L_x_439) ;  /* 0x000000c000007945 */ /* 0x000fe80003800200 */
[----:B------:R-:W-:Y:S05]  /*21a0*/  @!P4 BRA `(.L_x_440) ;  /* 0x000000000028c947 */ /* 0x000fea0003800000 */
[----:B------:R-:W1:Y:S01]  /*21b0*/  LDCU.64 UR4, c[0x0][0x398] ;  /* 0x00007300ff0477ac */ /* 0x000e620008000a00 */
[C---:B---34-:R-:W-:Y:S01]  /*21c0*/  IMAD.SHL.U32 R4, R35.reuse, 0x4, RZ ;  /* 0x0000000423047824 */ /* 0x058fe200078e00ff */
        /* <DEDUP_REMOVED lines=8> */
.L_x_440:
[----:B------:R-:W-:Y:S05]  /*2250*/  BSYNC.RECONVERGENT B0 ;  /* 0x0000000000007941 */ /* 0x000fea0003800200 */
.L_x_439:
[----:B------:R-:W-:Y:S04]  /*2260*/  BSSY.RECONVERGENT B0, `(.L_x_441) ;  /* 0x000000c000007945 */ /* 0x000fe80003800200 */
[----:B------:R-:W-:Y:S05]  /*2270*/  @!P5 BRA `(.L_x_442) ;  /* 0x000000000028d947 */ /* 0x000fea0003800000 */
[----:B------:R-:W2:Y:S01]  /*2280*/  LDCU.64 UR4, c[0x0][0x398] ;  /* 0x00007300ff0477ac */ /* 0x000ea20008000a00 */
[C---:B-1-34-:R-:W-:Y:S01]  /*2290*/  IMAD.SHL.U32 R4, R37.reuse, 0x4, RZ ;  /* 0x0000000425047824 */ /* 0x05afe200078e00ff */
[----:B------:R-:W-:Y:S01]  /*22a0*/  SHF.L.U64.HI R28, R37, 0x2, R28 ;  /* 0x00000002251c7819 */ /* 0x000fe2000001021c */
[----:B------:R-:W1:Y:S03]  /*22b0*/  LDCU.64 UR6, c[0x0][0x3a0] ;  /* 0x00007400ff0677ac */ /* 0x000e660008000a00 */
[C---:B--2---:R-:W-:Y:S02]  /*22c0*/  IADD3 R2, P0, PT, R4.reuse, UR4, RZ ;  /* 0x0000000404027c10 */ /* 0x044fe4000ff1e0ff */
[----:B-1----:R-:W-:Y:S02]  /*22d0*/  IADD3 R4, P2, PT, R4, UR6, RZ ;  /* 0x0000000604047c10 */ /* 0x002fe4000ff5e0ff */
[----:B------:R-:W-:-:S02]  /*22e0*/  IADD3.X R3, PT, PT, R28, UR5, RZ, P0, !PT ;  /* 0x000000051c037c10 */ /* 0x000fc400087fe4ff */
[----:B------:R-:W-:-:S03]  /*22f0*/  IADD3.X R5, PT, PT, R28, UR7, RZ, P2, !PT ;  /* 0x000000071c057c10 */ /* 0x000fc600097fe4ff */
[----:B------:R1:W-:Y:S04]  /*2300*/  STG.E desc[UR8][R2.64], R16 ;  /* 0x0000001002007986 */ /* 0x0003e8000c101908 */
[----:B------:R1:W-:Y:S02]  /*2310*/  STG.E desc[UR8][R4.64], R17 ;  /* 0x0000001104007986 */ /* 0x0003e4000c101908 */
.L_x_442:
[----:B------:R-:W-:Y:S05]  /*2320*/  BSYNC.RECONVERGENT B0 ;  /* 0x0000000000007941 */ /* 0x000fea0003800200 */
.L_x_441:
        /* <DEDUP_REMOVED lines=12> */
.L_x_444:
[----:B------:R-:W-:Y:S05]  /*23f0*/  BSYNC.RECONVERGENT B0 ;  /* 0x0000000000007941 */ /* 0x000fea0003800200 */
.L_x_443:
[----:B------:R-:W-:Y:S05]  /*2400*/  @!P1 EXIT ;  /* 0x000000000000994d */ /* 0x000fea0003800000 */
        /* <DEDUP_REMOVED lines=8> */
[----:B------:R-:W-:Y:S04]  /*2490*/  STG.E desc[UR8][R2.64], R20 ;  /* 0x0000001402007986 */ /* 0x000fe8000c101908 */
[----:B------:R-:W-:Y:S01]  /*24a0*/  STG.E desc[UR8][R4.64], R21 ;  /* 0x0000001504007986 */ /* 0x000fe2000c101908 */
[----:B------:R-:W-:Y:S05]  /*24b0*/  EXIT ;  /* 0x000000000000794d */ /* 0x000fea0003800000 */
.L_x_423:
[----:B------:R-:W0:Y:S01]  /*24c0*/  S2R R40, SR_TID.X ;  /* 0x0000000000287919 */ /* 0x000e220000002100 */
        /* <DEDUP_REMOVED lines=8> */
[----:B------:R-:W2:Y:S04]  /*2550*/  LDG.E.CONSTANT R0, desc[UR8][R6.64] ;  /* 0x0000000806007981 */ /* 0x000ea8000c1e9900 */
[----:B------:R-:W3:Y:S04]  /*2560*/  LDG.E.CONSTANT R8, desc[UR8][R6.64+0x80] ;  /* 0x0000800806087981 */ /* 0x000ee8000c1e9900 */
[----:B------:R-:W4:Y:S04]  /*2570*/  LDG.E.CONSTANT R9, desc[UR8][R6.64+0x100] ;  /* 0x0001000806097981 */ /* 0x000f28000c1e9900 */
[----:B------:R-:W5:Y:S04]  /*2580*/  LDG.E.CONSTANT R11, desc[UR8][R6.64+0x180] ;  /* 0x00018008060b7981 */ /* 0x000f68000c1e9900 */
[----:B------:R-:W5:Y:S04]  /*2590*/  LDG.E.CONSTANT R13, desc[UR8][R6.64+0x200] ;  /* 0x00020008060d7981 */ /* 0x000f68000c1e9900 */
[----:B------:R-:W5:Y:S04]  /*25a0*/  LDG.E.CONSTANT R15, desc[UR8][R6.64+0x280] ;  /* 0x00028008060f7981 */ /* 0x000f68000c1e9900 */
[----:B------:R-:W5:Y:S04]  /*25b0*/  LDG.E.CONSTANT R17, desc[UR8][R6.64+0x300] ;  /* 0x0003000806117981 */ /* 0x000f68000c1e9900 */
[----:B------:R-:W5:Y:S04]  /*25c0*/  LDG.E.CONSTANT R19, desc[UR8][R6.64+0x380] ;  /* 0x0003800806137981 */ /* 0x000f68000c1e9900 */
[----:B------:R0:W5:Y:S01]  /*25d0*/  LDG.E.CONSTANT R21, desc[UR8][R6.64+0x400] ;  /* 0x0004000806157981 */ /* 0x000162000c1e9900 */
[----:B------:R-:W-:Y:S01]  /*25e0*/  ISETP.NE.AND P1, PT, R40, RZ, PT ;  /* 0x000000ff2800720c */ /* 0x000fe20003f25270 */
[----:B------:R-:W-:Y:S01]  /*25f0*/  IMAD.MOV.U32 R2, RZ, RZ, RZ ;  /* 0x000000ffff027224 */ /* 0x000fe200078e00ff */
[----:B------:R-:W1:Y:S01]  /*2600*/  S2R R38, SR_LANEID ;  /* 0x0000000000267919 */ /* 0x000e620000000000 */
[----:B------:R-:W1:Y:S01]  /*2610*/  S2UR UR5, SR_CgaCtaId ;  /* 0x00000000000579c3 */ /* 0x000e620000008800 */
[----:B------:R-:W-:Y:S01]  /*2620*/  SHF.R.U32.HI R3, RZ, 0x5, R40 ;  /* 0x00000005ff037819 */ /* 0x000fe20000011628 */
[----:B------:R-:W-:-:S06]  /*2630*/  UMOV UR4, 0x400 ;  /* 0x0000040000047882 */ /* 0x000fcc0000000000 */
[----:B0-----:R-:W0:Y:S08]  /*2640*/  LDC R7, c[0x0][0x390] ;  /* 0x0000e400ff077b82 */ /* 0x001e300000000800 */
[----:B------:R-:W1:Y:S02]  /*2650*/  @!P1 LDC.64 R4, c[0x0][0x380] ;  /* 0x0000e000ff049b82 */ /* 0x000e640000000a00 */
[----:B-1----:R-:W-:-:S05]  /*2660*/  @!P1 IMAD.WIDE.U32 R4, R39, 0x2400, R4 ;  /* 0x0000240027049825 */ /* 0x002fca00078e0004 */
[----:B------:R1:W5:Y:S01]  /*2670*/  @!P1 LDG.E.CONSTANT R2, desc[UR8][R4.64+-0x4] ;  /* 0xfffffc0804029981 */ /* 0x000362000c1e9900 */
[----:B------:R-:W-:Y:S01]  /*2680*/  ULEA UR4, UR5, UR4, 0x18 ;  /* 0x0000000405047291 */ /* 0x000fe2000f8ec0ff */
[----:B------:R-:W-:Y:S01]  /*2690*/  IMAD R6, R3, 0x120, R38 ;  /* 0x0000012003067824 */ /* 0x000fe200078e0226 */
[----:B------:R-:W-:-:S04]  /*26a0*/  ISETP.NE.AND P0, PT, R40, RZ, PT ;  /* 0x000000ff2800720c */ /* 0x000fc80003f05270 */
[----:B------:R-:W-:Y:S02]  /*26b0*/  LEA R6, R6, UR4, 0x2 ;  /* 0x0000000406067c11 */ /* 0x000fe4000f8e10ff */
[----:B------:R-:W-:-:S03]  /*26c0*/  LEA R24, R40, UR4, 0x2 ;  /* 0x0000000428187c11 */ /* 0x000fc6000f8e10ff */
[----:B-1----:R-:W-:Y:S01]  /*26d0*/  IMAD R5, R38, 0x20, R6 ;  /* 0x0000002026057824 */ /* 0x002fe200078e0206 */
[----:B--2---:R-:W-:Y:S04]  /*26e0*/  STS [R6], R0 ;  /* 0x0000000006007388 */ /* 0x004fe80000000800 */
[----:B---3--:R-:W-:Y:S04]  /*26f0*/  STS [R6+0x80], R8 ;  /* 0x0000800806007388 */ /* 0x008fe80000000800 */
[----:B----4-:R-:W-:Y:S04]  /*2700*/  STS [R6+0x100], R9 ;  /* 0x0001000906007388 */ /* 0x010fe80000000800 */
[----:B-----5:R-:W-:Y:S04]  /*2710*/  STS [R6+0x180], R11 ;  /* 0x0001800b06007388 */ /* 0x020fe80000000800 */
        /* <DEDUP_REMOVED lines=8> */
[----:B------:R-:W1:Y:S04]  /*27a0*/  LDS R10, [R5+0x4] ;  /* 0x00000400050a7984 */ /* 0x000e680000000800 */
[----:B------:R-:W2:Y:S04]  /*27b0*/  LDS R12, [R5+0x8] ;  /* 0x00000800050c7984 */ /* 0x000ea80000000800 */
[----:B------:R-:W3:Y:S04]  /*27c0*/  LDS R14, [R5+0xc] ;  /* 0x00000c00050e7984 */ /* 0x000ee80000000800 */
[----:B------:R-:W4:Y:S04]  /*27d0*/  LDS R16, [R5+0x10] ;  /* 0x0000100005107984 */ /* 0x000f280000000800 */
[----:B------:R-:W5:Y:S04]  /*27e0*/  LDS R18, [R5+0x14] ;  /* 0x0000140005127984 */ /* 0x000f680000000800 */
[----:B------:R-:W-:Y:S04]  /*27f0*/  LDS R20, [R5+0x18] ;  /* 0x0000180005147984 */ /* 0x000fe80000000800 */
[----:B------:R-:W-:Y:S01]  /*2800*/  LDS R22, [R5+0x1c] ;  /* 0x00001c0005167984 */ /* 0x000fe20000000800 */
[----:B------:R-:W-:Y:S01]  /*2810*/  BAR.SYNC.DEFER_BLOCKING 0x0 ;  /* 0x0000000000007b1d */ /* 0x000fe20000010000 */
[----:B-1----:R-:W-:-:S02]  /*2820*/  ISETP.NE.AND P2, PT, R8, R10, PT ;  /* 0x0000000a0800720c */ /* 0x002fc40003f45270 */
[----:B--2---:R-:W-:Y:S02]  /*2830*/  ISETP.NE.AND P3, PT, R10, R12, PT ;  /* 0x0000000c0a00720c */ /* 0x004fe40003f65270 */
[----:B---3--:R-:W-:Y:S01]  /*2840*/  ISETP.NE.AND P4, PT, R12, R14, PT ;  /* 0x0000000e0c00720c */ /* 0x008fe20003f85270 */
[----:B0-----:R-:W-:Y:S01]  /*2850*/  STS [R6], R7 ;  /* 0x0000000706007388 */ /* 0x001fe20000000800 */
[----:B----4-:R-:W-:-:S03]  /*2860*/  ISETP.NE.AND P6, PT, R14, R16, PT ;  /* 0x000000100e00720c */ /* 0x010fc60003fc5270 */
[----:B------:R-:W-:Y:S01]  /*2870*/  STS [R6+0x80], R7 ;  /* 0x0000800706007388 */ /* 0x000fe20000000800 */
[----:B-----5:R-:W-:-:S03]  /*2880*/  ISETP.NE.AND P5, PT, R16, R18, PT ;  /* 0x000000121000720c */ /* 0x020fc60003fa5270 */
        /* <DEDUP_REMOVED lines=8> */
[----:B------:R-:W1:Y:S01]  /*2910*/  LDS R9, [R5] ;  /* 0x0000000005097984 */ /* 0x000e620000000800 */
[----:B0-----:R-:W-:-:S03]  /*2920*/  SEL R6, RZ, 0x1, !P4 ;  /* 0x00000001ff067807 */ /* 0x001fc60006000000 */
[----:B------:R-:W0:Y:S04]  /*2930*/  LDS R11, [R5+0x4] ;  /* 0x00000400050b7984 */ /* 0x000e280000000800 */
[----:B------:R-:W2:Y:S04]  /*2940*/  LDS R13, [R5+0x8] ;  /* 0x00000800050d7984 */ /* 0x000ea80000000800 */
[----:B------:R-:W3:Y:S04]  /*2950*/  LDS R15, [R5+0xc] ;  /* 0x00000c00050f7984 */ /* 0x000ee80000000800 */
[----:B------:R-:W4:Y:S04]  /*2960*/  LDS R17, [R5+0x10] ;  /* 0x0000100005117984 */ /* 0x000f280000000800 */
[----:B------:R-:W5:Y:S04]  /*2970*/  LDS R19, [R5+0x14] ;  /* 0x0000140005137984 */ /* 0x000f680000000800 */
[----:B------:R-:W5:Y:S04]  /*2980*/  LDS R21, [R5+0x18] ;  /* 0x0000180005157984 */ /* 0x000f680000000800 */
[----:B------:R-:W-:Y:S04]  /*2990*/  LDS R23, [R5+0x1c] ;  /* 0x00001c0005177984 */ /* 0x000fe80000000800 */
[----:B------:R0:W-:Y:S01]  /*29a0*/  LDS R4, [R5+0x20] ;  /* 0x0000200005047984 */ /* 0x0001e20000000800 */
[----:B------:R-:W-:Y:S01]  /*29b0*/  BAR.SYNC.DEFER_BLOCKING 0x0 ;  /* 0x0000000000007b1d */ /* 0x000fe20000010000 */
[----:B-1----:R-:W-:-:S02]  /*29c0*/  SEL R0, R9, RZ, !P2 ;  /* 0x000000ff09007207 */ /* 0x002fc40005000000 */
[----:B0-----:R-:W-:-:S03]  /*29d0*/  SEL R5, RZ, 0x1, !P3 ;  /* 0x00000001ff057807 */ /* 0x001fc60005800000 */
[----:B------:R-:W-:-:S05]  /*29e0*/  IMAD.IADD R0, R11, 0x1, R0 ;  /* 0x000000010b007824 */ /* 0x000fca00078e0200 */
[----:B------:R-:W-:Y:S02]  /*29f0*/  SEL R0, R0, RZ, !P3 ;  /* 0x000000ff00007207 */ /* 0x000fe40005800000 */
[----:B------:R-:W-:-:S03]  /*2a00*/  ISETP.NE.AND P3, PT, R18, R20, PT ;  /* 0x000000141200720c */ /* 0x000fc60003f65270 */
[----:B--2---:R-:W-:Y:S01]  /*2a10*/  IMAD.IADD R0, R13, 0x1, R0 ;  /* 0x000000010d007824 */ /* 0x004fe200078e0200 */
[----:B------:R-:W-:Y:S04]  /*2a20*/  STS [R24+0x4d8], R25 ;  /* 0x0004d81918007388 */ /* 0x000fe80000000800 */
[----:B------:R-:W-:Y:S01]  /*2a30*/  SEL R0, R0, RZ, !P4 ;  /* 0x000000ff00007207 */ /* 0x000fe20006000000 */
[----:B------:R-:W-:Y:S04]  /*2a40*/  BAR.SYNC.DEFER_BLOCKING 0x0 ;  /* 0x0000000000007b1d */ /* 0x000fe80000010000 */
[----:B---3--:R-:W-:-:S05]  /*2a50*/  IMAD.IADD R0, R15, 0x1, R0 ;  /* 0x000000010f007824 */ /* 0x008fca00078e0200 */
[----:B------:R-:W-:-:S05]  /*2a60*/  SEL R0, R0, RZ, !P6 ;  /* 0x000000ff00007207 */ /* 0x000fca0007000000 */
[----:B----4-:R-:W-:-:S05]  /*2a70*/  IMAD.IADD R0, R17, 0x1, R0 ;  /* 0x0000000111007824 */ /* 0x010fca00078e0200 */
[----:B------:R-:W-:-:S05]  /*2a80*/  SEL R0, R0, RZ, !P5 ;  /* 0x000000ff00007207 */ /* 0x000fca0006800000 */
[----:B-----5:R-:W-:Y:S01]  /*2a90*/  IMAD.IADD R0, R19, 0x1, R0 ;  /* 0x0000000113007824 */ /* 0x020fe200078e0200 */
[----:B------:R0:W1:Y:S04]  /*2aa0*/  @P0 LDS R2, [R24+0x4d4] ;  /* 0x0004d40018020984 */ /* 0x0000680000000800 */
[----:B------:R-:W-:Y:S02]  /*2ab0*/  SEL R0, R0, RZ, !P3 ;  /* 0x000000ff00007207 */ /* 0x000fe40005800000 */
[----:B0-----:R-:W-:-:S03]  /*2ac0*/  SEL R24, RZ, 0x1, !P2 ;  /* 0x00000001ff187807 */ /* 0x001fc60005000000 */
[----:B------:R-:W-:Y:S01]  /*2ad0*/  IMAD.IADD R0, R21, 0x1, R0 ;  /* 0x0000000115007824 */ /* 0x000fe200078e0200 */
[----:B-1----:R-:W-:-:S04]  /*2ae0*/  ISETP.NE.AND P0, PT, R2, R8, PT ;  /* 0x000000080200720c */ /* 0x002fc80003f05270 */
[----:B------:R-:W-:-:S04]  /*2af0*/  SEL R7, RZ, 0x1, !P0 ;  /* 0x00000001ff077807 */ /* 0x000fc80004000000 */
[----:B------:R-:W-:-:S04]  /*2b00*/  IADD3 R5, P0, P2, R5, R24, R7 ;  /* 0x0000001805057210 */ /* 0x000fc80007a1e007 */
[----:B------:R-:W-:Y:S02]  /*2b10*/  IADD3 R24, P4, PT, R5, R6, RZ ;  /* 0x0000000605187210 */ /* 0x000fe40007f9e0ff */
[----:B------:R-:W-:Y:S02]  /*2b20*/  SEL R5, RZ, 0x1, !P6 ;  /* 0x00000001ff057807 */ /* 0x000fe40007000000 */
[----:B------:R-:W-:Y:S02]  /*2b30*/  ISETP.NE.AND P6, PT, R20, R22, PT ;  /* 0x000000161400720c */ /* 0x000fe40003fc5270 */
[----:B------:R-:W-:Y:S02]  /*2b40*/  SEL R6, RZ, 0x1, !P5 ;  /* 0x00000001ff067807 */ /* 0x000fe40006800000 */
[----:B------:R-:W-:Y:S02]  /*2b50*/  IADD3 R7, P5, PT, R24, R5, RZ ;  /* 0x0000000518077210 */ /* 0x000fe40007fbe0ff */
[----:B------:R-:W-:-:S02]  /*2b60*/  IADD3.X R5, PT, PT, RZ, RZ, RZ, P0, P2 ;  /* 0x000000ffff057210 */ /* 0x000fc400007e44ff */
[----:B------:R-:W-:Y:S02]  /*2b70*/  SEL R0, R0, RZ, !P6 ;  /* 0x000000ff00007207 */ /* 0x000fe40007000000 */
[----:B------:R-:W-:Y:S01]  /*2b80*/  IADD3 R7, P2, PT, R7, R6, RZ ;  /* 0x0000000607077210 */ /* 0x000fe20007f5e0ff */
[----:B------:R-:W-:Y:S01]  /*2b90*/  IMAD.X R5, RZ, RZ, R5, P4 ;  /* 0x000000ffff057224 */ /* 0x000fe200020e0605 */
[----:B------:R-:W-:Y:S01]  /*2ba0*/  SEL R6, RZ, 0x1, !P3 ;  /* 0x00000001ff067807 */ /* 0x000fe20005800000 */
[----:B------:R-:W-:Y:S01]  /*2bb0*/  IMAD.IADD R0, R23, 0x1, R0 ;  /* 0x0000000117007824 */ /* 0x000fe200078e0200 */
[----:B------:R-:W-:Y:S02]  /*2bc0*/  ISETP.NE.AND P0, PT, R22, R25, PT ;  /* 0x000000191600720c */ /* 0x000fe40003f05270 */
[----:B------:R-:W-:Y:S01]  /*2bd0*/  IADD3 R7, P3, PT, R7, R6, RZ ;  /* 0x0000000607077210 */ /* 0x000fe20007f7e0ff */
[----:B------:R-:W-:Y:S01]  /*2be0*/  IMAD.X R6, RZ, RZ, R5, P5 ;  /* 0x000000ffff067224 */ /* 0x000fe200028e0605 */
[----:B------:R-:W-:-:S02]  /*2bf0*/  SEL R5, R0, RZ, !P0 ;  /* 0x000000ff00057207 */ /* 0x000fc40004000000 */
[----:B------:R-:W-:Y:S01]  /*2c00*/  SEL R24, RZ, 0x1, !P6 ;  /* 0x00000001ff187807 */ /* 0x000fe20007000000 */
[----:B------:R-:W-:Y:S01]  /*2c10*/  IMAD.X R0, RZ, RZ, R6, P2 ;  /* 0x000000ffff007224 */ /* 0x000fe200010e0606 */
[----:B------:R-:W-:Y:S01]  /*2c20*/  ISETP.NE.AND P5, PT, R3, 0x4, PT ;  /* 0x000000040300780c */ /* 0x000fe20003fa5270 */
[----:B------:R-:W-:Y:S01]  /*2c30*/  IMAD.IADD R4, R4, 0x1, R5 ;  /* 0x0000000104047824 */ /* 0x000fe200078e0205 */
[----:B------:R-:W-:Y:S01]  /*2c40*/  IADD3 R24, P2, PT, R7, R24, RZ ;  /* 0x0000001807187210 */ /* 0x000fe20007f5e0ff */
[----:B------:R-:W-:Y:S01]  /*2c50*/  IMAD.X R26, RZ, RZ, R0, P3 ;  /* 0x000000ffff1a7224 */ /* 0x000fe200018e0600 */
[----:B------:R-:W-:Y:S02]  /*2c60*/  SEL R5, RZ, 0x1, !P0 ;  /* 0x00000001ff057807 */ /* 0x000fe40004000000 */
[----:B------:R-:W0:Y:S01]  /*2c70*/  SHFL.UP PT, R7, R4, 0x1, RZ ;  /* 0x0420000004077989 */ /* 0x000e2200000e00ff */
[----:B------:R-:W-:Y:S01]  /*2c80*/  IMAD.X R27, RZ, RZ, R26, P2 ;  /* 0x000000ffff1b7224 */ /* 0x000fe200010e061a */
[----:B------:R-:W-:-:S02]  /*2c90*/  IADD3 R30, P0, PT, R24, R5, RZ ;  /* 0x00000005181e7210 */ /* 0x000fc40007f1e0ff */
[C---:B------:R-:W-:Y:S02]  /*2ca0*/  ISETP.GE.AND P2, PT, R38.reuse, 0x1, PT ;  /* 0x000000012600780c */ /* 0x040fe40003f46270 */
[----:B------:R-:W-:Y:S01]  /*2cb0*/  ISETP.NE.AND P3, PT, R38, 0x1f, PT ;  /* 0x0000001f2600780c */ /* 0x000fe20003f65270 */
[----:B------:R-:W-:Y:S01]  /*2cc0*/  IMAD.X R29, RZ, RZ, R27, P0 ;  /* 0x000000ffff1d7224 */ /* 0x000fe200000e061b */
[----:B------:R-:W1:Y:S01]  /*2cd0*/  SHFL.UP PT, R5, R30, 0x1, RZ ;  /* 0x042000001e057989 */ /* 0x000e6200000e00ff */
[----:B------:R-:W-:Y:S02]  /*2ce0*/  ISETP.NE.U32.AND P0, PT, R30, RZ, PT ;  /* 0x000000ff1e00720c */ /* 0x000fe40003f05070 */
[----:B------:R-:W-:Y:S01]  /*2cf0*/  ISETP.NE.AND P4, PT, R3, 0x5, PT ;  /* 0x000000050300780c */ /* 0x000fe20003f85270 */
[----:B------:R-:W2:Y:S01]  /*2d00*/  SHFL.UP PT, R6, R29, 0x1, RZ ;  /* 0x042000001d067989 */ /* 0x000ea200000e00ff */
[----:B------:R-:W-:-:S04]  /*2d10*/  ISETP.NE.AND.EX P0, PT, R29, RZ, PT, P0 ;  /* 0x000000ff1d00720c */ /* 0x000fc80003f05300 */
[----:B0-----:R-:W-:-:S04]  /*2d20*/  SEL R7, R7, RZ, !P0 ;  /* 0x000000ff07077207 */ /* 0x001fc80004000000 */
[----:B------:R-:W-:Y:S02]  /*2d30*/  SEL R7, R7, RZ, P2 ;  /* 0x000000ff07077207 */ /* 0x000fe40001000000 */
[----:B-1----:R-:W-:-:S03]  /*2d40*/  SEL R5, R5, RZ, P2 ;  /* 0x000000ff05057207 */ /* 0x002fc60001000000 */
[----:B------:R-:W-:Y:S01]  /*2d50*/  IMAD.IADD R7, R4, 0x1, R7 ;  /* 0x0000000104077824 */ /* 0x000fe200078e0207 */
[----:B--2---:R-:W-:-:S04]  /*2d60*/  SEL R28, R6, RZ, P2 ;  /* 0x000000ff061c7207 */ /* 0x004fc80001000000 */
[----:B------:R-:W0:Y:S01]  /*2d70*/  SHFL.UP PT, R6, R7, 0x2, RZ ;  /* 0x0440000007067989 */ /* 0x000e2200000e00ff */
[----:B------:R-:W-:Y:S02]  /*2d80*/  IADD3 R31, P0, PT, R5, R30, RZ ;  /* 0x0000001e051f7210 */ /* 0x000fe40007f1e0ff */
[----:B------:R-:W-:-:S03]  /*2d90*/  ISETP.GE.AND P2, PT, R38, 0x2, PT ;  /* 0x000000022600780c */ /* 0x000fc60003f46270 */
[----:B------:R-:W-:Y:S01]  /*2da0*/  IMAD.X R28, R28, 0x1, R29, P0 ;  /* 0x000000011c1c7824 */ /* 0x000fe200000e061d */
[----:B------:R-:W1:Y:S01]  /*2db0*/  SHFL.UP PT, R4, R31, 0x2, RZ ;  /* 0x044000001f047989 */ /* 0x000e6200000e00ff */
[----:B------:R-:W-:-:S03]  /*2dc0*/  ISETP.NE.U32.AND P0, PT, R31, RZ, PT ;  /* 0x000000ff1f00720c */ /* 0x000fc60003f05070 */
[----:B------:R-:W2:Y:S01]  /*2dd0*/  SHFL.UP PT, R5, R28, 0x2, RZ ;  /* 0x044000001c057989 */ /* 0x000ea200000e00ff */
[----:B------:R-:W-:-:S04]  /*2de0*/  ISETP.NE.AND.EX P0, PT, R28, RZ, PT, P0 ;  /* 0x000000ff1c00720c */ /* 0x000fc80003f05300 */
[----:B0-----:R-:W-:-:S04]  /*2df0*/  SEL R6, R6, RZ, !P0 ;  /* 0x000000ff06067207 */ /* 0x001fc80004000000 */
[----:B------:R-:W-:Y:S02]  /*2e00*/  SEL R6, R6, RZ, P2 ;  /* 0x000000ff06067207 */ /* 0x000fe40001000000 */
[----:B-1----:R-:W-:-:S03]  /*2e10*/  SEL R4, R4, RZ, P2 ;  /* 0x000000ff04047207 */ /* 0x002fc60001000000 */
[----:B------:R-:W-:Y:S01]  /*2e20*/  IMAD.IADD R6, R7, 0x1, R6 ;  /* 0x0000000107067824 */ /* 0x000fe200078e0206 */
[----:B------:R-:W-:Y:S02]  /*2e30*/  IADD3 R29, P0, PT, R4, R31, RZ ;  /* 0x0000001f041d7210 */ /* 0x000fe40007f1e0ff */
[----:B--2---:R-:W-:Y:S02]  /*2e40*/  SEL R5, R5, RZ, P2 ;  /* 0x000000ff05057207 */ /* 0x004fe40001000000 */
[----:B------:R-:W0:Y:S01]  /*2e50*/  SHFL.UP PT, R7, R6, 0x4, RZ ;  /* 0x0480000006077989 */ /* 0x000e2200000e00ff */
[----:B------:R-:W-:Y:S02]  /*2e60*/  ISETP.GE.AND P2, PT, R38, 0x4, PT ;  /* 0x000000042600780c */ /* 0x000fe40003f46270 */
        /* <DEDUP_REMOVED lines=18> */
[----:B0-----:R-:W-:Y:S02]  /*2f90*/  SEL R6, R6, RZ, !P0 ;  /* 0x000000ff06067207 */ /* 0x001fe40004000000 */
[----:B-1----:R-:W-:Y:S02]  /*2fa0*/  SEL R4, R4, RZ, P2 ;  /* 0x000000ff04047207 */ /* 0x002fe40001000000 */
[----:B------:R-:W-:Y:S02]  /*2fb0*/  SEL R6, R6, RZ, P2 ;  /* 0x000000ff06067207 */ /* 0x000fe40001000000 */
[----:B------:R-:W-:Y:S02]  /*2fc0*/  IADD3 R29, P0, PT, R4, R31, RZ ;  /* 0x0000001f041d7210 */ /* 0x000fe40007f1e0ff */
[----:B--2---:R-:W-:Y:S01]  /*2fd0*/  SEL R5, R5, RZ, P2 ;  /* 0x000000ff05057207 */ /* 0x004fe20001000000 */
[----:B------:R-:W-:Y:S01]  /*2fe0*/  IMAD.IADD R6, R7, 0x1, R6 ;  /* 0x0000000107067824 */ /* 0x000fe200078e0206 */
[----:B------:R-:W-:Y:S01]  /*2ff0*/  ISETP.GE.AND P2, PT, R38, 0x10, PT ;  /* 0x000000102600780c */ /* 0x000fe20003f46270 */
[----:B------:R-:W0:Y:S02]  /*3000*/  SHFL.UP PT, R4, R29, 0x10, RZ ;  /* 0x060000001d047989 */ /* 0x000e2400000e00ff */
[----:B------:R-:W-:Y:S01]  /*3010*/  IMAD.X R28, R5, 0x1, R30, P0 ;  /* 0x00000001051c7824 */ /* 0x000fe200000e061e */
[----:B------:R-:W-:Y:S01]  /*3020*/  ISETP.NE.U32.AND P0, PT, R29, RZ, PT ;  /* 0x000000ff1d00720c */ /* 0x000fe20003f05070 */
[----:B------:R-:W1:Y:S03]  /*3030*/  SHFL.UP PT, R7, R6, 0x10, RZ ;  /* 0x0600000006077989 */ /* 0x000e6600000e00ff */
[----:B------:R-:W-:Y:S01]  /*3040*/  ISETP.NE.AND.EX P0, PT, R28, RZ, PT, P0 ;  /* 0x000000ff1c00720c */ /* 0x000fe20003f05300 */
[----:B------:R-:W2:Y:S01]  /*3050*/  SHFL.UP PT, R5, R28, 0x10, RZ ;  /* 0x060000001c057989 */ /* 0x000ea200000e00ff */
[----:B0-----:R-:W-:-:S02]  /*3060*/  SEL R4, R4, RZ, P2 ;  /* 0x000000ff04047207 */ /* 0x001fc40001000000 */
[----:B-1----:R-:W-:Y:S02]  /*3070*/  SEL R7, R7, RZ, !P0 ;  /* 0x000000ff07077207 */ /* 0x002fe40004000000 */
[----:B------:R-:W-:Y:S02]  /*3080*/  IADD3 R4, P0, PT, R4, R29, RZ ;  /* 0x0000001d04047210 */ /* 0x000fe40007f1e0ff */
[----:B--2---:R-:W-:Y:S02]  /*3090*/  SEL R5, R5, RZ, P2 ;  /* 0x000000ff05057207 */ /* 0x004fe40001000000 */
[----:B------:R-:W-:-:S03]  /*30a0*/  SEL R7, R7, RZ, P2 ;  /* 0x000000ff07077207 */ /* 0x000fc60001000000 */
[----:B------:R-:W-:Y:S01]  /*30b0*/  IMAD.X R5, R5, 0x1, R28, P0 ;  /* 0x0000000105057824 */ /* 0x000fe200000e061c */
[----:B------:R-:W-:Y:S01]  /*30c0*/  @!P3 LEA R28, R3, UR4, 0x4 ;  /* 0x00000004031cbc11 */ /* 0x000fe2000f8e20ff */
[----:B------:R-:W-:-:S04]  /*30d0*/  IMAD.IADD R41, R6, 0x1, R7 ;  /* 0x0000000106297824 */ /* 0x000fc800078e0207 */
[----:B------:R-:W-:Y:S04]  /*30e0*/  @!P3 STS.64 [R28], R4 ;  /* 0x000000041c00b388 */ /* 0x000fe80000000a00 */
[----:B------:R-:W-:Y:S01]  /*30f0*/  @!P3 STS [R28+0x8], R41 ;  /* 0x000008291c00b388 */ /* 0x000fe20000000800 */
[----:B------:R-:W-:Y:S01]  /*3100*/  BAR.SYNC.DEFER_BLOCKING 0x0 ;  /* 0x0000000000007b1d */ /* 0x000fe20000010000 */
[----:B------:R-:W-:-:S05]  /*3110*/  ISETP.NE.AND P3, PT, R3, 0x2, PT ;  /* 0x000000020300780c */ /* 0x000fca0003f65270 */
[----:B------:R-:W0:Y:S04]  /*3120*/  LDS.64 R32, [UR4+0x10] ;  /* 0x00001004ff207984 */ /* 0x000e280008000a00 */
[----:B------:R-:W1:Y:S04]  /*3130*/  LDS.64 R34, [UR4] ;  /* 0x00000004ff227984 */ /* 0x000e680008000a00 */
[----:B------:R-:W2:Y:S04]  /*3140*/  LDS R44, [UR4+0x8] ;  /* 0x00000804ff2c7984 */ /* 0x000ea80008000800 */
[----:B------:R-:W3:Y:S04]  /*3150*/  LDS.64 R36, [UR4+0x20] ;  /* 0x00002004ff247984 */ /* 0x000ee80008000a00 */
[----:B------:R-:W4:Y:S04]  /*3160*/  LDS R45, [UR4+0x18] ;  /* 0x00001804ff2d7984 */ /* 0x000f280008000800 */
[----:B------:R-:W5:Y:S04]  /*3170*/  LDS.64 R30, [UR4+0x30] ;  /* 0x00003004ff1e7984 */ /* 0x000f680008000a00 */
[----:B------:R-:W5:Y:S04]  /*3180*/  LDS R46, [UR4+0x28] ;  /* 0x00002804ff2e7984 */ /* 0x000f680008000800 */
[----:B------:R-:W5:Y:S04]  /*3190*/  LDS.64 R6, [UR4+0x40] ;  /* 0x00004004ff067984 */ /* 0x000f680008000a00 */
[----:B------:R-:W5:Y:S04]  /*31a0*/  LDS R43, [UR4+0x38] ;  /* 0x00003804ff2b7984 */ /* 0x000f680008000800 */
[----:B------:R-:W5:Y:S01]  /*31b0*/  LDS.64 R28, [UR4+0x50] ;  /* 0x00005004ff1c7984 */ /* 0x000f620008000a00 */
[----:B0-----:R-:W-:-:S03]  /*31c0*/  ISETP.NE.U32.AND P0, PT, R32, RZ, PT ;  /* 0x000000ff2000720c */ /* 0x001fc60003f05070 */
[----:B------:R-:W0:Y:S01]  /*31d0*/  LDS R42, [UR4+0x48] ;  /* 0x00004804ff2a7984 */ /* 0x000e220008000800 */
[----:B-1----:R-:W-:Y:S02]  /*31e0*/  IADD3 R47, P2, PT, R34, R32, RZ ;  /* 0x00000020222f7210 */ /* 0x002fe40007f5e0ff */
[----:B------:R-:W-:Y:S02]  /*31f0*/  ISETP.NE.AND.EX P0, PT, R33, RZ, PT, P0 ;  /* 0x000000ff2100720c */ /* 0x000fe40003f05300 */
[----:B------:R-:W-:Y:S01]  /*3200*/  SEL R48, R47, R34, !P3 ;  /* 0x000000222f307207 */ /* 0x000fe20005800000 */
[----:B------:R-:W-:Y:S01]  /*3210*/  IMAD.X R49, R35, 0x1, R33, P2 ;  /* 0x0000000123317824 */ /* 0x000fe200010e0621 */
[----:B--2---:R-:W-:Y:S02]  /*3220*/  SEL R32, R44, RZ, !P0 ;  /* 0x000000ff2c207207 */ /* 0x004fe40004000000 */
[C---:B---3--:R-:W-:Y:S02]  /*3230*/  ISETP.NE.U32.AND P0, PT, R36.reuse, RZ, PT ;  /* 0x000000ff2400720c */ /* 0x048fe40003f05070 */
[----:B------:R-:W-:-:S02]  /*3240*/  IADD3 R47, P2, PT, R36, R47, RZ ;  /* 0x0000002f242f7210 */ /* 0x000fc40007f5e0ff */
[----:B------:R-:W-:Y:S01]  /*3250*/  ISETP.NE.AND.EX P0, PT, R37, RZ, PT, P0 ;  /* 0x000000ff2500720c */ /* 0x000fe20003f05300 */
[----:B----4-:R-:W-:Y:S01]  /*3260*/  IMAD.IADD R45, R45, 0x1, R32 ;  /* 0x000000012d2d7824 */ /* 0x010fe200078e0220 */
[----:B------:R-:W-:Y:S01]  /*3270*/  SEL R34, R49, R35, !P3 ;  /* 0x0000002331227207 */ /* 0x000fe20005800000 */
[----:B------:R-:W-:Y:S01]  /*3280*/  IMAD.X R37, R37, 0x1, R49, P2 ;  /* 0x0000000125257824 */ /* 0x000fe200010e0631 */
[----:B------:R-:W-:Y:S01]  /*3290*/  ISETP.NE.AND P2, PT, R3, 0x3, PT ;  /* 0x000000030300780c */ /* 0x000fe20003f45270 */
[----:B------:R-:W1:Y:S01]  /*32a0*/  LDS.64 R32, [UR4+0x60] ;  /* 0x00006004ff207984 */ /* 0x000e620008000a00 */
[----:B------:R-:W-:Y:S02]  /*32b0*/  SEL R44, R45, R44, !P3 ;  /* 0x0000002c2d2c7207 */ /* 0x000fe40005800000 */
[----:B------:R-:W-:Y:S01]  /*32c0*/  SEL R48, R47, R48, !P2 ;  /* 0x000000302f307207 */ /* 0x000fe20005000000 */
[----:B------:R-:W2:Y:S01]  /*32d0*/  LDS R35, [UR4+0x58] ;  /* 0x00005804ff237984 */ /* 0x000ea20008000800 */
[----:B------:R-:W-:-:S02]  /*32e0*/  SEL R45, R45, RZ, !P0 ;  /* 0x000000ff2d2d7207 */ /* 0x000fc40004000000 */
[C---:B-----5:R-:W-:Y:S02]  /*32f0*/  IADD3 R47, P3, PT, R30.reuse, R47, RZ ;  /* 0x0000002f1e2f7210 */ /* 0x060fe40007f7e0ff */
[----:B------:R-:W-:Y:S01]  /*3300*/  ISETP.NE.U32.AND P0, PT, R30, RZ, PT ;  /* 0x000000ff1e00720c */ /* 0x000fe20003f05070 */
[----:B------:R-:W-:Y:S01]  /*3310*/  IMAD.IADD R45, R46, 0x1, R45 ;  /* 0x000000012e2d7824 */ /* 0x000fe200078e022d */
[----:B------:R-:W-:Y:S01]  /*3320*/  SEL R46, R37, R34, !P2 ;  /* 0x00000022252e7207 */ /* 0x000fe20005000000 */
[C---:B------:R-:W-:Y:S01]  /*3330*/  IMAD.X R49, R31.reuse, 0x1, R37, P3 ;  /* 0x000000011f317824 */ /* 0x040fe200018e0625 */
[----:B------:R-:W-:Y:S01]  /*3340*/  ISETP.NE.AND.EX P0, PT, R31, RZ, PT, P0 ;  /* 0x000000ff1f00720c */ /* 0x000fe20003f05300 */
[----:B------:R-:W-:Y:S01]  /*3350*/  LDS R34, [UR4+0x68] ;  /* 0x00006804ff227984 */ /* 0x000fe20008000800 */
[----:B------:R-:W-:Y:S02]  /*3360*/  ISETP.NE.U32.AND P6, PT, R6, RZ, PT ;  /* 0x000000ff0600720c */ /* 0x000fe40003fc5070 */
[C---:B------:R-:W-:Y:S01]  /*3370*/  SEL R36, R45.reuse, RZ, !P0 ;  /* 0x000000ff2d247207 */ /* 0x040fe20004000000 */
[----:B------:R-:W3:Y:S01]  /*3380*/  LDS.64 R30, [UR4+0x70] ;  /* 0x00007004ff1e7984 */ /* 0x000ee20008000a00 */
[----:B------:R-:W-:-:S02]  /*3390*/  SEL R44, R45, R44, !P2 ;  /* 0x0000002c2d2c7207 */ /* 0x000fc40005000000 */
[----:B------:R-:W-:Y:S01]  /*33a0*/  ISETP.NE.AND.EX P6, PT, R7, RZ, PT, P6 ;  /* 0x000000ff0700720c */ /* 0x000fe20003fc5360 */
[----:B------:R-:W-:Y:S01]  /*33b0*/  IMAD.IADD R43, R43, 0x1, R36 ;  /* 0x000000012b2b7824 */ /* 0x000fe200078e0224 */
[----:B------:R-:W4:Y:S01]  /*33c0*/  LDS R37, [UR4+0x78] ;  /* 0x00007804ff257984 */ /* 0x000f220008000800 */
[----:B------:R-:W-:Y:S02]  /*33d0*/  ISETP.NE.U32.AND P0, PT, R28, RZ, PT ;  /* 0x000000ff1c00720c */ /* 0x000fe40003f05070 */
[----:B------:R-:W-:Y:S02]  /*33e0*/  ISETP.NE.AND P3, PT, R3, 0x6, PT ;  /* 0x000000060300780c */ /* 0x000fe40003f65270 */
[C---:B------:R-:W-:Y:S02]  /*33f0*/  SEL R44, R43.reuse, R44, !P5 ;  /* 0x0000002c2b2c7207 */ /* 0x040fe40006800000 */
[----:B------:R-:W-:Y:S02]  /*3400*/  SEL R43, R43, RZ, !P6 ;  /* 0x000000ff2b2b7207 */ /* 0x000fe40007000000 */
[----:B------:R-:W-:-:S02]  /*3410*/  ISETP.NE.AND P2, PT, R3, 0x7, PT ;  /* 0x000000070300780c */ /* 0x000fc40003f45270 */
[----:B------:R-:W-:Y:S01]  /*3420*/  SEL R36, R47, R48, !P5 ;  /* 0x000000302f247207 */ /* 0x000fe20006800000 */
[----:B0-----:R-:W-:Y:S01]  /*3430*/  IMAD.IADD R43, R42, 0x1, R43 ;  /* 0x000000012a2b7824 */ /* 0x001fe200078e022b */
[----:B------:R-:W-:Y:S02]  /*3440*/  SEL R46, R49, R46, !P5 ;  /* 0x0000002e312e7207 */ /* 0x000fe40006800000 */
[----:B------:R-:W-:Y:S02]  /*3450*/  IADD3 R3, P5, PT, R6, R47, RZ ;  /* 0x0000002f06037210 */ /* 0x000fe40007fbe0ff */
[----:B------:R-:W-:Y:S02]  /*3460*/  ISETP.NE.AND.EX P0, PT, R29, RZ, PT, P0 ;  /* 0x000000ff1d00720c */ /* 0x000fe40003f05300 */
[----:B------:R-:W-:Y:S01]  /*3470*/  SEL R36, R3, R36, !P4 ;  /* 0x0000002403247207 */ /* 0x000fe20006000000 */
[----:B------:R-:W-:Y:S01]  /*3480*/  IMAD.X R45, R7, 0x1, R49, P5 ;  /* 0x00000001072d7824 */ /* 0x000fe200028e0631 */
[----:B------:R-:W-:-:S02]  /*3490*/  SEL R6, R43, RZ, !P0 ;  /* 0x000000ff2b067207 */ /* 0x000fc40004000000 */
[----:B------:R-:W-:Y:S02]  /*34a0*/  IADD3 R7, P5, PT, R28, R3, RZ ;  /* 0x000000031c077210 */ /* 0x000fe40007fbe0ff */
[C---:B-1----:R-:W-:Y:S01]  /*34b0*/  ISETP.NE.U32.AND P0, PT, R32.reuse, RZ, PT ;  /* 0x000000ff2000720c */ /* 0x042fe20003f05070 */
[----:B--2---:R-:W-:Y:S01]  /*34c0*/  IMAD.IADD R35, R35, 0x1, R6 ;  /* 0x0000000123237824 */ /* 0x004fe200078e0206 */
[----:B------:R-:W-:Y:S01]  /*34d0*/  SEL R44, R43, R44, !P4 ;  /* 0x0000002c2b2c7207 */ /* 0x000fe20006000000 */
[----:B------:R-:W0:Y:S01]  /*34e0*/  SHFL.UP PT, R28, R5, 0x1, RZ ;  /* 0x04200000051c7989 */ /* 0x000e2200000e00ff */
[----:B------:R-:W-:Y:S01]  /*34f0*/  SEL R42, R45, R46, !P4 ;  /* 0x0000002e2d2a7207 */ /* 0x000fe20006000000 */
[----:B------:R-:W-:Y:S01]  /*3500*/  IMAD.X R45, R29, 0x1, R45, P5 ;  /* 0x000000011d2d7824 */ /* 0x000fe200028e062d */
[----:B------:R-:W-:Y:S01]  /*3510*/  IADD3 R43, P4, PT, R32, R7, RZ ;  /* 0x00000007202b7210 */ /* 0x000fe20007f9e0ff */
[----:B------:R1:W2:Y:S01]  /*3520*/  SHFL.UP PT, R29, R4, 0x1, RZ ;  /* 0x04200000041d7989 */ /* 0x0002a200000e00ff */
[----:B------:R-:W-:-:S02]  /*3530*/  ISETP.NE.AND.EX P0, PT, R33, RZ, PT, P0 ;  /* 0x000000ff2100720c */ /* 0x000fc40003f05300 */
[----:B------:R-:W-:Y:S01]  /*3540*/  SEL R44, R35, R44, !P3 ;  /* 0x0000002c232c7207 */ /* 0x000fe20005800000 */
[----:B------:R-:W-:Y:S01]  /*3550*/  IMAD.X R33, R33, 0x1, R45, P4 ;  /* 0x0000000121217824 */ /* 0x000fe200020e062d */
[----:B------:R-:W-:Y:S01]  /*3560*/  SEL R35, R35, RZ, !P0 ;  /* 0x000000ff23237207 */ /* 0x000fe20004000000 */
[----:B------:R0:W0:Y:S01]  /*3570*/  SHFL.UP PT, R3, R41, 0x1, RZ ;  /* 0x0420000029037989 */ /* 0x00002200000e00ff */
[----:B------:R-:W-:Y:S02]  /*3580*/  ISETP.GE.U32.AND P4, PT, R40, 0x20, PT ;  /* 0x000000202800780c */ /* 0x000fe40003f86070 */
[----:B---3--:R-:W-:Y:S02]  /*3590*/  ISETP.NE.U32.AND P0, PT, R30, RZ, PT ;  /* 0x000000ff1e00720c */ /* 0x008fe40003f05070 */
[----:B------:R-:W-:Y:S01]  /*35a0*/  SEL R6, R7, R36, !P3 ;  /* 0x0000002407067207 */ /* 0x000fe20005800000 */
[----:B------:R-:W-:Y:S01]  /*35b0*/  IMAD.IADD R7, R34, 0x1, R35 ;  /* 0x0000000122077824 */ /* 0x000fe200078e0223 */
[----:B------:R-:W-:-:S02]  /*35c0*/  ISETP.NE.AND.EX P0, PT, R31, RZ, PT, P0 ;  /* 0x000000ff1f00720c */ /* 0x000fc40003f05300 */
[----:B------:R-:W-:Y:S02]  /*35d0*/  SEL R32, R45, R42, !P3 ;  /* 0x0000002a2d207207 */ /* 0x000fe40005800000 */
[----:B------:R-:W-:Y:S02]  /*35e0*/  IADD3 R35, P3, PT, R30, R43, RZ ;  /* 0x0000002b1e237210 */ /* 0x000fe40007f7e0ff */
[----:B-1----:R-:W-:Y:S02]  /*35f0*/  SEL R4, R7, RZ, !P0 ;  /* 0x000000ff07047207 */ /* 0x002fe40004000000 */
[----:B------:R-:W-:Y:S01]  /*3600*/  SEL R6, R43, R6, !P2 ;  /* 0x000000062b067207 */ /* 0x000fe20005000000 */
[----:B------:R-:W-:Y:S01]  /*3610*/  IMAD.X R36, R31, 0x1, R33, P3 ;  /* 0x000000011f247824 */ /* 0x000fe200018e0621 */
[----:B------:R-:W-:Y:S01]  /*3620*/  SEL R7, R7, R44, !P2 ;  /* 0x0000002c07077207 */ /* 0x000fe20005000000 */
[----:B----4-:R-:W-:Y:S01]  /*3630*/  IMAD.IADD R37, R37, 0x1, R4 ;  /* 0x0000000125257824 */ /* 0x010fe200078e0204 */
[----:B------:R-:W-:Y:S01]  /*3640*/  SEL R5, R33, R32, !P2 ;  /* 0x0000002021057207 */ /* 0x000fe20005000000 */
[----:B--2---:R-:W-:Y:S06]  /*3650*/  @!P4 BRA `(.L_x_445) ;  /* 0x00000000002cc947 */ /* 0x004fec0003800000 */
[----:B------:R-:W-:Y:S02]  /*3660*/  ISETP.NE.AND P1, PT, R38, RZ, PT ;  /* 0x000000ff2600720c */ /* 0x000fe40003f25270 */
[C---:B------:R-:W-:Y:S02]  /*3670*/  ISETP.NE.U32.AND P0, PT, R29.reuse, RZ, PT ;  /* 0x000000ff1d00720c */ /* 0x040fe40003f05070 */
[----:B------:R-:W-:Y:S02]  /*3680*/  SEL R29, R29, RZ, P1 ;  /* 0x000000ff1d1d7207 */ /* 0x000fe40000800000 */
[C---:B0-----:R-:W-:Y:S02]  /*3690*/  ISETP.NE.AND.EX P0, PT, R28.reuse, RZ, PT, P0 ;  /* 0x000000ff1c00720c */ /* 0x041fe40003f05300 */
[----:B------:R-:W-:Y:S02]  /*36a0*/  SEL R28, R28, RZ, P1 ;  /* 0x000000ff1c1c7207 */ /* 0x000fe40000800000 */
[----:B------:R-:W-:-:S02]  /*36b0*/  SEL R4, R7, RZ, !P0 ;  /* 0x000000ff07047207 */ /* 0x000fc40004000000 */
[----:B------:R-:W-:-:S03]  /*36c0*/  IADD3 R29, P0, PT, R29, R6, RZ ;  /* 0x000000061d1d7210 */ /* 0x000fc60007f1e0ff */
[----:B------:R-:W-:Y:S02]  /*36d0*/  @P1 IMAD.IADD R7, R3, 0x1, R4 ;  /* 0x0000000103071824 */ /* 0x000fe400078e0204 */
[----:B------:R-:W-:Y:S02]  /*36e0*/  IMAD.X R28, R28, 0x1, R5, P0 ;  /* 0x000000011c1c7824 */ /* 0x000fe400000e0605 */
[----:B------:R-:W-:Y:S01]  /*36f0*/  IMAD.MOV.U32 R3, RZ, RZ, R7 ;  /* 0x000000ffff037224 */ /* 0x000fe200078e0007 */
[----:B------:R-:W-:Y:S06]  /*3700*/  BRA `(.L_x_446) ;  /* 0x0000001000387947 */ /* 0x000fec0003800000 */
.L_x_445:
[----:B------:R-:W1:Y:S01]  /*3710*/  LDC.64 R30, c[0x0][0x3b0] ;  /* 0x0000ec00ff1e7b82 */ /* 0x000e620000000a00 */
[----:B------:R-:W2:Y:S01]  /*3720*/  LDCU UR5, c[0x0][0x370] ;  /* 0x00006e00ff0577ac */ /* 0x000ea20008000800 */
[----:B------:R-:W-:Y:S01]  /*3730*/  @!P1 IMAD.MOV.U32 R6, RZ, RZ, R35 ;  /* 0x000000ffff069224 */ /* 0x000fe200078e0023 */
[----:B------:R3:W-:Y:S01]  /*3740*/  @!P1 STS [UR4+0xd0], R37 ;  /* 0x0000d025ff009988 */ /* 0x0007e20008000804 */
[----:B------:R-:W-:Y:S01]  /*3750*/  @!P1 IMAD.MOV.U32 R7, RZ, RZ, R36 ;  /* 0x000000ffff079224 */ /* 0x000fe200078e0024 */
[----:B------:R-:W-:Y:S01]  /*3760*/  LOP3.LUT R32, RZ, R40, RZ, 0x33, !PT ;  /* 0x00000028ff207212 */ /* 0x000fe200078e33ff */
[----:B------:R-:W-:Y:S02]  /*3770*/  @!P1 IMAD.MOV.U32 R4, RZ, RZ, R37 ;  /* 0x000000ffff049224 */ /* 0x000fe400078e0025 */
[----:B------:R-:W-:Y:S01]  /*3780*/  @!P1 IMAD.MOV.U32 R5, RZ, RZ, 0x64 ;  /* 0x00000064ff059424 */ /* 0x000fe200078e00ff */
[----:B------:R3:W-:Y:S01]  /*3790*/  @!P1 STS.64 [UR4+0xc8], R6 ;  /* 0x0000c806ff009988 */ /* 0x0007e20008000a04 */
[----:B--2---:R-:W-:Y:S01]  /*37a0*/  UISETP.GT.U32.AND UP0, UPT, UR5, 0x1f3, UPT ;  /* 0x000001f30500788c */ /* 0x004fe2000bf04070 */
[----:B-1----:R-:W-:-:S05]  /*37b0*/  IMAD.WIDE.U32 R30, R39, 0x10, R30 ;  /* 0x00000010271e7825 */ /* 0x002fca00078e001e */
[----:B------:R3:W-:Y:S03]  /*37c0*/  @!P1 ST.E.128.STRONG.GPU desc[UR8][R30.64+0x200], R4 ;  /* 0x000200041e009985 */ /* 0x0007e6000c10fd08 */
[----:B------:R-:W-:Y:S05]  /*37d0*/  BRA.U UP0, `(.L_x_447) ;  /* 0x0000000100087547 */ /* 0x000fea000b800000 */
[----:B------:R1:W-:Y:S06]  /*37e0*/  MEMBAR.SC.CTA ;  /* 0x0000000000007992 */ /* 0x0003ec0000000000 */
[----:B-1----:R-:W-:Y:S05]  /*37f0*/  BRA `(.L_x_448) ;  /* 0x0000000000087947 */ /* 0x002fea0003800000 */
.L_x_447:
[----:B------:R-:W-:Y:S05]  /*3800*/  NANOSLEEP 0x1c2 ;  /* 0x000001c20000795d */ /* 0x000fea0003800000 */
[----:B------:R-:W-:Y:S01]  /*3810*/  NOP ;  /* 0x0000000000007918 */ /* 0x000fe20000000000 */
.L_x_448:
[----:B---3--:R-:W-:-:S07]  /*3820*/  IMAD.WIDE R30, R32, 0x10, R30 ;  /* 0x00000010201e7825 */ /* 0x008fce00078e021e */
.L_x_450:
[----:B------:R-:W2:Y:S01]  /*3830*/  LD.E.128.STRONG.GPU R4, desc[UR8][R30.64+0x200] ;  /* 0x000200081e047980 */ /* 0x000ea2000c10fd00 */
[----:B------:R-:W-:Y:S05]  /*3840*/  YIELD ;  /* 0x0000000000007946 */ /* 0x000fea0003800000 */
[----:B------:R-:W-:Y:S01]  /*3850*/  UMOV UR5, 0xffffffff ;  /* 0xffffffff00057882 */ /* 0x000fe20000000000 */
[----:B--2---:R-:W-:Y:S02]  /*3860*/  ISETP.NE.AND P0, PT, R5, 0x63, PT ;  /* 0x000000630500780c */ /* 0x004fe40003f05270 */
[----:B------:R-:W-:Y:S11]  /*3870*/  BRA.DIV UR5, `(.L_x_449) ;  /* 0x0000008e05447947 */ /* 0x000ff6000b800000 */
[----:B------:R-:W-:-:S13]  /*3880*/  VOTE.ANY P0, !P0 ;  /* 0x0000000000ff7806 */ /* 0x000fda0004000100 */
.L_x_593:
[----:B------:R-:W-:Y:S05]  /*3890*/  @P0 BRA `(.L_x_450) ;  /* 0xfffffffc00e40947 */ /* 0x000fea000383ffff */
[----:B------:R-:W-:Y:S01]  /*38a0*/  UMOV UR5, 0xffffffff ;  /* 0xffffffff00057882 */ /* 0x000fe20000000000 */
[----:B------:R-:W-:Y:S01]  /*38b0*/  ISETP.NE.AND P0, PT, R5, 0x65, PT ;  /* 0x000000650500780c */ /* 0x000fe20003f05270 */
[----:B0-----:R-:W-:Y:S02]  /*38c0*/  IMAD.MOV.U32 R41, RZ, RZ, R6 ;  /* 0x000000ffff297224 */ /* 0x001fe400078e0006 */
[----:B------:R-:W-:Y:S02]  /*38d0*/  IMAD.MOV.U32 R42, RZ, RZ, R7 ;  /* 0x000000ffff2a7224 */ /* 0x000fe400078e0007 */
[----:B------:R-:W-:Y:S01]  /*38e0*/  IMAD.MOV.U32 R40, RZ, RZ, R4 ;  /* 0x000000ffff287224 */ /* 0x000fe200078e0004 */
[----:B------:R-:W-:Y:S07]  /*38f0*/  BRA.DIV UR5, `(.L_x_451) ;  /* 0x0000008e05487947 */ /* 0x000fee000b800000 */
[----:B------:R-:W0:Y:S01]  /*3900*/  S2R R47, SR_GEMASK ;  /* 0x00000000002f7919 */ /* 0x000e220000003c00 */
[----:B------:R-:W-:-:S04]  /*3910*/  VOTE.ANY R34, PT, !P0 ;  /* 0x0000000000227806 */ /* 0x000fc800040e0100 */
[----:B0-----:R-:W-:-:S05]  /*3920*/  LOP3.LUT R34, R34, 0x80000000, R47, 0xec, !PT ;  /* 0x8000000022227812 */ /* 0x001fca00078eec2f */
[----:B------:R-:W-:-:S05]  /*3930*/  VIADD R7, R34, 0xffffffff ;  /* 0xffffffff22077836 */ /* 0x000fca0000000000 */
[----:B------:R-:W-:-:S04]  /*3940*/  LOP3.LUT R7, R34, R7, RZ, 0xc, !PT ;  /* 0x0000000722077212 */ /* 0x000fc800078e0cff */
[----:B------:R-:W0:Y:S02]  /*3950*/  POPC R33, R7 ;  /* 0x0000000700217309 */ /* 0x000e240000000000 */
[----:B0-----:R0:W1:Y:S04]  /*3960*/  SHFL.DOWN PT, R30, R41, 0x1, R33 ;  /* 0x08200000291e7989 */ /* 0x00106800000e0021 */
[----:B------:R0:W2:Y:S04]  /*3970*/  SHFL.DOWN PT, R31, R42, 0x1, R33 ;  /* 0x082000002a1f7989 */ /* 0x0000a800000e0021 */
[----:B------:R0:W3:Y:S02]  /*3980*/  SHFL.DOWN PT, R6, R40, 0x1, R33 ;  /* 0x0820000028067989 */ /* 0x0000e400000e0021 */
.L_x_599:
[----:B------:R-:W-:Y:S01]  /*3990*/  ISETP.GE.AND P2, PT, R38, R33, PT ;  /* 0x000000212600720c */ /* 0x000fe20003f46270 */
[----:B------:R-:W-:-:S12]  /*39a0*/  UMOV UR5, 0xffffffff ;  /* 0xffffffff00057882 */ /* 0x000fd80000000000 */
[----:B------:R-:W-:Y:S02]  /*39b0*/  @!P2 ISETP.NE.U32.AND P0, PT, R41, RZ, PT ;  /* 0x000000ff2900a20c */ /* 0x000fe40003f05070 */
[----:B-1----:R-:W-:Y:S02]  /*39c0*/  @!P2 IADD3 R30, P3, PT, R30, R41, RZ ;  /* 0x000000291e1ea210 */ /* 0x002fe40007f7e0ff */
[----:B------:R-:W-:-:S03]  /*39d0*/  @!P2 ISETP.NE.AND.EX P0, PT, R42, RZ, PT, P0 ;  /* 0x000000ff2a00a20c */ /* 0x000fc60003f05300 */
[----:B0-----:R-:W-:Y:S02]  /*39e0*/  @!P2 IMAD.MOV.U32 R41, RZ, RZ, R30 ;  /* 0x000000ffff29a224 */ /* 0x001fe400078e001e */
[----:B--2---:R-:W-:Y:S01]  /*39f0*/  @!P2 IMAD.X R30, R31, 0x1, R42, P3 ;  /* 0x000000011f1ea824 */ /* 0x004fe200018e062a */
[----:B---3--:R-:W-:Y:S01]  /*3a00*/  @!P2 SEL R31, R6, RZ, !P0 ;  /* 0x000000ff061fa207 */ /* 0x008fe20004000000 */
[----:B------:R-:W-:Y:S06]  /*3a10*/  BRA.DIV UR5, `(.L_x_452) ;  /* 0x0000008e05747947 */ /* 0x000fec000b800000 */
.L_x_602:
[----:B------:R-:W-:Y:S01]  /*3a20*/  UMOV UR5, 0xffffffff ;  /* 0xffffffff00057882 */ /* 0x000fe20000000000 */
[----:B------:R-:W-:Y:S02]  /*3a30*/  @!P2 IMAD.MOV.U32 R42, RZ, RZ, R30 ;  /* 0x000000ffff2aa224 */ /* 0x000fe400078e001e */
[----:B------:R-:W-:Y:S01]  /*3a40*/  @!P2 IMAD.IADD R40, R40, 0x1, R31 ;  /* 0x000000012828a824 */ /* 0x000fe200078e021f */
[----:B------:R-:W-:Y:S06]  /*3a50*/  BRA.DIV UR5, `(.L_x_453) ;  /* 0x0000008e05847947 */ /* 0x000fec000b800000 */
[----:B------:R0:W1:Y:S04]  /*3a60*/  SHFL.DOWN PT, R30, R41, 0x2, R33 ;  /* 0x08400000291e7989 */ /* 0x00006800000e0021 */
[----:B------:R0:W2:Y:S04]  /*3a70*/  SHFL.DOWN PT, R31, R42, 0x2, R33 ;  /* 0x084000002a1f7989 */ /* 0x0000a800000e0021 */
[----:B------:R0:W3:Y:S02]  /*3a80*/  SHFL.DOWN PT, R6, R40, 0x2, R33 ;  /* 0x0840000028067989 */ /* 0x0000e400000e0021 */
.L_x_607:
[----:B------:R-:W-:Y:S01]  /*3a90*/  VIADD R46, R38, 0x2 ;  /* 0x00000002262e7836 */ /* 0x000fe20000000000 */
[----:B------:R-:W-:-:S04]  /*3aa0*/  UMOV UR5, 0xffffffff ;  /* 0xffffffff00057882 */ /* 0x000fc80000000000 */
[----:B------:R-:W-:-:S13]  /*3ab0*/  ISETP.GT.AND P2, PT, R46, R33, PT ;  /* 0x000000212e00720c */ /* 0x000fda0003f44270 */
[----:B------:R-:W-:Y:S02]  /*3ac0*/  @!P2 ISETP.NE.U32.AND P0, PT, R41, RZ, PT ;  /* 0x000000ff2900a20c */ /* 0x000fe40003f05070 */
[----:B-1----:R-:W-:Y:S02]  /*3ad0*/  @!P2 IADD3 R30, P3, PT, R30, R41, RZ ;  /* 0x000000291e1ea210 */ /* 0x002fe40007f7e0ff */
[----:B------:R-:W-:-:S03]  /*3ae0*/  @!P2 ISETP.NE.AND.EX P0, PT, R42, RZ, PT, P0 ;  /* 0x000000ff2a00a20c */ /* 0x000fc60003f05300 */
[----:B--2---:R-:W-:Y:S01]  /*3af0*/  @!P2 IMAD.X R43, R31, 0x1, R42, P3 ;  /* 0x000000011f2ba824 */ /* 0x004fe200018e062a */
[----:B---3--:R-:W-:Y:S01]  /*3b00*/  @!P2 SEL R31, R6, RZ, !P0 ;  /* 0x000000ff061fa207 */ /* 0x008fe20004000000 */
[----:B------:R-:W-:Y:S08]  /*3b10*/  BRA.DIV UR5, `(.L_x_454) ;  /* 0x0000008e05a87947 */ /* 0x000ff0000b800000 */
.L_x_610:
[----:B------:R-:W-:Y:S01]  /*3b20*/  UMOV UR5, 0xffffffff ;  /* 0xffffffff00057882 */ /* 0x000fe20000000000 */
[----:B0-----:R-:W-:Y:S02]  /*3b30*/  @!P2 IMAD.MOV.U32 R41, RZ, RZ, R30 ;  /* 0x000000ffff29a224 */ /* 0x001fe400078e001e */
[----:B------:R-:W-:Y:S02]  /*3b40*/  @!P2 IMAD.MOV.U32 R42, RZ, RZ, R43 ;  /* 0x000000ffff2aa224 */ /* 0x000fe400078e002b */
[----:B------:R-:W-:Y:S01]  /*3b50*/  @!P2 IMAD.IADD R40, R40, 0x1, R31 ;  /* 0x000000012828a824 */ /* 0x000fe200078e021f */
[----:B------:R-:W-:Y:S06]  /*3b60*/  BRA.DIV UR5, `(.L_x_455) ;  /* 0x0000008e05b47947 */ /* 0x000fec000b800000 */
[----:B------:R0:W1:Y:S04]  /*3b70*/  SHFL.DOWN PT, R30, R41, 0x4, R33 ;  /* 0x08800000291e7989 */ /* 0x00006800000e0021 */
[----:B------:R0:W2:Y:S04]  /*3b80*/  SHFL.DOWN PT, R31, R42, 0x4, R33 ;  /* 0x088000002a1f7989 */ /* 0x0000a800000e0021 */
[----:B------:R0:W3:Y:S02]  /*3b90*/  SHFL.DOWN PT, R6, R40, 0x4, R33 ;  /* 0x0880000028067989 */ /* 0x0000e400000e0021 */
.L_x_615:
        /* <DEDUP_REMOVED lines=9> */
.L_x_618:
        /* <DEDUP_REMOVED lines=8> */
.L_x_623:
        /* <DEDUP_REMOVED lines=9> */
.L_x_626:
        /* <DEDUP_REMOVED lines=8> */
.L_x_631:
[----:B------:R-:W-:Y:S01]  /*3dc0*/  VIADD R43, R38, 0x10 ;  /* 0x00000010262b7836 */ /* 0x000fe20000000000 */
[----:B------:R-:W4:Y:S01]  /*3dd0*/  LDC.64 R30, c[0x0][0x3b0] ;  /* 0x0000ec00ff1e7b82 */ /* 0x000f220000000a00 */
[----:B------:R-:W-:Y:S01]  /*3de0*/  UMOV UR5, 0xffffffff ;  /* 0xffffffff00057882 */ /* 0x000fe20000000000 */
[----:B------:R-:W-:Y:S02]  /*3df0*/  ISETP.NE.AND P0, PT, R5, 0x65, PT ;  /* 0x000000650500780c */ /* 0x000fe40003f05270 */
[----:B------:R-:W-:-:S13]  /*3e00*/  ISETP.GT.AND P3, PT, R43, R33, PT ;  /* 0x000000212b00720c */ /* 0x000fda0003f64270 */
[----:B------:R-:W-:Y:S02]  /*3e10*/  @!P3 ISETP.NE.U32.AND P2, PT, R41, RZ, PT ;  /* 0x000000ff2900b20c */ /* 0x000fe40003f45070 */
[----:B-1----:R-:W-:Y:S02]  /*3e20*/  @!P3 IADD3 R48, P4, PT, R48, R41, RZ ;  /* 0x000000293030b210 */ /* 0x002fe40007f9e0ff */
[----:B------:R-:W-:Y:S02]  /*3e30*/  @!P3 ISETP.NE.AND.EX P2, PT, R42, RZ, PT, P2 ;  /* 0x000000ff2a00b20c */ /* 0x000fe40003f45320 */
[----:B----4-:R-:W-:Y:S01]  /*3e40*/  IADD3 R30, P5, PT, R30, 0x200, RZ ;  /* 0x000002001e1e7810 */ /* 0x010fe20007fbe0ff */
[----:B--2---:R-:W-:Y:S01]  /*3e50*/  @!P3 IMAD.X R49, R49, 0x1, R42, P4 ;  /* 0x000000013131b824 */ /* 0x004fe200020e062a */
[----:B---3--:R-:W-:Y:S01]  /*3e60*/  @!P3 SEL R5, R6, RZ, !P2 ;  /* 0x000000ff0605b207 */ /* 0x008fe20005000000 */
[----:B------:R-:W-:Y:S10]  /*3e70*/  BRA.DIV UR5, `(.L_x_460) ;  /* 0x00000092052c7947 */ /* 0x000ff4000b800000 */
.L_x_634:
[----:B------:R-:W-:Y:S01]  /*3e80*/  UMOV UR5, 0xffffffff ;  /* 0xffffffff00057882 */ /* 0x000fe20000000000 */
[----:B0-----:R-:W-:Y:S02]  /*3e90*/  @!P3 IMAD.MOV.U32 R42, RZ, RZ, R49 ;  /* 0x000000ffff2ab224 */ /* 0x001fe400078e0031 */
[----:B------:R-:W-:Y:S02]  /*3ea0*/  @!P3 IMAD.MOV.U32 R41, RZ, RZ, R48 ;  /* 0x000000ffff29b224 */ /* 0x000fe400078e0030 */
[----:B------:R-:W-:Y:S02]  /*3eb0*/  @!P3 IMAD.IADD R40, R40, 0x1, R5 ;  /* 0x000000012828b824 */ /* 0x000fe400078e0205 */
[----:B------:R-:W-:Y:S02]  /*3ec0*/  IMAD.X R31, RZ, RZ, R31, P5 ;  /* 0x000000ffff1f7224 */ /* 0x000fe400028e061f */
[----:B------:R-:W-:Y:S01]  /*3ed0*/  IMAD.IADD R49, R32, 0x1, R39 ;  /* 0x0000000120317824 */ /* 0x000fe200078e0227 */
[----:B------:R-:W-:Y:S06]  /*3ee0*/  BRA.DIV UR5, `(.L_x_461) ;  /* 0x0000009205307947 */ /* 0x000fec000b800000 */
[----:B------:R-:W-:-:S13]  /*3ef0*/  VOTE.ALL P0, P0 ;  /* 0x0000000000ff7806 */ /* 0x000fda0000000000 */
.L_x_637:
[----:B------:R-:W-:Y:S05]  /*3f00*/  @!P0 BRA `(.L_x_462) ;  /* 0x0000000400b48947 */ /* 0x000fea0003800000 */
.L_x_476:
[----:B------:R-:W-:-:S07]  /*3f10*/  IMAD.WIDE R32, R49, 0x10, R30 ;  /* 0x0000001031207825 */ /* 0x000fce00078e021e */
.L_x_464:
[----:B------:R-:W2:Y:S01]  /*3f20*/  LD.E.128.STRONG.GPU R4, desc[UR8][R32.64+-0x200] ;  /* 0xfffe000820047980 */ /* 0x000ea2000c10fd00 */
[----:B------:R-:W-:Y:S05]  /*3f30*/  YIELD ;  /* 0x0000000000007946 */ /* 0x000fea0003800000 */
[----:B------:R-:W-:Y:S01]  /*3f40*/  UMOV UR5, 0xffffffff ;  /* 0xffffffff00057882 */ /* 0x000fe20000000000 */
[----:B--2---:R-:W-:Y:S02]  /*3f50*/  ISETP.NE.AND P0, PT, R5, 0x63, PT ;  /* 0x000000630500780c */ /* 0x004fe40003f05270 */
[----:B------:R-:W-:Y:S11]  /*3f60*/  BRA.DIV UR5, `(.L_x_463) ;  /* 0x0000009205347947 */ /* 0x000ff6000b800000 */
[----:B------:R-:W-:-:S13]  /*3f70*/  VOTE.ANY P0, !P0 ;  /* 0x0000000000ff7806 */ /* 0x000fda0004000100 */
.L_x_640:
[----:B------:R-:W-:Y:S05]  /*3f80*/  @P0 BRA `(.L_x_464) ;  /* 0xfffffffc00e40947 */ /* 0x000fea000383ffff */
[----:B------:R-:W-:Y:S01]  /*3f90*/  UMOV UR5, 0xffffffff ;  /* 0xffffffff00057882 */ /* 0x000fe20000000000 */
[----:B------:R-:W-:Y:S01]  /*3fa0*/  ISETP.NE.AND P0, PT, R5, 0x65, PT ;  /* 0x000000650500780c */ /* 0x000fe20003f05270 */
[----:B------:R-:W-:Y:S02]  /*3fb0*/  IMAD.MOV.U32 R32, RZ, RZ, R6 ;  /* 0x000000ffff207224 */ /* 0x000fe400078e0006 */
[----:B------:R-:W-:Y:S02]  /*3fc0*/  IMAD.MOV.U32 R51, RZ, RZ, R7 ;  /* 0x000000ffff337224 */ /* 0x000fe400078e0007 */
[----:B------:R-:W-:Y:S01]  /*3fd0*/  IMAD.MOV.U32 R48, RZ, RZ, R4 ;  /* 0x000000ffff307224 */ /* 0x000fe200078e0004 */
[----:B------:R-:W-:Y:S07]  /*3fe0*/  BRA.DIV UR5, `(.L_x_465) ;  /* 0x0000009205387947 */ /* 0x000fee000b800000 */
[----:B------:R-:W-:-:S04]  /*3ff0*/  VOTE.ANY R34, PT, !P0 ;  /* 0x0000000000227806 */ /* 0x000fc800040e0100 */
[----:B------:R-:W-:-:S05]  /*4000*/  LOP3.LUT R34, R34, 0x80000000, R47, 0xec, !PT ;  /* 0x8000000022227812 */ /* 0x000fca00078eec2f */
[----:B------:R-:W-:-:S05]  /*4010*/  VIADD R7, R34, 0xffffffff ;  /* 0xffffffff22077836 */ /* 0x000fca0000000000 */
[----:B------:R-:W-:-:S04]  /*4020*/  LOP3.LUT R7, R34, R7, RZ, 0xc, !PT ;  /* 0x0000000722077212 */ /* 0x000fc800078e0cff */
[----:B------:R-:W0:Y:S02]  /*4030*/  POPC R33, R7 ;  /* 0x0000000700217309 */ /* 0x000e240000000000 */
[----:B0-----:R0:W1:Y:S04]  /*4040*/  SHFL.DOWN PT, R53, R32, 0x1, R33 ;  /* 0x0820000020357989 */ /* 0x00106800000e0021 */
[----:B------:R0:W2:Y:S04]  /*4050*/  SHFL.DOWN PT, R50, R51, 0x1, R33 ;  /* 0x0820000033327989 */ /* 0x0000a800000e0021 */
[----:B------:R0:W3:Y:S02]  /*4060*/  SHFL.DOWN PT, R52, R48, 0x1, R33 ;  /* 0x0820000030347989 */ /* 0x0000e400000e0021 */
.L_x_646:
[----:B------:R-:W-:Y:S01]  /*4070*/  ISETP.GE.AND P2, PT, R38, R33, PT ;  /* 0x000000212600720c */ /* 0x000fe20003f46270 */
[----:B------:R-:W-:-:S12]  /*4080*/  UMOV UR5, 0xffffffff ;  /* 0xffffffff00057882 */ /* 0x000fd80000000000 */
[----:B-1----:R-:W-:Y:S02]  /*4090*/  @!P2 IADD3 R53, P3, PT, R53, R32, RZ ;  /* 0x000000203535a210 */ /* 0x002fe40007f7e0ff */
[----:B------:R-:W-:-:S03]  /*40a0*/  @!P2 ISETP.NE.U32.AND P0, PT, R32, RZ, PT ;  /* 0x000000ff2000a20c */ /* 0x000fc60003f05070 */
[----:B0-----:R-:W-:Y:S01]  /*40b0*/  @!P2 IMAD.MOV.U32 R32, RZ, RZ, R53 ;  /* 0x000000ffff20a224 */ /* 0x001fe200078e0035 */
[----:B------:R-:W-:Y:S09]  /*40c0*/  BRA.DIV UR5, `(.L_x_466) ;  /* 0x0000009205747947 */ /* 0x000ff2000b800000 */
.L_x_649:
[----:B------:R-:W-:Y:S01]  /*40d0*/  @!P2 ISETP.NE.AND.EX P0, PT, R51, RZ, PT, P0 ;  /* 0x000000ff3300a20c */ /* 0x000fe20003f05300 */
[----:B------:R-:W-:Y:S01]  /*40e0*/  UMOV UR5, 0xffffffff ;  /* 0xffffffff00057882 */ /* 0x000fe20000000000 */
[----:B--2---:R-:W-:Y:S02]  /*40f0*/  @!P2 IMAD.X R50, R50, 0x1, R51, P3 ;  /* 0x000000013232a824 */ /* 0x004fe400018e0633 */
[----:B---3--:R-:W-:Y:S02]  /*4100*/  @!P2 SEL R7, R52, RZ, !P0 ;  /* 0x000000ff3407a207 */ /* 0x008fe40004000000 */
[----:B------:R-:W-:-:S03]  /*4110*/  @!P2 IMAD.MOV.U32 R51, RZ, RZ, R50 ;  /* 0x000000ffff33a224 */ /* 0x000fc600078e0032 */
[----:B------:R-:W-:Y:S01]  /*4120*/  @!P2 IMAD.IADD R48, R48, 0x1, R7 ;  /* 0x000000013030a824 */ /* 0x000fe200078e0207 */
[----:B------:R-:W-:Y:S06]  /*4130*/  BRA.DIV UR5, `(.L_x_467) ;  /* 0x0000009205787947 */ /* 0x000fec000b800000 */
[----:B------:R0:W1:Y:S04]  /*4140*/  SHFL.DOWN PT, R53, R32, 0x2, R33 ;  /* 0x0840000020357989 */ /* 0x00006800000e0021 */
[----:B------:R0:W2:Y:S04]  /*4150*/  SHFL.DOWN PT, R50, R51, 0x2, R33 ;  /* 0x0840000033327989 */ /* 0x0000a800000e0021 */
[----:B------:R0:W3:Y:S02]  /*4160*/  SHFL.DOWN PT, R52, R48, 0x2, R33 ;  /* 0x0840000030347989 */ /* 0x0000e400000e0021 */
.L_x_654:
[----:B------:R-:W-:Y:S01]  /*4170*/  ISETP.GT.AND P2, PT, R46, R33, PT ;  /* 0x000000212e00720c */ /* 0x000fe20003f44270 */
[----:B------:R-:W-:-:S12]  /*4180*/  UMOV UR5, 0xffffffff ;  /* 0xffffffff00057882 */ /* 0x000fd80000000000 */
[----:B-1----:R-:W-:Y:S02]  /*4190*/  @!P2 IADD3 R53, P3, PT, R53, R32, RZ ;  /* 0x000000203535a210 */ /* 0x002fe40007f7e0ff */
[----:B------:R-:W-:-:S03]  /*41a0*/  @!P2 ISETP.NE.U32.AND P0, PT, R32, RZ, PT ;  /* 0x000000ff2000a20c */ /* 0x000fc60003f05070 */
[----:B0-----:R-:W-:Y:S01]  /*41b0*/  @!P2 IMAD.MOV.U32 R32, RZ, RZ, R53 ;  /* 0x000000ffff20a224 */ /* 0x001fe200078e0035 */
[----:B------:R-:W-:Y:S09]  /*41c0*/  BRA.DIV UR5, `(.L_x_468) ;  /* 0x0000009205ac7947 */ /* 0x000ff2000b800000 */
.L_x_657:
        /* <DEDUP_REMOVED lines=10> */
.L_x_662:
[----:B------:R-:W-:Y:S01]  /*4270*/  ISETP.GT.AND P2, PT, R45, R33, PT ;  /* 0x000000212d00720c */ /* 0x000fe20003f44270 */
[----:B------:R-:W-:-:S12]  /*4280*/  UMOV UR5, 0xffffffff ;  /* 0xffffffff00057882 */ /* 0x000fd80000000000 */
[----:B-1----:R-:W-:Y:S02]  /*4290*/  @!P2 IADD3 R53, P3, PT, R53, R32, RZ ;  /* 0x000000203535a210 */ /* 0x002fe40007f7e0ff */
[----:B------:R-:W-:-:S03]  /*42a0*/  @!P2 ISETP.NE.U32.AND P0, PT, R32, RZ, PT ;  /* 0x000000ff2000a20c */ /* 0x000fc60003f05070 */
[----:B0-----:R-:W-:Y:S01]  /*42b0*/  @!P2 IMAD.MOV.U32 R32, RZ, RZ, R53 ;  /* 0x000000ffff20a224 */ /* 0x001fe200078e0035 */
[----:B------:R-:W-:Y:S09]  /*42c0*/  BRA.DIV UR5, `(.L_x_470) ;  /* 0x0000009205e47947 */ /* 0x000ff2000b800000 */
.L_x_665:
        /* <DEDUP_REMOVED lines=10> */
.L_x_670:
[----:B------:R-:W-:Y:S01]  /*4370*/  ISETP.GT.AND P2, PT, R44, R33, PT ;  /* 0x000000212c00720c */ /* 0x000fe20003f44270 */
[----:B------:R-:W-:-:S12]  /*4380*/  UMOV UR5, 0xffffffff ;  /* 0xffffffff00057882 */ /* 0x000fd80000000000 */
[----:B-1----:R-:W-:Y:S02]  /*4390*/  @!P2 IADD3 R53, P3, PT, R53, R32, RZ ;  /* 0x000000203535a210 */ /* 0x002fe40007f7e0ff */
[----:B------:R-:W-:-:S03]  /*43a0*/  @!P2 ISETP.NE.U32.AND P0, PT, R32, RZ, PT ;  /* 0x000000ff2000a20c */ /* 0x000fc60003f05070 */
[----:B0-----:R-:W-:Y:S01]  /*43b0*/  @!P2 IMAD.MOV.U32 R32, RZ, RZ, R53 ;  /* 0x000000ffff20a224 */ /* 0x001fe200078e0035 */
[----:B------:R-:W-:Y:S09]  /*43c0*/  BRA.DIV UR5, `(.L_x_472) ;  /* 0x00000096051c7947 */ /* 0x000ff2000b800000 */
.L_x_673:
        /* <DEDUP_REMOVED lines=10> */
.L_x_678:
[----:B------:R-:W-:Y:S01]  /*4470*/  ISETP.GT.AND P4, PT, R43, R33, PT ;  /* 0x000000212b00720c */ /* 0x000fe20003f84270 */
[----:B------:R-:W-:Y:S01]  /*4480*/  UMOV UR5, 0xffffffff ;  /* 0xffffffff00057882 */ /* 0x000fe20000000000 */
[----:B------:R-:W-:-:S11]  /*4490*/  ISETP.NE.AND P0, PT, R5, 0x65, PT ;  /* 0x000000650500780c */ /* 0x000fd60003f05270 */
[----:B------:R-:W-:Y:S02]  /*44a0*/  @!P4 ISETP.NE.U32.AND P2, PT, R32, RZ, PT ;  /* 0x000000ff2000c20c */ /* 0x000fe40003f45070 */
[----:B-1----:R-:W-:Y:S02]  /*44b0*/  @!P4 IADD3 R53, P5, PT, R53, R32, RZ ;  /* 0x000000203535c210 */ /* 0x002fe40007fbe0ff */
[----:B------:R-:W-:-:S03]  /*44c0*/  @!P4 ISETP.NE.AND.EX P2, PT, R51, RZ, PT, P2 ;  /* 0x000000ff3300c20c */ /* 0x000fc60003f45320 */
[----:B0-----:R-:W-:Y:S01]  /*44d0*/  @!P4 IMAD.MOV.U32 R32, RZ, RZ, R53 ;  /* 0x000000ffff20c224 */ /* 0x001fe200078e0035 */
[----:B---3--:R-:W-:Y:S01]  /*44e0*/  @!P4 SEL R5, R6, RZ, !P2 ;  /* 0x000000ff0605c207 */ /* 0x008fe20005000000 */
[----:B--2---:R-:W-:Y:S01]  /*44f0*/  @!P4 IMAD.X R50, R50, 0x1, R51, P5 ;  /* 0x000000013232c824 */ /* 0x004fe200028e0633 */
[C---:B------:R-:W-:Y:S02]  /*4500*/  ISETP.NE.U32.AND P2, PT, R41.reuse, RZ, PT ;  /* 0x000000ff2900720c */ /* 0x040fe40003f45070 */
[----:B------:R-:W-:Y:S01]  /*4510*/  IADD3 R41, P3, PT, R41, R32, RZ ;  /* 0x0000002029297210 */ /* 0x000fe20007f7e0ff */
[----:B------:R-:W-:Y:S01]  /*4520*/  @!P4 IMAD.IADD R48, R48, 0x1, R5 ;  /* 0x000000013030c824 */ /* 0x000fe200078e0205 */
[----:B------:R-:W-:Y:S01]  /*4530*/  ISETP.NE.AND.EX P2, PT, R42, RZ, PT, P2 ;  /* 0x000000ff2a00720c */ /* 0x000fe20003f45320 */
[----:B------:R-:W-:-:S03]  /*4540*/  @!P4 IMAD.MOV.U32 R51, RZ, RZ, R50 ;  /* 0x000000ffff33c224 */ /* 0x000fc600078e0032 */
[----:B------:R-:W-:Y:S01]  /*4550*/  SEL R5, R48, RZ, !P2 ;  /* 0x000000ff30057207 */ /* 0x000fe20005000000 */
[----:B------:R-:W-:Y:S08]  /*4560*/  BRA.DIV UR5, `(.L_x_474) ;  /* 0x0000009605287947 */ /* 0x000ff0000b800000 */
.L_x_681:
[----:B------:R-:W-:Y:S01]  /*4570*/  UMOV UR5, 0xffffffff ;  /* 0xffffffff00057882 */ /* 0x000fe20000000000 */
[----:B------:R-:W-:Y:S02]  /*4580*/  IMAD.X R42, R42, 0x1, R51, P3 ;  /* 0x000000012a2a7824 */ /* 0x000fe400018e0633 */
[----:B------:R-:W-:Y:S02]  /*4590*/  IMAD.IADD R40, R5, 0x1, R40 ;  /* 0x0000000105287824 */ /* 0x000fe400078e0228 */
[----:B------:R-:W-:Y:S01]  /*45a0*/  VIADD R49, R49, 0xffffffe0 ;  /* 0xffffffe031317836 */ /* 0x000fe20000000000 */
[----:B------:R-:W-:Y:S06]  /*45b0*/  BRA.DIV UR5, `(.L_x_475) ;  /* 0x0000009605347947 */ /* 0x000fec000b800000 */
[----:B------:R-:W-:-:S13]  /*45c0*/  VOTE.ALL P0, P0 ;  /* 0x0000000000ff7806 */ /* 0x000fda0000000000 */
.L_x_684:
[----:B------:R-:W-:Y:S05]  /*45d0*/  @P0 BRA `(.L_x_476) ;  /* 0xfffffff8004c0947 */ /* 0x000fea000383ffff */
.L_x_462:
[----:B------:R-:W-:Y:S01]  /*45e0*/  ISETP.NE.AND P2, PT, R38, RZ, PT ;  /* 0x000000ff2600720c */ /* 0x000fe20003f45270 */
[----:B------:R-:W-:Y:S01]  /*45f0*/  BSSY.RECONVERGENT B0, `(.L_x_477) ;  /* 0x000001a000007945 */ /* 0x000fe20003800200 */
[----:B------:R-:W-:Y:S02]  /*4600*/  IMAD.MOV.U32 R30, RZ, RZ, R41 ;  /* 0x000000ffff1e7224 */ /* 0x000fe400078e0029 */
[----:B------:R-:W-:-:S09]  /*4610*/  IMAD.MOV.U32 R31, RZ, RZ, R42 ;  /* 0x000000ffff1f7224 */ /* 0x000fd200078e002a */
[----:B------:R-:W0:Y:S01]  /*4620*/  @!P2 S2R R5, SR_CgaCtaId ;  /* 0x000000000005a919 */ /* 0x000e220000008800 */
[----:B------:R-:W-:-:S04]  /*4630*/  @!P2 MOV R4, 0x400 ;  /* 0x000004000004a802 */ /* 0x000fc80000000f00 */
[----:B0-----:R-:W-:Y:S01]  /*4640*/  @!P2 LEA R43, R5, R4, 0x18 ;  /* 0x00000004052ba211 */ /* 0x001fe200078ec0ff */
[----:B------:R-:W-:Y:S06]  /*4650*/  @P1 BRA `(.L_x_478) ;  /* 0x00000000004c1947 */ /* 0x000fec0003800000 */
[----:B------:R-:W0:Y:S01]  /*4660*/  S2UR UR6, SR_CgaCtaId ;  /* 0x00000000000679c3 */ /* 0x000e220000008800 */
[----:B------:R-:W-:Y:S01]  /*4670*/  ISETP.NE.U32.AND P0, PT, R35, RZ, PT ;  /* 0x000000ff2300720c */ /* 0x000fe20003f05070 */
[----:B------:R-:W-:Y:S01]  /*4680*/  UMOV UR5, 0x400 ;  /* 0x0000040000057882 */ /* 0x000fe20000000000 */
[----:B------:R-:W-:Y:S02]  /*4690*/  IADD3 R35, P1, PT, R30, R35, RZ ;  /* 0x000000231e237210 */ /* 0x000fe40007f3e0ff */
[----:B------:R-:W-:-:S03]  /*46a0*/  ISETP.NE.AND.EX P0, PT, R36, RZ, PT, P0 ;  /* 0x000000ff2400720c */ /* 0x000fc60003f05300 */
[----:B------:R-:W1:Y:S01]  /*46b0*/  LDC.64 R4, c[0x0][0x3b0] ;  /* 0x0000ec00ff047b82 */ /* 0x000e620000000a00 */
[----:B------:R-:W-:Y:S01]  /*46c0*/  SEL R6, R40, RZ, !P0 ;  /* 0x000000ff28067207 */ /* 0x000fe20004000000 */
[----:B------:R-:W-:-:S04]  /*46d0*/  IMAD.X R7, R31, 0x1, R36, P1 ;  /* 0x000000011f077824 */ /* 0x000fc800008e0624 */
[----:B------:R-:W-:Y:S02]  /*46e0*/  IMAD.IADD R37, R37, 0x1, R6 ;  /* 0x0000000125257824 */ /* 0x000fe400078e0206 */
[----:B------:R-:W-:Y:S01]  /*46f0*/  IMAD.MOV.U32 R6, RZ, RZ, R35 ;  /* 0x000000ffff067224 */ /* 0x000fe200078e0023 */
[----:B0-----:R-:W-:Y:S01]  /*4700*/  ULEA UR5, UR6, UR5, 0x18 ;  /* 0x0000000506057291 */ /* 0x001fe2000f8ec0ff */
[----:B-1----:R-:W-:-:S04]  /*4710*/  IMAD.WIDE.U32 R32, R39, 0x10, R4 ;  /* 0x0000001027207825 */ /* 0x002fc800078e0004 */
[----:B------:R-:W-:Y:S02]  /*4720*/  IMAD.MOV.U32 R4, RZ, RZ, R37 ;  /* 0x000000ffff047224 */ /* 0x000fe400078e0025 */
[----:B------:R-:W-:-:S05]  /*4730*/  IMAD.MOV.U32 R5, RZ, RZ, 0x65 ;  /* 0x00000065ff057424 */ /* 0x000fca00078e00ff */
[----:B------:R0:W-:Y:S04]  /*4740*/  ST.E.128.STRONG.GPU desc[UR8][R32.64+0x200], R4 ;  /* 0x0002000420007985 */ /* 0x0001e8000c10fd08 */
[----:B------:R0:W-:Y:S04]  /*4750*/  STS.64 [UR5+0xb8], R6 ;  /* 0x0000b806ff007988 */ /* 0x0001e80008000a05 */
[----:B------:R0:W-:Y:S04]  /*4760*/  STS [UR5+0xc0], R37 ;  /* 0x0000c025ff007988 */ /* 0x0001e80008000805 */
[----:B------:R0:W-:Y:S04]  /*4770*/  STS.64 [UR5+0xa8], R30 ;  /* 0x0000a81eff007988 */ /* 0x0001e80008000a05 */
[----:B------:R0:W-:Y:S02]  /*4780*/  STS [UR5+0xb0], R40 ;  /* 0x0000b028ff007988 */ /* 0x0001e40008000805 */
.L_x_478:
[----:B------:R-:W-:Y:S05]  /*4790*/  BSYNC.RECONVERGENT B0 ;  /* 0x0000000000007941 */ /* 0x000fea0003800200 */
.L_x_477:
[----:B------:R1:W-:Y:S01]  /*47a0*/  @!P2 STS.64 [R43+0x88], R30 ;  /* 0x0000881e2b00a388 */ /* 0x0003e20000000a00 */
[----:B------:R-:W-:Y:S02]  /*47b0*/  @!P2 IMAD.MOV.U32 R29, RZ, RZ, R30 ;  /* 0x000000ffff1da224 */ /* 0x000fe400078e001e */
[----:B------:R-:W-:Y:S01]  /*47c0*/  @!P2 IMAD.MOV.U32 R28, RZ, RZ, R31 ;  /* 0x000000ffff1ca224 */ /* 0x000fe200078e001f */
[----:B------:R1:W-:Y:S01]  /*47d0*/  @!P2 STS [R43+0x90], R40 ;  /* 0x000090282b00a388 */ /* 0x0003e20000000800 */
[----:B------:R-:W-:-:S07]  /*47e0*/  @!P2 IMAD.MOV.U32 R3, RZ, RZ, R40 ;  /* 0x000000ffff03a224 */ /* 0x000fce00078e0028 */
.L_x_446:
[----:B0-----:R-:W0:Y:S01]  /*47f0*/  S2R R33, SR_TID.X ;  /* 0x0000000000217919 */ /* 0x001e220000002100 */
[----:B------:R-:W-:Y:S05]  /*4800*/  WARPSYNC.ALL ;  /* 0x0000000000007948 */ /* 0x000fea0003800000 */
[----:B------:R-:W-:Y:S01]  /*4810*/  BAR.SYNC.DEFER_BLOCKING 0x0 ;  /* 0x0000000000007b1d */ /* 0x000fe20000010000 */
[----:B------:R-:W-:-:S05]  /*4820*/  ISETP.NE.AND P1, PT, R2, R8, PT ;  /* 0x000000080200720c */ /* 0x000fca0003f25270 */
[----:B------:R-:W-:Y:S01]  /*4830*/  BSSY.RECONVERGENT B0, `(.L_x_479) ;  /* 0x000000e000007945 */ /* 0x000fe20003800200 */
[----:B0-----:R-:W-:-:S13]  /*4840*/  ISETP.NE.AND P0, PT, R33, RZ, PT ;  /* 0x000000ff2100720c */ /* 0x001fda0003f05270 */
[----:B------:R-:W-:Y:S05]  /*4850*/  @!P0 BRA `(.L_x_480) ;  /* 0x00000000002c8947 */ /* 0x000fea0003800000 */
[----:B------:R-:W0:Y:S01]  /*4860*/  S2UR UR6, SR_CgaCtaId ;  /* 0x00000000000679c3 */ /* 0x000e220000008800 */
[----:B------:R-:W-:Y:S01]  /*4870*/  UMOV UR5, 0x400 ;  /* 0x0000040000057882 */ /* 0x000fe20000000000 */
[----:B------:R-:W-:-:S04]  /*4880*/  ISETP.NE.U32.AND P0, PT, R29, RZ, PT ;  /* 0x000000ff1d00720c */ /* 0x000fc80003f05070 */
[----:B------:R-:W-:Y:S01]  /*4890*/  ISETP.NE.AND.EX P0, PT, R28, RZ, PT, P0 ;  /* 0x000000ff1c00720c */ /* 0x000fe20003f05300 */
[----:B0-----:R-:W-:-:S09]  /*48a0*/  ULEA UR5, UR6, UR5, 0x18 ;  /* 0x0000000506057291 */ /* 0x001fd2000f8ec0ff */
[----:B------:R-:W0:Y:S04]  /*48b0*/  LDS.64 R4, [UR5+0x88] ;  /* 0x00008805ff047984 */ /* 0x000e280008000a00 */
[----:B------:R-:W2:Y:S01]  /*48c0*/  LDS R6, [UR5+0x90] ;  /* 0x00009005ff067984 */ /* 0x000ea20008000800 */
[----:B0-----:R-:W-:Y:S02]  /*48d0*/  IADD3 R29, P2, PT, R4, R29, RZ ;  /* 0x0000001d041d7210 */ /* 0x001fe40007f5e0ff */
[----:B--2---:R-:W-:-:S03]  /*48e0*/  SEL R6, R6, RZ, !P0 ;  /* 0x000000ff06067207 */ /* 0x004fc60004000000 */
[----:B------:R-:W-:Y:S02]  /*48f0*/  IMAD.X R28, R5, 0x1, R28, P2 ;  /* 0x00000001051c7824 */ /* 0x000fe400010e061c */
[----:B------:R-:W-:-:S07]  /*4900*/  IMAD.IADD R3, R3, 0x1, R6 ;  /* 0x0000000103037824 */ /* 0x000fce00078e0206 */
.L_x_480:
[----:B------:R-:W-:Y:S05]  /*4910*/  BSYNC.RECONVERGENT B0 ;  /* 0x0000000000007941 */ /* 0x000fea0003800200 */
.L_x_479:
[----:B------:R-:W-:Y:S01]  /*4920*/  SEL R4, R3, RZ, !P1 ;  /* 0x000000ff03047207 */ /* 0x000fe20004800000 */
[----:B------:R-:W0:Y:S01]  /*4930*/  S2UR UR5, SR_CgaCtaId ;  /* 0x00000000000579c3 */ /* 0x000e220000008800 */
[----:B------:R-:W-:Y:S01]  /*4940*/  ISETP.NE.AND P6, PT, R8, R10, PT ;  /* 0x0000000a0800720c */ /* 0x000fe20003fc5270 */
[----:B------:R-:W-:Y:S01]  /*4950*/  UMOV UR4, 0x400 ;  /* 0x0000040000047882 */ /* 0x000fe20000000000 */
[----:B------:R-:W-:Y:S01]  /*4960*/  ISETP.NE.AND P2, PT, R10, R12, PT ;  /* 0x0000000c0a00720c */ /* 0x000fe20003f45270 */
[----:B------:R-:W-:Y:S01]  /*4970*/  IMAD.IADD R9, R9, 0x1, R4 ;  /* 0x0000000109097824 */ /* 0x000fe200078e0204 */
[----:B------:R-:W-:Y:S02]  /*4980*/  ISETP.NE.AND P0, PT, R12, R14, PT ;  /* 0x0000000e0c00720c */ /* 0x000fe40003f05270 */
[----:B------:R-:W-:Y:S02]  /*4990*/  ISETP.NE.AND P3, PT, R8, R10, PT ;  /* 0x0000000a0800720c */ /* 0x000fe40003f65270 */
[----:B------:R-:W-:-:S02]  /*49a0*/  SEL R4, R9, RZ, !P6 ;  /* 0x000000ff09047207 */ /* 0x000fc40007000000 */
[----:B------:R-:W-:Y:S02]  /*49b0*/  ISETP.NE.AND P4, PT, R10, R12, PT ;  /* 0x0000000c0a00720c */ /* 0x000fe40003f85270 */
[----:B------:R-:W-:Y:S01]  /*49c0*/  SEL R7, RZ, 0x1, !P3 ;  /* 0x00000001ff077807 */ /* 0x000fe20005800000 */
[----:B------:R-:W-:Y:S01]  /*49d0*/  IMAD.IADD R11, R11, 0x1, R4 ;  /* 0x000000010b0b7824 */ /* 0x000fe200078e0204 */
[----:B-1----:R-:W-:Y:S02]  /*49e0*/  SEL R30, RZ, 0x1, !P4 ;  /* 0x00000001ff1e7807 */ /* 0x002fe40006000000 */
[----:B------:R-:W-:Y:S02]  /*49f0*/  ISETP.NE.AND P3, PT, R12, R14, PT ;  /* 0x0000000e0c00720c */ /* 0x000fe40003f65270 */
[----:B------:R-:W-:Y:S02]  /*4a00*/  SEL R4, R11, RZ, !P2 ;  /* 0x000000ff0b047207 */ /* 0x000fe40005000000 */
[----:B------:R-:W-:-:S02]  /*4a10*/  SEL R41, RZ, 0x1, !P6 ;  /* 0x00000001ff297807 */ /* 0x000fc40007000000 */
[----:B------:R-:W-:Y:S01]  /*4a20*/  ISETP.NE.AND P6, PT, R18, R20, PT ;  /* 0x000000141200720c */ /* 0x000fe20003fc5270 */
[----:B------:R-:W-:Y:S01]  /*4a30*/  IMAD.IADD R13, R13, 0x1, R4 ;  /* 0x000000010d0d7824 */ /* 0x000fe200078e0204 */
[----:B0-----:R-:W-:Y:S02]  /*4a40*/  ULEA UR4, UR5, UR4, 0x18 ;  /* 0x0000000405047291 */ /* 0x001fe4000f8ec0ff */
[----:B------:R-:W-:Y:S02]  /*4a50*/  SEL R34, RZ, 0x1, !P6 ;  /* 0x00000001ff227807 */ /* 0x000fe40007000000 */
[----:B------:R-:W-:Y:S02]  /*4a60*/  SEL R4, R13, RZ, !P0 ;  /* 0x000000ff0d047207 */ /* 0x000fe40004000000 */
[----:B------:R-:W-:-:S03]  /*4a70*/  ISETP.NE.AND P0, PT, R14, R16, PT ;  /* 0x000000100e00720c */ /* 0x000fc60003f05270 */
[----:B------:R-:W-:-:S05]  /*4a80*/  IMAD.IADD R15, R15, 0x1, R4 ;  /* 0x000000010f0f7824 */ /* 0x000fca00078e0204 */
[----:B------:R-:W-:Y:S02]  /*4a90*/  SEL R4, R15, RZ, !P0 ;  /* 0x000000ff0f047207 */ /* 0x000fe40004000000 */
[----:B------:R-:W-:-:S03]  /*4aa0*/  ISETP.NE.AND P0, PT, R16, R18, PT ;  /* 0x000000121000720c */ /* 0x000fc60003f05270 */
[----:B------:R-:W-:-:S05]  /*4ab0*/  IMAD.IADD R17, R17, 0x1, R4 ;  /* 0x0000000111117824 */ /* 0x000fca00078e0204 */
[----:B------:R-:W-:Y:S02]  /*4ac0*/  SEL R4, R17, RZ, !P0 ;  /* 0x000000ff11047207 */ /* 0x000fe40004000000 */
[----:B------:R-:W-:-:S03]  /*4ad0*/  ISETP.NE.AND P0, PT, R18, R20, PT ;  /* 0x000000141200720c */ /* 0x000fc60003f05270 */
[----:B------:R-:W-:Y:S02]  /*4ae0*/  IMAD.IADD R19, R19, 0x1, R4 ;  /* 0x0000000113137824 */ /* 0x000fe400078e0204 */
[----:B------:R-:W0:Y:S03]  /*4af0*/  LDS.64 R4, [UR4+0xc8] ;  /* 0x0000c804ff047984 */ /* 0x000e260008000a00 */
[----:B------:R-:W-:Y:S02]  /*4b00*/  SEL R6, R19, RZ, !P0 ;  /* 0x000000ff13067207 */ /* 0x000fe40004000000 */
[----:B------:R-:W-:-:S03]  /*4b10*/  ISETP.NE.AND P0, PT, R2, R8, PT ;  /* 0x000000080200720c */ /* 0x000fc60003f05270 */
[----:B------:R-:W-:Y:S01]  /*4b20*/  IMAD.IADD R21, R21, 0x1, R6 ;  /* 0x0000000115157824 */ /* 0x000fe200078e0206 */
[----:B------:R-:W-:Y:S02]  /*4b30*/  SEL R6, RZ, 0x1, !P0 ;  /* 0x00000001ff067807 */ /* 0x000fe40004000000 */
[----:B------:R-:W-:Y:S02]  /*4b40*/  ISETP.NE.AND P0, PT, R20, R22, PT ;  /* 0x000000161400720c */ /* 0x000fe40003f05270 */
[----:B------:R-:W-:Y:S02]  /*4b50*/  IADD3 R30, P4, P5, R30, R7, R6 ;  /* 0x000000071e1e7210 */ /* 0x000fe40007d9e006 */
[----:B------:R-:W-:Y:S02]  /*4b60*/  SEL R7, RZ, 0x1, !P3 ;  /* 0x00000001ff077807 */ /* 0x000fe40005800000 */
[----:B------:R-:W-:Y:S02]  /*4b70*/  SEL R6, R21, RZ, !P0 ;  /* 0x000000ff15067207 */ /* 0x000fe40004000000 */
[----:B------:R-:W-:-:S02]  /*4b80*/  IADD3 R32, P0, PT, R30, R7, RZ ;  /* 0x000000071e207210 */ /* 0x000fc40007f1e0ff */
[----:B------:R-:W-:Y:S01]  /*4b90*/  IADD3.X R35, PT, PT, RZ, RZ, RZ, P4, P5 ;  /* 0x000000ffff237210 */ /* 0x000fe200027ea4ff */
[----:B------:R-:W-:Y:S01]  /*4ba0*/  IMAD.IADD R23, R23, 0x1, R6 ;  /* 0x0000000117177824 */ /* 0x000fe200078e0206 */
[----:B------:R-:W-:Y:S02]  /*4bb0*/  ISETP.NE.AND P3, PT, R14, R16, PT ;  /* 0x000000100e00720c */ /* 0x000fe40003f65270 */
[----:B------:R-:W-:Y:S01]  /*4bc0*/  SEL R6, RZ, 0x1, !P1 ;  /* 0x00000001ff067807 */ /* 0x000fe20004800000 */
[----:B------:R-:W-:Y:S01]  /*4bd0*/  IMAD.X R37, RZ, RZ, R35, P0 ;  /* 0x000000ffff257224 */ /* 0x000fe200000e0623 */
[----:B------:R-:W-:Y:S02]  /*4be0*/  SEL R7, RZ, 0x1, !P3 ;  /* 0x00000001ff077807 */ /* 0x000fe40005800000 */
[----:B------:R-:W-:Y:S02]  /*4bf0*/  IADD3 R35, P0, PT, R29, R32, RZ ;  /* 0x000000201d237210 */ /* 0x000fe40007f1e0ff */
[----:B------:R-:W-:-:S02]  /*4c00*/  ISETP.NE.AND P1, PT, R16, R18, PT ;  /* 0x000000121000720c */ /* 0x000fc40003f25270 */
[----:B------:R-:W-:Y:S02]  /*4c10*/  SEL R30, RZ, 0x1, !P2 ;  /* 0x00000001ff1e7807 */ /* 0x000fe40005000000 */
[----:B------:R-:W-:Y:S01]  /*4c20*/  IADD3 R36, P2, PT, R32, R7, RZ ;  /* 0x0000000720247210 */ /* 0x000fe20007f5e0ff */
[--C-:B------:R-:W-:Y:S01]  /*4c30*/  IMAD.X R32, R28, 0x1, R37.reuse, P0 ;  /* 0x000000011c207824 */ /* 0x100fe200000e0625 */
[----:B------:R-:W-:Y:S02]  /*4c40*/  SEL R31, RZ, 0x1, !P1 ;  /* 0x00000001ff1f7807 */ /* 0x000fe40004800000 */
[----:B------:R-:W-:Y:S01]  /*4c50*/  IADD3 R41, P3, P1, R29, R41, R6 ;  /* 0x000000291d297210 */ /* 0x000fe2000797e006 */
[----:B------:R-:W-:Y:S01]  /*4c60*/  IMAD.X R45, RZ, RZ, R37, P2 ;  /* 0x000000ffff2d7224 */ /* 0x000fe200010e0625 */
[----:B0-----:R-:W-:Y:S01]  /*4c70*/  ISETP.GE.U32.AND P0, PT, R4, 0x101, PT ;  /* 0x000001010400780c */ /* 0x001fe20003f06070 */
[----:B------:R-:W-:Y:S01]  /*4c80*/  IMAD.IADD R31, R36, 0x1, R31 ;  /* 0x00000001241f7824 */ /* 0x000fe200078e021f */
[----:B------:R-:W-:-:S02]  /*4c90*/  IADD3 R39, P2, PT, R41, R30, RZ ;  /* 0x0000001e29277210 */ /* 0x000fc40007f5e0ff */
[----:B------:R-:W-:Y:S01]  /*4ca0*/  ISETP.GE.AND.EX P0, PT, R5, RZ, PT, P0 ;  /* 0x000000ff0500720c */ /* 0x000fe20003f06300 */
[----:B------:R-:W-:Y:S01]  /*4cb0*/  IMAD.IADD R30, R31, 0x1, R34 ;  /* 0x000000011f1e7824 */ /* 0x000fe200078e0222 */
[C---:B------:R-:W-:Y:S02]  /*4cc0*/  IADD3 R43, P4, PT, R29.reuse, R6, RZ ;  /* 0x000000061d2b7210 */ /* 0x040fe40007f9e0ff */
[C---:B------:R-:W-:Y:S02]  /*4cd0*/  IADD3 R6, P6, PT, R29.reuse, R36, RZ ;  /* 0x000000241d067210 */ /* 0x040fe40007fde0ff */
[C---:B------:R-:W-:Y:S01]  /*4ce0*/  IADD3.X R36, PT, PT, R28.reuse, RZ, RZ, P3, P1 ;  /* 0x000000ff1c247210 */ /* 0x040fe20001fe24ff */
[----:B------:R-:W-:Y:S01]  /*4cf0*/  IMAD.X R34, RZ, RZ, R28, P4 ;  /* 0x000000ffff227224 */ /* 0x000fe200020e061c */
[C---:B------:R-:W-:Y:S01]  /*4d00*/  IADD3 R24, P5, PT, R29.reuse, R24, RZ ;  /* 0x000000181d187210 */ /* 0x040fe20007fbe0ff */
[C---:B------:R-:W-:Y:S01]  /*4d10*/  IMAD.X R37, R28.reuse, 0x1, R45, P6 ;  /* 0x000000011c257824 */ /* 0x040fe200030e062d */
[C---:B------:R-:W-:Y:S01]  /*4d20*/  IADD3 R7, P3, PT, R29.reuse, R31, RZ ;  /* 0x0000001f1d077210 */ /* 0x040fe20007f7e0ff */
[----:B------:R-:W-:Y:S01]  /*4d30*/  IMAD.X R38, RZ, RZ, R36, P2 ;  /* 0x000000ffff267224 */ /* 0x000fe200010e0624 */
[----:B------:R-:W-:Y:S01]  /*4d40*/  IADD3 R30, P1, PT, R29, R30, RZ ;  /* 0x0000001e1d1e7210 */ /* 0x000fe20007f3e0ff */
[----:B------:R-:W-:-:S02]  /*4d50*/  IMAD.X R27, R28, 0x1, R27, P5 ;  /* 0x000000011c1b7824 */ /* 0x000fc400028e061b */
[C---:B------:R-:W-:Y:S02]  /*4d60*/  IMAD.X R0, R28.reuse, 0x1, R0, P3 ;  /* 0x000000011c007824 */ /* 0x040fe400018e0600 */
[----:B------:R-:W-:Y:S01]  /*4d70*/  IMAD.X R31, R28, 0x1, R26, P1 ;  /* 0x000000011c1f7824 */ /* 0x000fe200008e061a */
[----:B------:R-:W-:Y:S07]  /*4d80*/  @!P0 BRA `(.L_x_481) ;  /* 0x0000000400f88947 */ /* 0x000fee0003800000 */
[----:B------:R-:W0:Y:S01]  /*4d90*/  LDS.64 R26, [UR4+0xa8] ;  /* 0x0000a804ff1a7984 */ /* 0x000e220008000a00 */
[----:B------:R-:W-:Y:S01]  /*4da0*/  BAR.SYNC.DEFER_BLOCKING 0x0 ;  /* 0x0000000000007b1d */ /* 0x000fe20000010000 */
[----:B------:R-:W-:Y:S02]  /*4db0*/  ISETP.NE.AND P1, PT, R2, R8, PT ;  /* 0x000000080200720c */ /* 0x000fe40003f25270 */
[----:B------:R-:W-:Y:S02]  /*4dc0*/  ISETP.NE.AND P2, PT, R8, R10, PT ;  /* 0x0000000a0800720c */ /* 0x000fe40003f45270 */
[----:B------:R-:W-:Y:S02]  /*4dd0*/  ISETP.NE.AND P0, PT, R10, R12, PT ;  /* 0x0000000c0a00720c */ /* 0x000fe40003f05270 */
[----:B------:R-:W-:Y:S02]  /*4de0*/  ISETP.NE.AND P6, PT, R12, R14, PT ;  /* 0x0000000e0c00720c */ /* 0x000fe40003fc5270 */
[----:B------:R-:W-:-:S02]  /*4df0*/  ISETP.NE.AND P3, PT, R18, R20, PT ;  /* 0x000000141200720c */ /* 0x000fc40003f65270 */
[----:B------:R-:W-:Y:S02]  /*4e00*/  ISETP.NE.AND P4, PT, R20, R22, PT ;  /* 0x000000161400720c */ /* 0x000fe40003f85270 */
[----:B------:R-:W-:Y:S01]  /*4e10*/  ISETP.NE.AND P5, PT, R22, R25, PT ;  /* 0x000000191600720c */ /* 0x000fe20003fa5270 */
[--C-:B0-----:R-:W-:Y:S02]  /*4e20*/  @P1 IMAD.IADD R29, R29, 0x1, -R26.reuse ;  /* 0x000000011d1d1824 */ /* 0x101fe400078e0a1a */
[--C-:B------:R-:W-:Y:S02]  /*4e30*/  @P2 IMAD.IADD R43, R43, 0x1, -R26.reuse ;  /* 0x000000012b2b2824 */ /* 0x100fe400078e0a1a */
[--C-:B------:R-:W-:Y:S01]  /*4e40*/  @P0 IMAD.IADD R41, R41, 0x1, -R26.reuse ;  /* 0x0000000129290824 */ /* 0x100fe200078e0a1a */
[----:B------:R-:W-:Y:S01]  /*4e50*/  @P1 LEA R29, R29, UR4, 0x3 ;  /* 0x000000041d1d1c11 */ /* 0x000fe2000f8e18ff */
[--C-:B------:R-:W-:Y:S01]  /*4e60*/  @P6 IMAD.IADD R39, R39, 0x1, -R26.reuse ;  /* 0x0000000127276824 */ /* 0x100fe200078e0a1a */
[----:B------:R-:W-:Y:S01]  /*4e70*/  @P2 LEA R43, R43, UR4, 0x3 ;  /* 0x000000042b2b2c11 */ /* 0x000fe2000f8e18ff */
[--C-:B------:R-:W-:Y:S01]  /*4e80*/  @P3 IMAD.IADD R7, R7, 0x1, -R26.reuse ;  /* 0x0000000107073824 */ /* 0x100fe200078e0a1a */
[----:B------:R-:W-:Y:S01]  /*4e90*/  @P0 LEA R41, R41, UR4, 0x3 ;  /* 0x0000000429290c11 */ /* 0x000fe2000f8e18ff */
[----:B------:R0:W-:Y:S01]  /*4ea0*/  @P1 STS.64 [R29], R2 ;  /* 0x000000021d001388 */ /* 0x0001e20000000a00 */
[----:B------:R-:W-:Y:S01]  /*4eb0*/  ISETP.NE.AND P1, PT, R14, R16, PT ;  /* 0x000000100e00720c */ /* 0x000fe20003f25270 */
[--C-:B------:R-:W-:Y:S01]  /*4ec0*/  @P4 IMAD.IADD R30, R30, 0x1, -R26.reuse ;  /* 0x000000011e1e4824 */ /* 0x100fe200078e0a1a */
[----:B------:R-:W-:Y:S01]  /*4ed0*/  @P6 LEA R39, R39, UR4, 0x3 ;  /* 0x0000000427276c11 */ /* 0x000fe2000f8e18ff */
[----:B------:R0:W-:Y:S01]  /*4ee0*/  @P2 STS.64 [R43], R8 ;  /* 0x000000082b002388 */ /* 0x0001e20000000a00 */
[----:B------:R-:W-:Y:S01]  /*4ef0*/  ISETP.NE.AND P2, PT, R16, R18, PT ;  /* 0x000000121000720c */ /* 0x000fe20003f45270 */
[----:B------:R-:W-:Y:S01]  /*4f00*/  @P5 IMAD.IADD R24, R24, 0x1, -R26 ;  /* 0x0000000118185824 */ /* 0x000fe200078e0a1a */
[----:B------:R-:W-:Y:S01]  /*4f10*/  @P3 LEA R7, R7, UR4, 0x3 ;  /* 0x0000000407073c11 */ /* 0x000fe2000f8e18ff */
[----:B------:R0:W-:Y:S01]  /*4f20*/  @P0 STS.64 [R41], R10 ;  /* 0x0000000a29000388 */ /* 0x0001e20000000a00 */
[----:B------:R-:W-:-:S02]  /*4f30*/  @P4 LEA R30, R30, UR4, 0x3 ;  /* 0x000000041e1e4c11 */ /* 0x000fc4000f8e18ff */
[----:B------:R-:W-:Y:S01]  /*4f40*/  @P5 LEA R24, R24, UR4, 0x3 ;  /* 0x0000000418185c11 */ /* 0x000fe2000f8e18ff */
[----:B------:R0:W-:Y:S01]  /*4f50*/  @P6 STS.64 [R39], R12 ;  /* 0x0000000c27006388 */ /* 0x0001e20000000a00 */
[----:B------:R-:W-:Y:S01]  /*4f60*/  ISETP.GT.U32.AND P0, PT, R4, R33, PT ;  /* 0x000000210400720c */ /* 0x000fe20003f04070 */
[----:B------:R-:W-:-:S03]  /*4f70*/  @P1 IMAD.IADD R35, R35, 0x1, -R26 ;  /* 0x0000000123231824 */ /* 0x000fc600078e0a1a */
[----:B------:R-:W-:Y:S01]  /*4f80*/  ISETP.GT.U32.AND.EX P0, PT, R5, RZ, PT, P0 ;  /* 0x000000ff0500720c */ /* 0x000fe20003f04100 */
[----:B------:R-:W-:Y:S01]  /*4f90*/  @P2 IMAD.IADD R6, R6, 0x1, -R26 ;  /* 0x0000000106062824 */ /* 0x000fe200078e0a1a */
[----:B------:R-:W-:-:S04]  /*4fa0*/  @P1 LEA R35, R35, UR4, 0x3 ;  /* 0x0000000423231c11 */ /* 0x000fc8000f8e18ff */
[----:B------:R-:W-:Y:S01]  /*4fb0*/  @P2 LEA R6, R6, UR4, 0x3 ;  /* 0x0000000406062c11 */ /* 0x000fe2000f8e18ff */
        /* <DEDUP_REMOVED lines=12> */
[----:B------:R-:W1:Y:S03]  /*5080*/  LDCU.64 UR14, c[0x0][0x3a0] ;  /* 0x00007400ff0e77ac */ /* 0x000e660008000a00 */
[----:B------:R-:W-:Y:S02]  /*5090*/  IADD3 R14, P0, PT, R4, R3, RZ ;  /* 0x00000003040e7210 */ /* 0x000fe40007f1e0ff */
[----:B------:R-:W-:-:S02]  /*50a0*/  LOP3.LUT R3, RZ, R23, RZ, 0x33, !PT ;  /* 0x00000017ff037212 */ /* 0x000fc400078e33ff */
[----:B------:R-:W-:-:S03]  /*50b0*/  LOP3.LUT R0, R14, 0x300, RZ, 0xc0, !PT ;  /* 0x000003000e007812 */ /* 0x000fc600078ec0ff */
[----:B------:R-:W-:Y:S01]  /*50c0*/  IMAD.X R3, R5, 0x1, R3, P0 ;  /* 0x0000000105037824 */ /* 0x000fe200000e0603 */
[----:B------:R-:W-:Y:S02]  /*50d0*/  ISETP.NE.U32.AND P1, PT, R0, 0x300, PT ;  /* 0x000003000000780c */ /* 0x000fe40003f25070 */
[----:B------:R-:W-:Y:S02]  /*50e0*/  ISETP.GE.U32.AND P0, PT, R14, 0x300, PT ;  /* 0x000003000e00780c */ /* 0x000fe40003f06070 */
[----:B------:R-:W-:Y:S02]  /*50f0*/  ISETP.NE.AND.EX P1, PT, RZ, RZ, PT, P1 ;  /* 0x000000ffff00720c */ /* 0x000fe40003f25310 */
[----:B------:R-:W-:-:S11]  /*5100*/  ISETP.GE.U32.AND.EX P0, PT, R3, RZ, PT, P0 ;  /* 0x000000ff0300720c */ /* 0x000fd60003f06100 */
[----:B01----:R-:W-:Y:S05]  /*5110*/  @!P1 BRA `(.L_x_483) ;  /* 0x0000000000889947 */ /* 0x003fea0003800000 */
[----:B------:R-:W0:Y:S01]  /*5120*/  LDCU.64 UR6, c[0x0][0x3a0] ;  /* 0x00007400ff0677ac */ /* 0x000e220008000a00 */
[----:B------:R-:W-:Y:S01]  /*5130*/  SHF.R.U64 R14, R14, 0x8, R3 ;  /* 0x000000080e0e7819 */ /* 0x000fe20000001203 */
[----:B------:R-:W-:Y:S01]  /*5140*/  IMAD.MOV.U32 R15, RZ, RZ, RZ ;  /* 0x000000ffff0f7224 */ /* 0x000fe200078e00ff */
[----:B------:R-:W-:Y:S01]  /*5150*/  IADD3 R11, P1, PT, R26, R21, RZ ;  /* 0x000000151a0b7210 */ /* 0x000fe20007f3e0ff */
[----:B------:R-:W1:Y:S02]  /*5160*/  LDCU.64 UR10, c[0x0][0x398] ;  /* 0x00007300ff0a77ac */ /* 0x000e640008000a00 */
[----:B------:R-:W-:Y:S02]  /*5170*/  VIADD R14, R14, 0x1 ;  /* 0x000000010e0e7836 */ /* 0x000fe40000000000 */
[----:B------:R-:W-:Y:S02]  /*5180*/  IMAD.X R0, R27, 0x1, R23, P1 ;  /* 0x000000011b007824 */ /* 0x000fe400008e0617 */
[----:B------:R-:W-:Y:S01]  /*5190*/  IMAD.SHL.U32 R10, R11, 0x4, RZ ;  /* 0x000000040b0a7824 */ /* 0x000fe200078e00ff */
[----:B------:R-:W-:-:S02]  /*51a0*/  LOP3.LUT R14, R14, 0x3, RZ, 0xc0, !PT ;  /* 0x000000030e0e7812 */ /* 0x000fc400078ec0ff */
[----:B------:R-:W-:Y:S02]  /*51b0*/  SHF.L.U64.HI R11, R11, 0x2, R0 ;  /* 0x000000020b0b7819 */ /* 0x000fe40000010200 */
[----:B------:R-:W-:Y:S02]  /*51c0*/  LEA R21, P3, R14, R21, 0x8 ;  /* 0x000000150e157211 */ /* 0x000fe400078640ff */
[----:B------:R-:W-:Y:S02]  /*51d0*/  LEA R0, R33, UR4, 0x3 ;  /* 0x0000000421007c11 */ /* 0x000fe4000f8e18ff */
[----:B0-----:R-:W-:Y:S02]  /*51e0*/  IADD3 R12, P1, PT, R10, UR6, RZ ;  /* 0x000000060a0c7c10 */ /* 0x001fe4000ff3e0ff */
[----:B------:R-:W-:Y:S02]  /*51f0*/  LEA.HI.X R23, R14, R23, R15, 0x8, P3 ;  /* 0x000000170e177211 */ /* 0x000fe400018f440f */
[----:B-1----:R-:W-:-:S02]  /*5200*/  IADD3 R10, P2, PT, R10, UR10, RZ ;  /* 0x0000000a0a0a7c10 */ /* 0x002fc4000ff5e0ff */
[C---:B------:R-:W-:Y:S02]  /*5210*/  IADD3.X R13, PT, PT, R11.reuse, UR7, RZ, P1, !PT ;  /* 0x000000070b0d7c10 */ /* 0x040fe40008ffe4ff */
[----:B------:R-:W-:-:S09]  /*5220*/  IADD3.X R11, PT, PT, R11, UR11, RZ, P2, !PT ;  /* 0x0000000b0b0b7c10 */ /* 0x000fd200097fe4ff */
.L_x_484:
        /* <DEDUP_REMOVED lines=17> */
.L_x_483:
[----:B------:R-:W-:Y:S05]  /*5340*/  BSYNC.RECONVERGENT B0 ;  /* 0x0000000000007941 */ /* 0x000fea0003800200 */
.L_x_482:
[----:B------:R-:W-:Y:S05]  /*5350*/  @!P0 EXIT ;  /* 0x000000000000894d */ /* 0x000fea0003800000 */
.L_x_485:
[C---:B------:R-:W-:Y:S02]  /*5360*/  LEA R0, R21.reuse, UR4, 0x3 ;  /* 0x0000000415007c11 */ /* 0x040fe4000f8e18ff */
[----:B0---4-:R-:W-:Y:S01]  /*5370*/  IADD3 R3, P0, PT, R26, R21, RZ ;  /* 0x000000151a037210 */ /* 0x011fe20007f1e0ff */
[----:B------:R-:W-:Y:S02]  /*5380*/  VIADD R21, R21, 0x400 ;  /* 0x0000040015157836 */ /* 0x000fe40000000000 */
[----:B------:R-:W0:Y:S02]  /*5390*/  LDS.64 R12, [R0] ;  /* 0x00000000000c7984 */ /* 0x000e240000000a00 */
[----:B------:R-:W-:Y:S02]  /*53a0*/  IMAD.X R2, R27, 0x1, R23, P0 ;  /* 0x000000011b027824 */ /* 0x000fe400000e0617 */
[----:B------:R-:W1:Y:S01]  /*53b0*/  LDS.64 R14, [R0+0x800] ;  /* 0x00080000000e7984 */ /* 0x000e620000000a00 */
[----:B------:R-:W-:-:S02]  /*53c0*/  IMAD.SHL.U32 R10, R3, 0x4, RZ ;  /* 0x00000004030a7824 */ /* 0x000fc400078e00ff */
[----:B------:R-:W-:Y:S01]  /*53d0*/  IMAD.X R6, RZ, RZ, R27, P0 ;  /* 0x000000ffff067224 */ /* 0x000fe200000e061b */
[----:B------:R-:W2:Y:S01]  /*53e0*/  LDS.64 R16, [R0+0x1000] ;  /* 0x0010000000107984 */ /* 0x000ea20000000a00 */
[C---:B------:R-:W-:Y:S01]  /*53f0*/  SHF.L.U64.HI R2, R3.reuse, 0x2, R2 ;  /* 0x0000000203027819 */ /* 0x040fe20000010202 */
[----:B------:R-:W-:Y:S01]  /*5400*/  IMAD.MOV.U32 R23, RZ, RZ, RZ ;  /* 0x000000ffff177224 */ /* 0x000fe200078e00ff */
[C---:B------:R-:W-:Y:S01]  /*5410*/  IADD3 R8, P0, PT, R10.reuse, UR12, RZ ;  /* 0x0000000c0a087c10 */ /* 0x040fe2000ff1e0ff */
[----:B------:R-:W3:Y:S01]  /*5420*/  LDS.64 R18, [R0+0x1800] ;  /* 0x0018000000127984 */ /* 0x000ee20000000a00 */
[----:B------:R-:W-:Y:S02]  /*5430*/  IADD3 R10, P1, PT, R10, UR14, RZ ;  /* 0x0000000e0a0a7c10 */ /* 0x000fe4000ff3e0ff */
[----:B------:R-:W-:Y:S02]  /*5440*/  SHF.L.U64.HI R6, R3, 0x2, R6 ;  /* 0x0000000203067819 */ /* 0x000fe40000010206 */
[----:B------:R-:W-:-:S02]  /*5450*/  IADD3.X R9, PT, PT, R2, UR13, RZ, P0, !PT ;  /* 0x0000000d02097c10 */ /* 0x000fc400087fe4ff */
[----:B------:R-:W-:Y:S01]  /*5460*/  IADD3.X R11, PT, PT, R2, UR15, RZ, P1, !PT ;  /* 0x0000000f020b7c10 */ /* 0x000fe20008ffe4ff */
[----:B------:R-:W-:Y:S01]  /*5470*/  IMAD.MOV.U32 R2, RZ, RZ, R8 ;  /* 0x000000ffff027224 */ /* 0x000fe200078e0008 */
[C---:B------:R-:W-:Y:S02]  /*5480*/  IADD3.X R3, PT, PT, R6.reuse, UR13, RZ, P0, !PT ;  /* 0x0000000d06037c10 */ /* 0x040fe400087fe4ff */
[----:B------:R-:W-:Y:S01]  /*5490*/  IADD3.X R7, PT, PT, R6, UR15, RZ, P1, !PT ;  /* 0x0000000f06077c10 */ /* 0x000fe20008ffe4ff */
[----:B------:R-:W-:Y:S01]  /*54a0*/  IMAD.MOV.U32 R6, RZ, RZ, R10 ;  /* 0x000000ffff067224 */ /* 0x000fe200078e000a */
        /* <DEDUP_REMOVED lines=12> */
.L_x_481:
[----:B------:R-:W-:Y:S01]  /*5570*/  ISETP.NE.AND P2, PT, R2, R8, PT ;  /* 0x000000080200720c */ /* 0x000fe20003f45270 */
[----:B------:R-:W-:Y:S01]  /*5580*/  BSSY.RECONVERGENT B0, `(.L_x_486) ;  /* 0x000000f000007945 */ /* 0x000fe20003800200 */
[----:B------:R-:W-:Y:S02]  /*5590*/  ISETP.NE.AND P0, PT, R22, R25, PT ;  /* 0x000000191600720c */ /* 0x000fe40003f05270 */
[----:B------:R-:W-:Y:S02]  /*55a0*/  ISETP.NE.AND P4, PT, R8, R10, PT ;  /* 0x0000000a0800720c */ /* 0x000fe40003f85270 */
[----:B------:R-:W-:-:S07]  /*55b0*/  ISETP.NE.AND P1, PT, R10, R12, PT ;  /* 0x0000000c0a00720c */ /* 0x000fce0003f25270 */
[----:B------:R-:W-:Y:S06]  /*55c0*/  @!P2 BRA `(.L_x_487) ;  /* 0x000000000028a947 */ /* 0x000fec0003800000 */
        /* <DEDUP_REMOVED lines=10> */
.L_x_487:
[----:B------:R-:W-:Y:S05]  /*5670*/  BSYNC.RECONVERGENT B0 ;  /* 0x0000000000007941 */ /* 0x000fea0003800200 */
.L_x_486:
        /* <DEDUP_REMOVED lines=12> */
.L_x_489:
[----:B------:R-:W-:Y:S05]  /*5740*/  BSYNC.RECONVERGENT B0 ;  /* 0x0000000000007941 */ /* 0x000fea0003800200 */
.L_x_488:
        /* <DEDUP_REMOVED lines=17> */
.L_x_491:
[----:B------:R-:W-:Y:S05]  /*5860*/  BSYNC.RECONVERGENT B0 ;  /* 0x0000000000007941 */ /* 0x000fea0003800200 */
.L_x_490:
[----:B------:R-:W-:Y:S04]  /*5870*/  BSSY.RECONVERGENT B0, `(.L_x_492) ;  /* 0x000000c000007945 */ /* 0x000fe80003800200 */
[----:B------:R-:W-:Y:S05]  /*5880*/  @!P2 BRA `(.L_x_493) ;  /* 0x000000000028a947 */ /* 0x000fea0003800000 */
[----:B------:R-:W3:Y:S01]  /*5890*/  LDCU.64 UR4, c[0x0][0x398] ;  /* 0x00007300ff0477ac */ /* 0x000ee20008000a00 */
[C---:B012---:R-:W-:Y:S01]  /*58a0*/  IMAD.SHL.U32 R4, R39.reuse, 0x4, RZ ;  /* 0x0000000427047824 */ /* 0x047fe200078e00ff */
[----:B------:R-:W-:Y:S01]  /*58b0*/  SHF.L.U64.HI R39, R39, 0x2, R38 ;  /* 0x0000000227277819 */ /* 0x000fe20000010226 */
[----:B------:R-:W0:Y:S03]  /*58c0*/  LDCU.64 UR6, c[0x0][0x3a0] ;  /* 0x00007400ff0677ac */ /* 0x000e260008000a00 */
[C---:B---3--:R-:W-:Y:S02]  /*58d0*/  IADD3 R2, P1, PT, R4.reuse, UR4, RZ ;  /* 0x0000000404027c10 */ /* 0x048fe4000ff3e0ff */
[----:B0-----:R-:W-:Y:S02]  /*58e0*/  IADD3 R4, P2, PT, R4, UR6, RZ ;  /* 0x0000000604047c10 */ /* 0x001fe4000ff5e0ff */
[----:B------:R-:W-:-:S02]  /*58f0*/  IADD3.X R3, PT, PT, R39, UR5, RZ, P1, !PT ;  /* 0x0000000527037c10 */ /* 0x000fc40008ffe4ff */
[----:B------:R-:W-:-:S03]  /*5900*/  IADD3.X R5, PT, PT, R39, UR7, RZ, P2, !PT ;  /* 0x0000000727057c10 */ /* 0x000fc600097fe4ff */
[----:B------:R3:W-:Y:S04]  /*5910*/  STG.E desc[UR8][R2.64], R12 ;  /* 0x0000000c02007986 */ /* 0x0007e8000c101908 */
[----:B------:R3:W-:Y:S02]  /*5920*/  STG.E desc[UR8][R4.64], R13 ;  /* 0x0000000d04007986 */ /* 0x0007e4000c101908 */
.L_x_493:
[----:B------:R-:W-:Y:S05]  /*5930*/  BSYNC.RECONVERGENT B0 ;  /* 0x0000000000007941 */ /* 0x000fea0003800200 */
.L_x_492:
[----:B------:R-:W-:Y:S04]  /*5940*/  BSSY.RECONVERGENT B0, `(.L_x_494) ;  /* 0x000000c000007945 */ /* 0x000fe80003800200 */
[----:B------:R-:W-:Y:S05]  /*5950*/  @!P3 BRA `(.L_x_495) ;  /* 0x000000000028b947 */ /* 0x000fea0003800000 */
[----:B------:R-:W4:Y:S01]  /*5960*/  LDCU.64 UR4, c[0x0][0x398] ;  /* 0x00007300ff0477ac */ /* 0x000f220008000a00 */
[C---:B0123--:R-:W-:Y:S01]  /*5970*/  IMAD.SHL.U32 R4, R35.reuse, 0x4, RZ ;  /* 0x0000000423047824 */ /* 0x04ffe200078e00ff */
[----:B------:R-:W-:Y:S01]  /*5980*/  SHF.L.U64.HI R32, R35, 0x2, R32 ;  /* 0x0000000223207819 */ /* 0x000fe20000010220 */
[----:B------:R-:W0:Y:S03]  /*5990*/  LDCU.64 UR6, c[0x0][0x3a0] ;  /* 0x00007400ff0677ac */ /* 0x000e260008000a00 */
[C---:B----4-:R-:W-:Y:S02]  /*59a0*/  IADD3 R2, P1, PT, R4.reuse, UR4, RZ ;  /* 0x0000000404027c10 */ /* 0x050fe4000ff3e0ff */
[----:B0-----:R-:W-:Y:S02]  /*59b0*/  IADD3 R4, P2, PT, R4, UR6, RZ ;  /* 0x0000000604047c10 */ /* 0x001fe4000ff5e0ff */
[----:B------:R-:W-:-:S02]  /*59c0*/  IADD3.X R3, PT, PT, R32, UR5, RZ, P1, !PT ;  /* 0x0000000520037c10 */ /* 0x000fc40008ffe4ff */
[----:B------:R-:W-:-:S03]  /*59d0*/  IADD3.X R5, PT, PT, R32, UR7, RZ, P2, !PT ;  /* 0x0000000720057c10 */ /* 0x000fc600097fe4ff */
[----:B------:R4:W-:Y:S04]  /*59e0*/  STG.E desc[UR8][R2.64], R14 ;  /* 0x0000000e02007986 */ /* 0x0009e8000c101908 */
[----:B------:R4:W-:Y:S02]  /*59f0*/  STG.E desc[UR8][R4.64], R15 ;  /* 0x0000000f04007986 */ /* 0x0009e4000c101908 */
.L_x_495:
[----:B------:R-:W-:Y:S05]  /*5a00*/  BSYNC.RECONVERGENT B0 ;  /* 0x0000000000007941 */ /* 0x000fea0003800200 */
.L_x_494:
[----:B------:R-:W-:Y:S04]  /*5a10*/  BSSY.RECONVERGENT B0, `(.L_x_496) ;  /* 0x000000c000007945 */ /* 0x000fe80003800200 */
[----:B------:R-:W-:Y:S05]  /*5a20*/  @!P4 BRA `(.L_x_497) ;  /* 0x000000000028c947 */ /* 0x000fea0003800000 */
[----:B------:R-:W5:Y:S01]  /*5a30*/  LDCU.64 UR4, c[0x0][0x398] ;  /* 0x00007300ff0477ac */ /* 0x000f620008000a00 */
[C---:B01234-:R-:W-:Y:S01]  /*5a40*/  IMAD.SHL.U32 R4, R6.reuse, 0x4, RZ ;  /* 0x0000000406047824 */ /* 0x05ffe200078e00ff */
[----:B------:R-:W-:Y:S01]  /*5a50*/  SHF.L.U64.HI R37, R6, 0x2, R37 ;  /* 0x0000000206257819 */ /* 0x000fe20000010225 */
[----:B------:R-:W0:Y:S03]  /*5a60*/  LDCU.64 UR6, c[0x0][0x3a0] ;  /* 0x00007400ff0677ac */ /* 0x000e260008000a00 */
[C---:B-----5:R-:W-:Y:S02]  /*5a70*/  IADD3 R2, P1, PT, R4.reuse, UR4, RZ ;  /* 0x0000000404027c10 */ /* 0x060fe4000ff3e0ff */
[----:B0-----:R-:W-:Y:S02]  /*5a80*/  IADD3 R4, P2, PT, R4, UR6, RZ ;  /* 0x0000000604047c10 */ /* 0x001fe4000ff5e0ff */
[----:B------:R-:W-:-:S02]  /*5a90*/  IADD3.X R3, PT, PT, R37, UR5, RZ, P1, !PT ;  /* 0x0000000525037c10 */ /* 0x000fc40008ffe4ff */
[----:B------:R-:W-:-:S03]  /*5aa0*/  IADD3.X R5, PT, PT, R37, UR7, RZ, P2, !PT ;  /* 0x0000000725057c10 */ /* 0x000fc600097fe4ff */
[----:B------:R0:W-:Y:S04]  /*5ab0*/  STG.E desc[UR8][R2.64], R16 ;  /* 0x0000001002007986 */ /* 0x0001e8000c101908 */
[----:B------:R0:W-:Y:S02]  /*5ac0*/  STG.E desc[UR8][R4.64], R17 ;  /* 0x0000001104007986 */ /* 0x0001e4000c101908 */
.L_x_497:
[----:B------:R-:W-:Y:S05]  /*5ad0*/  BSYNC.RECONVERGENT B0 ;  /* 0x0000000000007941 */ /* 0x000fea0003800200 */
.L_x_496:
        /* <DEDUP_REMOVED lines=12> */
.L_x_499:
[----:B------:R-:W-:Y:S05]  /*5ba0*/  BSYNC.RECONVERGENT B0 ;  /* 0x0000000000007941 */ /* 0x000fea0003800200 */
.L_x_498:
        /* <DEDUP_REMOVED lines=12> */
.L_x_501:
[----:B------:R-:W-:Y:S05]  /*5c70*/  BSYNC.RECONVERGENT B0 ;  /* 0x0000000000007941 */ /* 0x000fea0003800200 */
.L_x_500:
[----:B------:R-:W-:Y:S05]  /*5c80*/  @!P0 EXIT ;  /* 0x000000000000894d */ /* 0x000fea0003800000 */
        /* <DEDUP_REMOVED lines=8> */
[----:B------:R-:W-:Y:S04]  /*5d10*/  STG.E desc[UR8][R2.64], R22 ;  /* 0x0000001602007986 */ /* 0x000fe8000c101908 */
[----:B------:R-:W-:Y:S01]  /*5d20*/  STG.E desc[UR8][R4.64], R23 ;  /* 0x0000001704007986 */ /* 0x000fe2000c101908 */
[----:B------:R-:W-:Y:S05]  /*5d30*/  EXIT ;  /* 0x000000000000794d */ /* 0x000fea0003800000 */
.L_x_422:
[----:B------:R-:W-:-:S04]  /*5d40*/  ISETP.GE.U32.AND P0, PT, R26, 0x1, PT ;  /* 0x000000011a00780c */ /* 0x000fc80003f06070 */
[----:B------:R-:W-:-:S13]  /*5d50*/  ISETP.GE.AND.EX P0, PT, R30, RZ, PT, P0 ;  /* 0x000000ff1e00720c */ /* 0x000fda0003f06300 */
[----:B------:R-:W-:Y:S05]  /*5d60*/  @!P0 EXIT ;  /* 0x000000000000894d */ /* 0x000fea0003800000 */
[----:B------:R-:W-:-:S13]  /*5d70*/  ISETP.NE.AND P0, PT, R39, RZ, PT ;  /* 0x000000ff2700720c */ /* 0x000fda0003f05270 */
[----:B------:R-:W-:Y:S05]  /*5d80*/  @P0 BRA `(.L_x_502) ;  /* 0x00000028008c0947 */ /* 0x000fea0003800000 */
[----:B------:R-:W0:Y:S01]  /*5d90*/  LDC.64 R2, c[0x0][0x380] ;  /* 0x0000e000ff027b82 */ /* 0x000e220000000a00 */
[----:B------:R-:W1:Y:S01]  /*5da0*/  S2R R21, SR_TID.X ;  /* 0x0000000000157919 */ /* 0x000e620000002100 */
[----:B------:R-:W2:Y:S06]  /*5db0*/  S2R R10, SR_LANEID ;  /* 0x00000000000a7919 */ /* 0x000eac0000000000 */
[----:B------:R-:W3:Y:S08]  /*5dc0*/  S2UR UR5, SR_CgaCtaId ;  /* 0x00000000000579c3 */ /* 0x000ef00000008800 */
[----:B------:R-:W4:Y:S01]  /*5dd0*/  LDC R22, c[0x0][0x390] ;  /* 0x0000e400ff167b82 */ /* 0x000f220000000800 */
[----:B0-----:R-:W-:-:S05]  /*5de0*/  IMAD.WIDE.U32 R2, RZ, 0x2400, R2 ;  /* 0x00002400ff027825 */ /* 0x001fca00078e0002 */
[----:B------:R0:W5:Y:S01]  /*5df0*/  LDG.E.CONSTANT R4, desc[UR8][R2.64] ;  /* 0x0000000802047981 */ /* 0x000162000c1e9900 */
[C---:B-1----:R-:W-:Y:S02]  /*5e00*/  LOP3.LUT R0, R21.reuse, 0x1f, RZ, 0xc0, !PT ;  /* 0x0000001f15007812 */ /* 0x042fe400078ec0ff */
[----:B------:R-:W-:-:S05]  /*5e10*/  LOP3.LUT R5, R21, 0x3e0, RZ, 0xc0, !PT ;  /* 0x000003e015057812 */ /* 0x000fca00078ec0ff */
[----:B------:R-:W-:-:S04]  /*5e20*/  IMAD R7, R5, 0x9, R0 ;  /* 0x0000000905077824 */ /* 0x000fc800078e0200 */
[C---:B------:R-:W-:Y:S01]  /*5e30*/  VIADD R0, R7.reuse, 0x20 ;  /* 0x0000002007007836 */ /* 0x040fe20000000000 */
[C---:B------:R-:W-:Y:S01]  /*5e40*/  ISETP.GE.AND P6, PT, R7.reuse, UR4, PT ;  /* 0x0000000407007c0c */ /* 0x040fe2000bfc6270 */
[C---:B------:R-:W-:Y:S01]  /*5e50*/  VIADD R5, R7.reuse, 0x40 ;  /* 0x0000004007057836 */ /* 0x040fe20000000000 */
[C---:B0-----:R-:W-:Y:S01]  /*5e60*/  LEA R2, P5, R7.reuse, R2, 0x2 ;  /* 0x0000000207027211 */ /* 0x041fe200078a10ff */
[C---:B------:R-:W-:Y:S01]  /*5e70*/  VIADD R6, R7.reuse, 0x60 ;  /* 0x0000006007067836 */ /* 0x040fe20000000000 */
[----:B------:R-:W-:Y:S01]  /*5e80*/  ISETP.GE.AND P1, PT, R0, UR4, PT ;  /* 0x0000000400007c0c */ /* 0x000fe2000bf26270 */
[----:B------:R-:W-:Y:S01]  /*5e90*/  VIADD R0, R7, 0x80 ;  /* 0x0000008007007836 */ /* 0x000fe20000000000 */
[----:B------:R-:W-:Y:S01]  /*5ea0*/  ISETP.GE.AND P0, PT, R5, UR4, PT ;  /* 0x0000000405007c0c */ /* 0x000fe2000bf06270 */
[C---:B------:R-:W-:Y:S01]  /*5eb0*/  VIADD R5, R7.reuse, 0xa0 ;  /* 0x000000a007057836 */ /* 0x040fe20000000000 */
[----:B------:R-:W-:Y:S01]  /*5ec0*/  ISETP.GE.AND P2, PT, R6, UR4, PT ;  /* 0x0000000406007c0c */ /* 0x000fe2000bf46270 */
[----:B------:R-:W-:Y:S01]  /*5ed0*/  VIADD R6, R7, 0xc0 ;  /* 0x000000c007067836 */ /* 0x000fe20000000000 */
[----:B------:R-:W-:Y:S01]  /*5ee0*/  ISETP.GE.AND P3, PT, R0, UR4, PT ;  /* 0x0000000400007c0c */ /* 0x000fe2000bf66270 */
[----:B------:R-:W-:Y:S01]  /*5ef0*/  IMAD.X R3, RZ, RZ, R3, P5 ;  /* 0x000000ffff037224 */ /* 0x000fe200028e0603 */
[----:B------:R-:W-:Y:S01]  /*5f00*/  ISETP.GE.AND P4, PT, R5, UR4, PT ;  /* 0x0000000405007c0c */ /* 0x000fe2000bf86270 */
[C---:B------:R-:W-:Y:S01]  /*5f10*/  VIADD R8, R7.reuse, 0xe0 ;  /* 0x000000e007087836 */ /* 0x040fe20000000000 */
[----:B------:R-:W-:Y:S01]  /*5f20*/  ISETP.GE.AND P5, PT, R6, UR4, PT ;  /* 0x0000000406007c0c */ /* 0x000fe2000bfa6270 */
[----:B------:R-:W-:-:S02]  /*5f30*/  VIADD R6, R7, 0x100 ;  /* 0x0000010007067836 */ /* 0x000fc40000000000 */
[----:B-----5:R-:W-:Y:S02]  /*5f40*/  IMAD.MOV.U32 R0, RZ, RZ, R4 ;  /* 0x000000ffff007224 */ /* 0x020fe400078e0004 */
[----:B------:R-:W5:Y:S02]  /*5f50*/  @!P6 LDG.E.CONSTANT R4, desc[UR8][R2.64] ;  /* 0x000000080204e981 */ /* 0x000f64000c1e9900 */
[----:B------:R-:W-:Y:S01]  /*5f60*/  IMAD.MOV.U32 R5, RZ, RZ, R0 ;  /* 0x000000ffff057224 */ /* 0x000fe200078e0000 */
[----:B------:R-:W-:-:S05]  /*5f70*/  ISETP.GE.AND P6, PT, R8, UR4, PT ;  /* 0x0000000408007c0c */ /* 0x000fca000bfc6270 */
[----:B------:R-:W4:Y:S01]  /*5f80*/  @!P1 LDG.E.CONSTANT R5, desc[UR8][R2.64+0x80] ;  /* 0x0000800802059981 */ /* 0x000f22000c1e9900 */
[----:B------:R-:W-:Y:S01]  /*5f90*/  ISETP.GE.AND P1, PT, R6, UR4, PT ;  /* 0x0000000406007c0c */ /* 0x000fe2000bf26270 */
[--C-:B------:R-:W-:Y:S02]  /*5fa0*/  IMAD.MOV.U32 R6, RZ, RZ, R0.reuse ;  /* 0x000000ffff067224 */ /* 0x100fe400078e0000 */
[--C-:B------:R-:W-:Y:S02]  /*5fb0*/  IMAD.MOV.U32 R7, RZ, RZ, R0.reuse ;  /* 0x000000ffff077224 */ /* 0x100fe400078e0000 */
[--C-:B------:R-:W-:Y:S02]  /*5fc0*/  IMAD.MOV.U32 R8, RZ, RZ, R0.reuse ;  /* 0x000000ffff087224 */ /* 0x100fe400078e0000 */
[--C-:B------:R-:W-:Y:S01]  /*5fd0*/  IMAD.MOV.U32 R9, RZ, RZ, R0.reuse ;  /* 0x000000ffff097224 */ /* 0x100fe200078e0000 */
[----:B------:R-:W4:Y:S01]  /*5fe0*/  @!P0 LDG.E.CONSTANT R6, desc[UR8][R2.64+0x100] ;  /* 0x0001000802068981 */ /* 0x000f22000c1e9900 */
[----:B------:R-:W-:-:S02]  /*5ff0*/  IMAD.MOV.U32 R11, RZ, RZ, R0 ;  /* 0x000000ffff0b7224 */ /* 0x000fc400078e0000 */
[----:B------:R-:W-:Y:S01]  /*6000*/  IMAD.MOV.U32 R13, RZ, RZ, R0 ;  /* 0x000000ffff0d7224 */ /* 0x000fe200078e0000 */
[----:B------:R-:W4:Y:S04]  /*6010*/  @!P2 LDG.E.CONSTANT R7, desc[UR8][R2.64+0x180] ;  /* 0x000180080207a981 */ /* 0x000f28000c1e9900 */
[----:B------:R-:W4:Y:S04]  /*6020*/  @!P3 LDG.E.CONSTANT R8, desc[UR8][R2.64+0x200] ;  /* 0x000200080208b981 */ /* 0x000f28000c1e9900 */
[----:B------:R-:W4:Y:S04]  /*6030*/  @!P4 LDG.E.CONSTANT R9, desc[UR8][R2.64+0x280] ;  /* 0x000280080209c981 */ /* 0x000f28000c1e9900 */
[----:B------:R-:W4:Y:S04]  /*6040*/  @!P5 LDG.E.CONSTANT R11, desc[UR8][R2.64+0x300] ;  /* 0x00030008020bd981 */ /* 0x000f28000c1e9900 */
[----:B------:R-:W4:Y:S04]  /*6050*/  @!P6 LDG.E.CONSTANT R13, desc[UR8][R2.64+0x380] ;  /* 0x00038008020de981 */ /* 0x000f28000c1e9900 */
[----:B------:R-:W4:Y:S01]  /*6060*/  @!P1 LDG.E.CONSTANT R0, desc[UR8][R2.64+0x400] ;  /* 0x0004000802009981 */ /* 0x000f22000c1e9900 */
[----:B------:R-:W-:Y:S01]  /*6070*/  SHF.R.U32.HI R15, RZ, 0x5, R21 ;  /* 0x00000005ff0f7819 */ /* 0x000fe20000011615 */
[----:B------:R-:W-:-:S02]  /*6080*/  UMOV UR4, 0x400 ;  /* 0x0000040000047882 */ /* 0x000fc40000000000 */
[----:B---3--:R-:W-:Y:S02]  /*6090*/  ULEA UR4, UR5, UR4, 0x18 ;  /* 0x0000000405047291 */ /* 0x008fe4000f8ec0ff */
[----:B--2---:R-:W-:-:S05]  /*60a0*/  IMAD R15, R15, 0x120, R10 ;  /* 0x000001200f0f7824 */ /* 0x004fca00078e020a */
[----:B------:R-:W-:-:S05]  /*60b0*/  LEA R17, R15, UR4, 0x2 ;  /* 0x000000040f117c11 */ /* 0x000fca000f8e10ff */
[----:B------:R-:W-:Y:S01]  /*60c0*/  IMAD R20, R10, 0x20, R17 ;  /* 0x000000200a147824 */ /* 0x000fe200078e0211 */
[----:B------:R-:W-:Y:S01]  /*60d0*/  ISETP.NE.AND P5, PT, R21, RZ, PT ;  /* 0x000000ff1500720c */ /* 0x000fe20003fa5270 */
[----:B------:R-:W-:Y:S01]  /*60e0*/  IMAD.MOV.U32 R47, RZ, RZ, RZ ;  /* 0x000000ffff2f7224 */ /* 0x000fe200078e00ff */
[----:B-----5:R-:W-:Y:S04]  /*60f0*/  STS [R17], R4 ;  /* 0x0000000411007388 */ /* 0x020fe80000000800 */
[----:B----4-:R-:W-:Y:S04]  /*6100*/  STS [R17+0x80], R5 ;  /* 0x0000800511007388 */ /* 0x010fe80000000800 */
        /* <DEDUP_REMOVED lines=8> */
[----:B------:R-:W1:Y:S04]  /*6190*/  LDS R27, [R20+0x20] ;  /* 0x00002000141b7984 */ /* 0x000e680000000800 */
[----:B------:R-:W-:Y:S04]  /*61a0*/  LDS R2, [R20] ;  /* 0x0000000014027984 */ /* 0x000fe80000000800 */
[----:B------:R-:W2:Y:S04]  /*61b0*/  LDS R4, [R20+0x4] ;  /* 0x0000040014047984 */ /* 0x000ea80000000800 */
[----:B------:R-:W-:Y:S04]  /*61c0*/  LDS R6, [R20+0x8] ;  /* 0x0000080014067984 */ /* 0x000fe80000000800 */
[----:B------:R-:W-:Y:S04]  /*61d0*/  LDS R8, [R20+0xc] ;  /* 0x00000c0014087984 */ /* 0x000fe80000000800 */
[----:B------:R-:W-:Y:S04]  /*61e0*/  LDS R10, [R20+0x10] ;  /* 0x00001000140a7984 */ /* 0x000fe80000000800 */
[----:B------:R-:W-:Y:S04]  /*61f0*/  LDS R12, [R20+0x14] ;  /* 0x00001400140c7984 */ /* 0x000fe80000000800 */
[----:B------:R-:W-:Y:S04]  /*6200*/  LDS R14, [R20+0x18] ;  /* 0x00001800140e7984 */ /* 0x000fe80000000800 */
[----:B------:R-:W-:Y:S01]  /*6210*/  LDS R16, [R20+0x1c] ;  /* 0x00001c0014107984 */ /* 0x000fe20000000800 */
[----:B------:R-:W-:Y:S01]  /*6220*/  BAR.SYNC.DEFER_BLOCKING 0x0 ;  /* 0x0000000000007b1d */ /* 0x000fe20000010000 */
[----:B0-----:R-:W-:-:S05]  /*6230*/  LEA R0, R21, UR4, 0x2 ;  /* 0x0000000415007c11 */ /* 0x001fca000f8e10ff */
[----:B------:R-:W-:Y:S04]  /*6240*/  STS [R17], R22 ;  /* 0x0000001611007388 */ /* 0x000fe80000000800 */
        /* <DEDUP_REMOVED lines=8> */
[----:B------:R-:W-:-:S03]  /*62d0*/  NOP ;  /* 0x0000000000007918 */ /* 0x000fc60000000000 */
[----:B------:R-:W0:Y:S04]  /*62e0*/  LDS R3, [R20] ;  /* 0x0000000014037984 */ /* 0x000e280000000800 */
[----:B------:R-:W3:Y:S04]  /*62f0*/  LDS R5, [R20+0x4] ;  /* 0x0000040014057984 */ /* 0x000ee80000000800 */
[----:B------:R-:W4:Y:S04]  /*6300*/  LDS R7, [R20+0x8] ;  /* 0x0000080014077984 */ /* 0x000f280000000800 */
[----:B------:R-:W-:Y:S04]  /*6310*/  LDS R9, [R20+0xc] ;  /* 0x00000c0014097984 */ /* 0x000fe80000000800 */
[----:B------:R-:W-:Y:S04]  /*6320*/  LDS R11, [R20+0x10] ;  /* 0x00001000140b7984 */ /* 0x000fe80000000800 */
[----:B------:R-:W-:Y:S04]  /*6330*/  LDS R13, [R20+0x14] ;  /* 0x00001400140d7984 */ /* 0x000fe80000000800 */
[----:B------:R-:W-:Y:S04]  /*6340*/  LDS R15, [R20+0x18] ;  /* 0x00001800140f7984 */ /* 0x000fe80000000800 */
[----:B------:R-:W-:Y:S04]  /*6350*/  LDS R17, [R20+0x1c] ;  /* 0x00001c0014117984 */ /* 0x000fe80000000800 */
[----:B------:R0:W-:Y:S01]  /*6360*/  LDS R19, [R20+0x20] ;  /* 0x0000200014137984 */ /* 0x0001e20000000800 */
[----:B------:R-:W-:Y:S06]  /*6370*/  BAR.SYNC.DEFER_BLOCKING 0x0 ;  /* 0x0000000000007b1d */ /* 0x000fec0000010000 */
[----:B-1----:R-:W-:Y:S02]  /*6380*/  STS [R0+0x4d8], R27 ;  /* 0x0004d81b00007388 */ /* 0x002fe40000000800 */
[----:B------:R-:W-:Y:S01]  /*6390*/  BAR.SYNC.DEFER_BLOCKING 0x0 ;  /* 0x0000000000007b1d */ /* 0x000fe20000010000 */
[----:B------:R-:W-:-:S04]  /*63a0*/  IMAD R21, R21, 0x9, RZ ;  /* 0x0000000915157824 */ /* 0x000fc800078e02ff */
[C---:B------:R-:W-:Y:S01]  /*63b0*/  VIADD R23, R21.reuse, 0x1 ;  /* 0x0000000115177836 */ /* 0x040fe20000000000 */
[----:B------:R1:W5:Y:S04]  /*63c0*/  @P5 LDS R18, [R0+0x4d4] ;  /* 0x0004d40000125984 */ /* 0x0003680000000800 */
[----:B------:R-:W-:Y:S02]  /*63d0*/  ISETP.EQ.U32.AND P0, PT, R26, R23, PT ;  /* 0x000000171a00720c */ /* 0x000fe40003f02070 */
[----:B--2---:R-:W-:Y:S01]  /*63e0*/  ISETP.NE.AND P6, PT, R2, R4, PT ;  /* 0x000000040200720c */ /* 0x004fe20003fc5270 */
[----:B------:R-:W-:-:S03]  /*63f0*/  VIADD R25, R21, 0x2 ;  /* 0x0000000215197836 */ /* 0x000fc60000000000 */
[----:B------:R-:W-:Y:S02]  /*6400*/  ISETP.EQ.OR.EX P0, PT, R30, RZ, P6, P0 ;  /* 0x000000ff1e00720c */ /* 0x000fe40003702700 */
[----:B------:R-:W-:Y:S02]  /*6410*/  ISETP.EQ.U32.AND P1, PT, R26, R25, PT ;  /* 0x000000191a00720c */ /* 0x000fe40003f22070 */
[----:B0-----:R-:W-:Y:S02]  /*6420*/  SEL R20, R3, RZ, !P0 ;  /* 0x000000ff03147207 */ /* 0x001fe40004000000 */
[----:B------:R-:W-:Y:S01]  /*6430*/  ISETP.NE.AND P6, PT, R4, R6, PT ;  /* 0x000000060400720c */ /* 0x000fe20003fc5270 */
[----:B------:R-:W-:Y:S02]  /*6440*/  VIADD R29, R21, 0x3 ;  /* 0x00000003151d7836 */ /* 0x000fe40000000000 */
[----:B---3--:R-:W-:Y:S01]  /*6450*/  IMAD.IADD R20, R5, 0x1, R20 ;  /* 0x0000000105147824 */ /* 0x008fe200078e0214 */
[----:B------:R-:W-:-:S02]  /*6460*/  ISETP.EQ.OR.EX P1, PT, R30, RZ, P6, P1 ;  /* 0x000000ff1e00720c */ /* 0x000fc40003722710 */
[----:B------:R-:W-:Y:S01]  /*6470*/  ISETP.NE.U32.AND P4, PT, R26, R21, PT ;  /* 0x000000151a00720c */ /* 0x000fe20003f85070 */
[----:B------:R-:W-:Y:S01]  /*6480*/  VIADD R23, R21, 0x4 ;  /* 0x0000000415177836 */ /* 0x000fe20000000000 */
[----:B------:R-:W-:Y:S01]  /*6490*/  SEL R20, R20, RZ, !P1 ;  /* 0x000000ff14147207 */ /* 0x000fe20004800000 */
[----:B------:R-:W-:Y:S01]  /*64a0*/  IMAD.MOV.U32 R25, RZ, RZ, 0x1 ;  /* 0x00000001ff197424 */ /* 0x000fe200078e00ff */
[----:B------:R-:W-:Y:S02]  /*64b0*/  ISETP.NE.AND.EX P4, PT, R30, RZ, PT, P4 ;  /* 0x000000ff1e00720c */ /* 0x000fe40003f85340 */
[----:B------:R-:W-:Y:S02]  /*64c0*/  ISETP.EQ.U32.AND P2, PT, R26, R29, PT ;  /* 0x0000001d1a00720c */ /* 0x000fe40003f42070 */
[----:B------:R-:W-:Y:S01]  /*64d0*/  ISETP.NE.AND P6, PT, R6, R8, PT ;  /* 0x000000080600720c */ /* 0x000fe20003fc5270 */
[----:B----4-:R-:W-:Y:S01]  /*64e0*/  IMAD.IADD R20, R7, 0x1, R20 ;  /* 0x0000000107147824 */ /* 0x010fe200078e0214 */
[----:B-1----:R-:W-:-:S02]  /*64f0*/  SEL R0, RZ, 0x1, P4 ;  /* 0x00000001ff007807 */ /* 0x002fc40002000000 */
[----:B------:R-:W-:Y:S02]  /*6500*/  SEL R47, R47, RZ, P4 ;  /* 0x000000ff2f2f7207 */ /* 0x000fe40002000000 */
[----:B------:R-:W-:Y:S02]  /*6510*/  ISETP.EQ.OR.EX P2, PT, R30, RZ, P6, P2 ;  /* 0x000000ff1e00720c */ /* 0x000fe40003742720 */
[----:B-----5:R-:W-:-:S04]  /*6520*/  @P5 ISETP.NE.AND P3, PT, R18, R2, PT ;  /* 0x000000021200520c */ /* 0x020fc80003f65270 */
[----:B------:R-:W-:Y:S02]  /*6530*/  @P5 SEL R25, RZ, 0x1, !P3 ;  /* 0x00000001ff195807 */ /* 0x000fe40005800000 */
[----:B------:R-:W-:Y:S01]  /*6540*/  ISETP.EQ.U32.AND P3, PT, R26, R23, PT ;  /* 0x000000171a00720c */ /* 0x000fe20003f62070 */
[----:B------:R-:W-:Y:S01]  /*6550*/  VIADD R23, R21, 0x7 ;  /* 0x0000000715177836 */ /* 0x000fe20000000000 */
[----:B------:R-:W-:Y:S02]  /*6560*/  @P5 SEL R0, R0, R25, !P4 ;  /* 0x0000001900005207 */ /* 0x000fe40006000000 */
[----:B------:R-:W-:Y:S02]  /*6570*/  SEL R47, R47, RZ, P5 ;  /* 0x000000ff2f2f7207 */ /* 0x000fe40002800000 */
[----:B------:R-:W-:Y:S01]  /*6580*/  ISETP.EQ.U32.AND P4, PT, R26, R23, PT ;  /* 0x000000171a00720c */ /* 0x000fe20003f82070 */
[----:B------:R-:W-:Y:S01]  /*6590*/  VIADD R23, R21, 0x8 ;  /* 0x0000000815177836 */ /* 0x000fe20000000000 */
[----:B------:R-:W-:-:S02]  /*65a0*/  SEL R20, R20, RZ, !P2 ;  /* 0x000000ff14147207 */ /* 0x000fc40005000000 */
[----:B------:R-:W-:Y:S02]  /*65b0*/  ISETP.NE.AND P5, PT, R8, R10, PT ;  /* 0x0000000a0800720c */ /* 0x000fe40003fa5270 */
[----:B------:R-:W-:Y:S01]  /*65c0*/  ISETP.NE.AND P6, PT, R14, R16, PT ;  /* 0x000000100e00720c */ /* 0x000fe20003fc5270 */
[----:B------:R-:W-:Y:S01]  /*65d0*/  IMAD.IADD R20, R9, 0x1, R20 ;  /* 0x0000000109147824 */ /* 0x000fe200078e0214 */
[----:B------:R-:W-:Y:S02]  /*65e0*/  ISETP.EQ.OR.EX P3, PT, R30, RZ, P5, P3 ;  /* 0x000000ff1e00720c */ /* 0x000fe40002f62730 */
[----:B------:R-:W-:Y:S01]  /*65f0*/  ISETP.EQ.U32.AND P5, PT, R26, R23, PT ;  /* 0x000000171a00720c */ /* 0x000fe20003fa2070 */
[----:B------:R-:W-:Y:S01]  /*6600*/  VIADD R23, R21, 0x5 ;  /* 0x0000000515177836 */ /* 0x000fe20000000000 */
[----:B------:R-:W-:Y:S02]  /*6610*/  ISETP.EQ.OR.EX P4, PT, R30, RZ, P6, P4 ;  /* 0x000000ff1e00720c */ /* 0x000fe40003782740 */
[----:B------:R-:W-:-:S02]  /*6620*/  ISETP.NE.AND P6, PT, R16, R27, PT ;  /* 0x0000001b1000720c */ /* 0x000fc40003fc5270 */
[----:B------:R-:W-:Y:S02]  /*6630*/  SEL R20, R20, RZ, !P3 ;  /* 0x000000ff14147207 */ /* 0x000fe40005800000 */
[----:B------:R-:W-:Y:S02]  /*6640*/  P2R R22, PR, RZ, 0x4 ;  /* 0x00000004ff167803 */ /* 0x000fe40000000000 */
[----:B------:R-:W-:Y:S02]  /*6650*/  ISETP.EQ.OR.EX P5, PT, R30, RZ, P6, P5 ;  /* 0x000000ff1e00720c */ /* 0x000fe400037a2750 */
[----:B------:R-:W-:Y:S02]  /*6660*/  ISETP.EQ.U32.AND P6, PT, R26, R23, PT ;  /* 0x000000171a00720c */ /* 0x000fe40003fc2070 */
[----:B------:R-:W-:Y:S01]  /*6670*/  ISETP.NE.AND P2, PT, R10, R12, PT ;  /* 0x0000000c0a00720c */ /* 0x000fe20003f45270 */
[----:B------:R-:W-:Y:S01]  /*6680*/  IMAD.IADD R20, R11, 0x1, R20 ;  /* 0x000000010b147824 */ /* 0x000fe200078e0214 */
[----:B------:R-:W-:-:S02]  /*6690*/  SEL R25, RZ, 0x1, !P0 ;  /* 0x00000001ff197807 */ /* 0x000fc40004000000 */
[----:B------:R-:W-:-:S04]  /*66a0*/  ISETP.EQ.OR.EX P6, PT, R30, RZ, P2, P6 ;  /* 0x000000ff1e00720c */ /* 0x000fc800017c2760 */
[----:B------:R-:W-:Y:S02]  /*66b0*/  SEL R23, RZ, 0x1, !P6 ;  /* 0x00000001ff177807 */ /* 0x000fe40007000000 */
[----:B------:R-:W-:Y:S02]  /*66c0*/  SEL R20, R20, RZ, !P6 ;  /* 0x000000ff14147207 */ /* 0x000fe40007000000 */
[----:B------:R-:W-:Y:S02]  /*66d0*/  IADD3 R25, P6, PT, R25, R0, RZ ;  /* 0x0000000019197210 */ /* 0x000fe40007fde0ff */
[----:B------:R-:W-:Y:S01]  /*66e0*/  SEL R32, RZ, 0x1, !P1 ;  /* 0x00000001ff207807 */ /* 0x000fe20004800000 */
[----:B------:R-:W-:Y:S02]  /*66f0*/  VIADD R21, R21, 0x6 ;  /* 0x0000000615157836 */ /* 0x000fe40000000000 */
[----:B------:R-:W-:Y:S01]  /*6700*/  IMAD.X R31, RZ, RZ, R47, P6 ;  /* 0x000000ffff1f7224 */ /* 0x000fe200030e062f */
[----:B------:R-:W-:-:S02]  /*6710*/  IADD3 R32, P6, PT, R25, R32, RZ ;  /* 0x0000002019207210 */ /* 0x000fc40007fde0ff */
[----:B------:R-:W-:-:S03]  /*6720*/  ISETP.NE.AND P2, PT, R12, R14, PT ;  /* 0x0000000e0c00720c */ /* 0x000fc60003f45270 */
[----:B------:R-:W-:Y:S01]  /*6730*/  IMAD.X R33, RZ, RZ, R31, P6 ;  /* 0x000000ffff217224 */ /* 0x000fe200030e061f */
[----:B------:R-:W-:Y:S01]  /*6740*/  ISETP.EQ.U32.AND P6, PT, R26, R21, PT ;  /* 0x000000151a00720c */ /* 0x000fe20003fc2070 */
[----:B------:R-:W-:-:S03]  /*6750*/  IMAD.IADD R20, R13, 0x1, R20 ;  /* 0x000000010d147824 */ /* 0x000fc600078e0214 */
[----:B------:R-:W-:-:S04]  /*6760*/  ISETP.EQ.OR.EX P6, PT, R30, RZ, P2, P6 ;  /* 0x000000ff1e00720c */ /* 0x000fc800017c2760 */
[----:B------:R-:W-:Y:S02]  /*6770*/  SEL R20, R20, RZ, !P6 ;  /* 0x000000ff14147207 */ /* 0x000fe40007000000 */
[----:B------:R-:W-:-:S03]  /*6780*/  ISETP.NE.AND P2, PT, R22, RZ, PT ;  /* 0x000000ff1600720c */ /* 0x000fc60003f45270 */
[----:B------:R-:W-:Y:S01]  /*6790*/  IMAD.IADD R20, R15, 0x1, R20 ;  /* 0x000000010f147824 */ /* 0x000fe200078e0214 */
[----:B------:R-:W-:Y:S02]  /*67a0*/  SEL R25, RZ, 0x1, !P2 ;  /* 0x00000001ff197807 */ /* 0x000fe40005000000 */
[----:B------:R-:W-:Y:S02]  /*67b0*/  SEL R21, RZ, 0x1, !P6 ;  /* 0x00000001ff157807 */ /* 0x000fe40007000000 */
[----:B------:R-:W-:Y:S02]  /*67c0*/  SEL R20, R20, RZ, !P4 ;  /* 0x000000ff14147207 */ /* 0x000fe40006000000 */
[----:B------:R-:W-:Y:S02]  /*67d0*/  IADD3 R34, P6, PT, R32, R25, RZ ;  /* 0x0000001920227210 */ /* 0x000fe40007fde0ff */
[----:B------:R-:W-:Y:S01]  /*67e0*/  SEL R25, RZ, 0x1, !P3 ;  /* 0x00000001ff197807 */ /* 0x000fe20005800000 */
[----:B------:R-:W-:-:S02]  /*67f0*/  IMAD.IADD R20, R17, 0x1, R20 ;  /* 0x0000000111147824 */ /* 0x000fc400078e0214 */
[----:B------:R-:W-:Y:S01]  /*6800*/  IMAD.X R35, RZ, RZ, R33, P6 ;  /* 0x000000ffff237224 */ /* 0x000fe200030e0621 */
[----:B------:R-:W-:Y:S02]  /*6810*/  IADD3 R36, P6, PT, R34, R25, RZ ;  /* 0x0000001922247210 */ /* 0x000fe40007fde0ff */
[----:B------:R-:W-:-:S03]  /*6820*/  SEL R20, R20, RZ, !P5 ;  /* 0x000000ff14147207 */ /* 0x000fc60006800000 */
[----:B------:R-:W-:Y:S01]  /*6830*/  IMAD.X R37, RZ, RZ, R35, P6 ;  /* 0x000000ffff257224 */ /* 0x000fe200030e0623 */
[----:B------:R-:W-:Y:S01]  /*6840*/  IADD3 R38, P6, PT, R36, R23, RZ ;  /* 0x0000001724267210 */ /* 0x000fe20007fde0ff */
[----:B------:R-:W-:Y:S01]  /*6850*/  IMAD.IADD R20, R19, 0x1, R20 ;  /* 0x0000000113147824 */ /* 0x000fe200078e0214 */
[----:B------:R-:W-:-:S03]  /*6860*/  SEL R23, RZ, 0x1, !P4 ;  /* 0x00000001ff177807 */ /* 0x000fc60006000000 */
[----:B------:R-:W-:Y:S01]  /*6870*/  IMAD.X R39, RZ, RZ, R37, P6 ;  /* 0x000000ffff277224 */ /* 0x000fe200030e0625 */
[----:B------:R-:W-:Y:S01]  /*6880*/  IADD3 R40, P6, PT, R38, R21, RZ ;  /* 0x0000001526287210 */ /* 0x000fe20007fde0ff */
[----:B------:R-:W0:Y:S01]  /*6890*/  SHFL.UP PT, R19, R20, 0x1, RZ ;  /* 0x0420000014137989 */ /* 0x000e2200000e00ff */
[----:B------:R-:W-:Y:S02]  /*68a0*/  SEL R21, RZ, 0x1, !P5 ;  /* 0x00000001ff157807 */ /* 0x000fe40006800000 */
[----:B------:R-:W-:Y:S01]  /*68b0*/  IADD3 R42, P5, PT, R40, R23, RZ ;  /* 0x00000017282a7210 */ /* 0x000fe20007fbe0ff */
[----:B------:R-:W-:-:S04]  /*68c0*/  IMAD.X R41, RZ, RZ, R39, P6 ;  /* 0x000000ffff297224 */ /* 0x000fc800030e0627 */
[----:B------:R-:W-:Y:S01]  /*68d0*/  IMAD.X R43, RZ, RZ, R41, P5 ;  /* 0x000000ffff2b7224 */ /* 0x000fe200028e0629 */
[----:B------:R-:W-:-:S05]  /*68e0*/  IADD3 R24, P5, PT, R42, R21, RZ ;  /* 0x000000152a187210 */ /* 0x000fca0007fbe0ff */
[----:B------:R-:W-:Y:S01]  /*68f0*/  IMAD.X R25, RZ, RZ, R43, P5 ;  /* 0x000000ffff197224 */ /* 0x000fe200028e062b */
[----:B------:R-:W-:-:S04]  /*6900*/  ISETP.NE.U32.AND P5, PT, R24, RZ, PT ;  /* 0x000000ff1800720c */ /* 0x000fc80003fa5070 */
[----:B------:R-:W-:-:S04]  /*6910*/  ISETP.NE.AND.EX P5, PT, R25, RZ, PT, P5 ;  /* 0x000000ff1900720c */ /* 0x000fc80003fa5350 */
[----:B0-----:R-:W-:Y:S02]  /*6920*/  SEL R23, R19, RZ, !P5 ;  /* 0x000000ff13177207 */ /* 0x001fe40006800000 */
[----:B------:R-:W0:Y:S01]  /*6930*/  S2R R19, SR_LANEID ;  /* 0x0000000000137919 */ /* 0x000e220000000000 */
[----:B------:R-:W1:Y:S04]  /*6940*/  SHFL.UP PT, R21, R24, 0x1, RZ ;  /* 0x0420000018157989 */ /* 0x000e6800000e00ff */
[----:B------:R-:W2:Y:S01]  /*6950*/  SHFL.UP PT, R22, R25, 0x1, RZ ;  /* 0x0420000019167989 */ /* 0x000ea200000e00ff */
[----:B0-----:R-:W-:-:S04]  /*6960*/  ISETP.GE.AND P5, PT, R19, 0x1, PT ;  /* 0x000000011300780c */ /* 0x001fc80003fa6270 */
[----:B------:R-:W-:-:S05]  /*6970*/  SEL R23, R23, RZ, P5 ;  /* 0x000000ff17177207 */ /* 0x000fca0002800000 */
[----:B------:R-:W-:-:S05]  /*6980*/  IMAD.IADD R23, R20, 0x1, R23 ;  /* 0x0000000114177824 */ /* 0x000fca00078e0217 */
[----:B------:R-:W0:Y:S01]  /*6990*/  SHFL.UP PT, R20, R23, 0x2, RZ ;  /* 0x0440000017147989 */ /* 0x000e2200000e00ff */
[----:B-1----:R-:W-:Y:S02]  /*69a0*/  SEL R21, R21, RZ, P5 ;  /* 0x000000ff15157207 */ /* 0x002fe40002800000 */
[----:B--2---:R-:W-:Y:S02]  /*69b0*/  SEL R22, R22, RZ, P5 ;  /* 0x000000ff16167207 */ /* 0x004fe40002800000 */
[----:B------:R-:W-:-:S05]  /*69c0*/  IADD3 R29, P5, PT, R21, R24, RZ ;  /* 0x00000018151d7210 */ /* 0x000fca0007fbe0ff */
[----:B------:R-:W-:Y:S01]  /*69d0*/  IMAD.X R28, R22, 0x1, R25, P5 ;  /* 0x00000001161c7824 */ /* 0x000fe200028e0619 */
[----:B------:R-:W-:-:S04]  /*69e0*/  ISETP.NE.U32.AND P5, PT, R29, RZ, PT ;  /* 0x000000ff1d00720c */ /* 0x000fc80003fa5070 */
[----:B------:R-:W-:Y:S01]  /*69f0*/  ISETP.NE.AND.EX P5, PT, R28, RZ, PT, P5 ;  /* 0x000000ff1c00720c */ /* 0x000fe20003fa5350 */
[----:B------:R-:W1:Y:S03]  /*6a00*/  SHFL.UP PT, R21, R28, 0x2, RZ ;  /* 0x044000001c157989 */ /* 0x000e6600000e00ff */
[----:B0-----:R-:W-:Y:S02]  /*6a10*/  SEL R22, R20, RZ, !P5 ;  /* 0x000000ff14167207 */ /* 0x001fe40006800000 */
[----:B------:R-:W0:Y:S01]  /*6a20*/  SHFL.UP PT, R20, R29, 0x2, RZ ;  /* 0x044000001d147989 */ /* 0x000e2200000e00ff */
[----:B------:R-:W-:-:S04]  /*6a30*/  ISETP.GE.AND P5, PT, R19, 0x2, PT ;  /* 0x000000021300780c */ /* 0x000fc80003fa6270 */
[----:B------:R-:W-:-:S05]  /*6a40*/  SEL R22, R22, RZ, P5 ;  /* 0x000000ff16167207 */ /* 0x000fca0002800000 */
[----:B------:R-:W-:Y:S01]  /*6a50*/  IMAD.IADD R22, R23, 0x1, R22 ;  /* 0x0000000117167824 */ /* 0x000fe200078e0216 */
[----:B-1----:R-:W-:Y:S02]  /*6a60*/  SEL R21, R21, RZ, P5 ;  /* 0x000000ff15157207 */ /* 0x002fe40002800000 */
        /* <DEDUP_REMOVED lines=32> */
[----:B------:R-:W1:Y:S01]  /*6c70*/  SHFL.UP PT, R21, R24, 0x10, RZ ;  /* 0x0600000018157989 */ /* 0x000e6200000e00ff */
[----:B------:R-:W2:Y:S02]  /*6c80*/  S2R R44, SR_TID.X ;  /* 0x00000000002c7919 */ /* 0x000ea40000002100 */
[----:B0-----:R-:W-:Y:S02]  /*6c90*/  SEL R23, R20, RZ, !P5 ;  /* 0x000000ff14177207 */ /* 0x001fe40006800000 */
[----:B------:R-:W0:Y:S01]  /*6ca0*/  SHFL.UP PT, R20, R25, 0x10, RZ ;  /* 0x0600000019147989 */ /* 0x000e2200000e00ff */
[----:B------:R-:W-:-:S04]  /*6cb0*/  ISETP.GE.AND P5, PT, R19, 0x10, PT ;  /* 0x000000101300780c */ /* 0x000fc80003fa6270 */
[----:B------:R-:W-:Y:S02]  /*6cc0*/  SEL R23, R23, RZ, P5 ;  /* 0x000000ff17177207 */ /* 0x000fe40002800000 */
[----:B-1----:R-:W-:-:S03]  /*6cd0*/  SEL R21, R21, RZ, P5 ;  /* 0x000000ff15157207 */ /* 0x002fc60002800000 */
[----:B------:R-:W-:Y:S01]  /*6ce0*/  IMAD.IADD R45, R22, 0x1, R23 ;  /* 0x00000001162d7824 */ /* 0x000fe200078e0217 */
[----:B0-----:R-:W-:Y:S02]  /*6cf0*/  SEL R20, R20, RZ, P5 ;  /* 0x000000ff14147207 */ /* 0x001fe40002800000 */
[----:B------:R-:W-:Y:S02]  /*6d00*/  ISETP.NE.AND P5, PT, R19, 0x1f, PT ;  /* 0x0000001f1300780c */ /* 0x000fe40003fa5270 */
[----:B------:R-:W-:Y:S02]  /*6d10*/  IADD3 R20, P6, PT, R20, R25, RZ ;  /* 0x0000001914147210 */ /* 0x000fe40007fde0ff */
[----:B--2---:R-:W-:-:S03]  /*6d20*/  SHF.R.U32.HI R46, RZ, 0x5, R44 ;  /* 0x00000005ff2e7819 */ /* 0x004fc6000001162c */
[----:B------:R-:W-:-:S06]  /*6d30*/  IMAD.X R21, R21, 0x1, R24, P6 ;  /* 0x0000000115157824 */ /* 0x000fcc00030e0618 */
[----:B------:R-:W-:-:S05]  /*6d40*/  @!P5 LEA R48, R46, UR4, 0x4 ;  /* 0x000000042e30dc11 */ /* 0x000fca000f8e20ff */
[----:B------:R-:W-:Y:S04]  /*6d50*/  @!P5 STS.64 [R48], R20 ;  /* 0x000000143000d388 */ /* 0x000fe80000000a00 */
[----:B------:R-:W-:Y:S01]  /*6d60*/  @!P5 STS [R48+0x8], R45 ;  /* 0x0000082d3000d388 */ /* 0x000fe20000000800 */
[----:B------:R-:W-:Y:S06]  /*6d70*/  BAR.SYNC.DEFER_BLOCKING 0x0 ;  /* 0x0000000000007b1d */ /* 0x000fec0000010000 */
[----:B------:R-:W-:Y:S04]  /*6d80*/  LDS.64 R22, [UR4+0x10] ;  /* 0x00001004ff167984 */ /* 0x000fe80008000a00 */
[----:B------:R-:W0:Y:S04]  /*6d90*/  LDS.64 R24, [UR4] ;  /* 0x00000004ff187984 */ /* 0x000e280008000a00 */
[----:B------:R-:W1:Y:S01]  /*6da0*/  LDS.64 R28, [UR4+0x20] ;  /* 0x00002004ff1c7984 */ /* 0x000e620008000a00 */
[----:B0-----:R-:W-:-:S05]  /*6db0*/  IADD3 R53, P5, PT, R24, R22, RZ ;  /* 0x0000001618357210 */ /* 0x001fca0007fbe0ff */
[----:B------:R-:W-:Y:S01]  /*6dc0*/  IMAD.X R55, R25, 0x1, R23, P5 ;  /* 0x0000000119377824 */ /* 0x000fe200028e0617 */
[----:B------:R-:W-:Y:S02]  /*6dd0*/  ISETP.NE.U32.AND P5, PT, R22, RZ, PT ;  /* 0x000000ff1600720c */ /* 0x000fe40003fa5070 */
[----:B------:R-:W0:Y:S02]  /*6de0*/  LDS R22, [UR4+0x8] ;  /* 0x00000804ff167984 */ /* 0x000e240008000800 */
[----:B------:R-:W-:Y:S02]  /*6df0*/  ISETP.NE.AND.EX P5, PT, R23, RZ, PT, P5 ;  /* 0x000000ff1700720c */ /* 0x000fe40003fa5350 */
[----:B------:R-:W2:Y:S01]  /*6e00*/  LDS R23, [UR4+0x18] ;  /* 0x00001804ff177984 */ /* 0x000ea20008000800 */
[----:B-1----:R-:W-:-:S05]  /*6e10*/  IADD3 R51, P6, PT, R28, R53, RZ ;  /* 0x000000351c337210 */ /* 0x002fca0007fde0ff */
[----:B------:R-:W-:Y:S01]  /*6e20*/  IMAD.X R49, R29, 0x1, R55, P6 ;  /* 0x000000011d317824 */ /* 0x000fe200030e0637 */
[----:B------:R-:W-:-:S04]  /*6e30*/  ISETP.NE.AND P6, PT, R46, 0x2, PT ;  /* 0x000000022e00780c */ /* 0x000fc80003fc5270 */
[----:B------:R-:W-:Y:S02]  /*6e40*/  SEL R48, R53, R24, !P6 ;  /* 0x0000001835307207 */ /* 0x000fe40007000000 */
[----:B------:R-:W-:Y:S02]  /*6e50*/  SEL R50, R55, R25, !P6 ;  /* 0x0000001937327207 */ /* 0x000fe40007000000 */
[----:B------:R-:W1:Y:S01]  /*6e60*/  LDS R25, [UR4+0x28] ;  /* 0x00002804ff197984 */ /* 0x000e620008000800 */
[----:B0-----:R-:W-:Y:S02]  /*6e70*/  SEL R24, R22, RZ, !P5 ;  /* 0x000000ff16187207 */ /* 0x001fe40006800000 */
[----:B------:R-:W-:-:S03]  /*6e80*/  ISETP.NE.U32.AND P5, PT, R28, RZ, PT ;  /* 0x000000ff1c00720c */ /* 0x000fc60003fa5070 */
[----:B--2---:R-:W-:Y:S01]  /*6e90*/  IMAD.IADD R23, R23, 0x1, R24 ;  /* 0x0000000117177824 */ /* 0x004fe200078e0218 */
[----:B------:R-:W-:-:S04]  /*6ea0*/  ISETP.NE.AND.EX P5, PT, R29, RZ, PT, P5 ;  /* 0x000000ff1d00720c */ /* 0x000fc80003fa5350 */
[C---:B------:R-:W-:Y:S02]  /*6eb0*/  SEL R24, R23.reuse, R22, !P6 ;  /* 0x0000001617187207 */ /* 0x040fe40007000000 */
[----:B------:R-:W-:Y:S02]  /*6ec0*/  SEL R28, R23, RZ, !P5 ;  /* 0x000000ff171c7207 */ /* 0x000fe40006800000 */
[----:B------:R-:W0:Y:S01]  /*6ed0*/  LDS.64 R22, [UR4+0x30] ;  /* 0x00003004ff167984 */ /* 0x000e220008000a00 */
[----:B------:R-:W-:Y:S02]  /*6ee0*/  ISETP.NE.AND P5, PT, R46, 0x3, PT ;  /* 0x000000032e00780c */ /* 0x000fe40003fa5270 */
[----:B-1----:R-:W-:Y:S02]  /*6ef0*/  IMAD.IADD R25, R25, 0x1, R28 ;  /* 0x0000000119197824 */ /* 0x002fe400078e021c */
[----:B------:R-:W-:Y:S02]  /*6f00*/  SEL R48, R51, R48, !P5 ;  /* 0x0000003033307207 */ /* 0x000fe40006800000 */
[----:B------:R-:W-:-:S02]  /*6f10*/  SEL R50, R49, R50, !P5 ;  /* 0x0000003231327207 */ /* 0x000fc40006800000 */
[----:B------:R-:W-:Y:S02]  /*6f20*/  SEL R24, R25, R24, !P5 ;  /* 0x0000001819187207 */ /* 0x000fe40006800000 */
[----:B0-----:R-:W-:-:S04]  /*6f30*/  ISETP.NE.U32.AND P5, PT, R22, RZ, PT ;  /* 0x000000ff1600720c */ /* 0x001fc80003fa5070 */
[----:B------:R-:W-:Y:S02]  /*6f40*/  ISETP.NE.AND.EX P5, PT, R23, RZ, PT, P5 ;  /* 0x000000ff1700720c */ /* 0x000fe40003fa5350 */
[----:B------:R-:W-:Y:S02]  /*6f50*/  IADD3 R51, P6, PT, R22, R51, RZ ;  /* 0x0000003316337210 */ /* 0x000fe40007fde0ff */
[----:B------:R-:W-:Y:S02]  /*6f60*/  SEL R28, R25, RZ, !P5 ;  /* 0x000000ff191c7207 */ /* 0x000fe40006800000 */
[----:B------:R-:W0:Y:S01]  /*6f70*/  LDS R25, [UR4+0x38] ;  /* 0x00003804ff197984 */ /* 0x000e220008000800 */
[----:B------:R-:W-:-:S03]  /*6f80*/  IMAD.X R53, R23, 0x1, R49, P6 ;  /* 0x0000000117357824 */ /* 0x000fc600030e0631 */
[----:B------:R-:W1:Y:S01]  /*6f90*/  LDS.64 R22, [UR4+0x40] ;  /* 0x00004004ff167984 */ /* 0x000e620008000a00 */
[----:B------:R-:W-:-:S04]  /*6fa0*/  ISETP.NE.AND P5, PT, R46, 0x4, PT ;  /* 0x000000042e00780c */ /* 0x000fc80003fa5270 */
[----:B------:R-:W-:Y:S02]  /*6fb0*/  SEL R48, R51, R48, !P5 ;  /* 0x0000003033307207 */ /* 0x000fe40006800000 */
[----:B------:R-:W-:Y:S01]  /*6fc0*/  SEL R50, R53, R50, !P5 ;  /* 0x0000003235327207 */ /* 0x000fe20006800000 */
[----:B0-----:R-:W-:-:S05]  /*6fd0*/  IMAD.IADD R25, R25, 0x1, R28 ;  /* 0x0000000119197824 */ /* 0x001fca00078e021c */
[----:B------:R-:W-:Y:S02]  /*6fe0*/  SEL R24, R25, R24, !P5 ;  /* 0x0000001819187207 */ /* 0x000fe40006800000 */
[----:B-1----:R-:W-:-:S04]  /*6ff0*/  ISETP.NE.U32.AND P5, PT, R22, RZ, PT ;  /* 0x000000ff1600720c */ /* 0x002fc80003fa5070 */
        /* <DEDUP_REMOVED lines=12> */
[----:B------:R-:W-:-:S04]  /*70c0*/  ISETP.NE.AND.EX P5, PT, R23, RZ, PT, P5 ;  /* 0x000000ff1700720c */ /* 0x000fc80003fa5350 */
[----:B------:R-:W-:Y:S02]  /*70d0*/  SEL R28, R25, RZ, !P5 ;  /* 0x000000ff191c7207 */ /* 0x000fe40006800000 */
[----:B------:R-:W0:Y:S01]  /*70e0*/  LDS R25, [UR4+0x58] ;  /* 0x00005804ff197984 */ /* 0x000e220008000800 */
[----:B------:R-:W-:-:S05]  /*70f0*/  IADD3 R49, P6, PT, R22, R49, RZ ;  /* 0x0000003116317210 */ /* 0x000fca0007fde0ff */
[----:B------:R-:W-:Y:S02]  /*7100*/  IMAD.X R51, R23, 0x1, R29, P6 ;  /* 0x0000000117337824 */ /* 0x000fe400030e061d */
[----:B------:R-:W1:Y:S01]  /*7110*/  LDS.64 R22, [UR4+0x60] ;  /* 0x00006004ff167984 */ /* 0x000e620008000a00 */
[----:B------:R-:W-:-:S03]  /*7120*/  ISETP.NE.AND P5, PT, R46, 0x6, PT ;  /* 0x000000062e00780c */ /* 0x000fc60003fa5270 */
[----:B------:R-:W-:Y:S01]  /*7130*/  SHFL.UP PT, R20, R20, 0x1, RZ ;  /* 0x0420000014147989 */ /* 0x000fe200000e00ff */
[----:B------:R-:W-:Y:S01]  /*7140*/  SEL R50, R51, R50, !P5 ;  /* 0x0000003233327207 */ /* 0x000fe20006800000 */
[----:B0-----:R-:W-:Y:S01]  /*7150*/  IMAD.IADD R25, R25, 0x1, R28 ;  /* 0x0000000119197824 */ /* 0x001fe200078e021c */
[----:B------:R-:W-:Y:S02]  /*7160*/  SEL R28, R49, R48, !P5 ;  /* 0x00000030311c7207 */ /* 0x000fe40006800000 */
[----:B------:R-:W0:Y:S01]  /*7170*/  LDS R48, [UR4+0x68] ;  /* 0x00006804ff307984 */ /* 0x000e220008000800 */
[----:B-1----:R-:W-:-:S05]  /*7180*/  IADD3 R49, P6, PT, R22, R49, RZ ;  /* 0x0000003116317210 */ /* 0x002fca0007fde0ff */
[----:B------:R-:W-:Y:S01]  /*7190*/  IMAD.X R29, R23, 0x1, R51, P6 ;  /* 0x00000001171d7824 */ /* 0x000fe200030e0633 */
[----:B------:R-:W-:Y:S02]  /*71a0*/  SEL R51, R25, R24, !P5 ;  /* 0x0000001819337207 */ /* 0x000fe40006800000 */
[----:B------:R-:W-:Y:S01]  /*71b0*/  ISETP.NE.U32.AND P5, PT, R22, RZ, PT ;  /* 0x000000ff1600720c */ /* 0x000fe20003fa5070 */
[----:B------:R-:W1:Y:S03]  /*71c0*/  SHFL.UP PT, R21, R21, 0x1, RZ ;  /* 0x0420000015157989 */ /* 0x000e6600000e00ff */
[----:B------:R-:W-:-:S04]  /*71d0*/  ISETP.NE.AND.EX P5, PT, R23, RZ, PT, P5 ;  /* 0x000000ff1700720c */ /* 0x000fc80003fa5350 */
[----:B------:R-:W-:Y:S02]  /*71e0*/  SEL R25, R25, RZ, !P5 ;  /* 0x000000ff19197207 */ /* 0x000fe40006800000 */
[----:B------:R-:W-:Y:S02]  /*71f0*/  ISETP.NE.AND P5, PT, R46, 0x7, PT ;  /* 0x000000072e00780c */ /* 0x000fe40003fa5270 */
[----:B------:R-:W-:Y:S02]  /*7200*/  ISETP.GE.U32.AND P6, PT, R44, 0x20, PT ;  /* 0x000000202c00780c */ /* 0x000fe40003fc6070 */
[----:B------:R-:W-:Y:S02]  /*7210*/  SEL R22, R49, R28, !P5 ;  /* 0x0000001c31167207 */ /* 0x000fe40006800000 */
[----:B------:R-:W-:Y:S01]  /*7220*/  SEL R23, R29, R50, !P5 ;  /* 0x000000321d177207 */ /* 0x000fe20006800000 */
[----:B0-----:R-:W-:-:S05]  /*7230*/  IMAD.IADD R48, R48, 0x1, R25 ;  /* 0x0000000130307824 */ /* 0x001fca00078e0219 */
[----:B------:R-:W-:Y:S02]  /*7240*/  SEL R51, R48, R51, !P5 ;  /* 0x0000003330337207 */ /* 0x000fe40006800000 */
[----:B------:R-:W-:Y:S02]  /*7250*/  ISETP.NE.AND P5, PT, R19, RZ, PT ;  /* 0x000000ff1300720c */ /* 0x000fe40003fa5270 */
[----:B------:R-:W-:Y:S02]  /*7260*/  SEL R22, R22, RZ, P6 ;  /* 0x000000ff16167207 */ /* 0x000fe40003000000 */
[----:B------:R-:W-:Y:S02]  /*7270*/  SEL R25, R20, RZ, P5 ;  /* 0x000000ff14197207 */ /* 0x000fe40002800000 */
[----:B------:R-:W-:Y:S02]  /*7280*/  SEL R19, R23, RZ, P6 ;  /* 0x000000ff17137207 */ /* 0x000fe40003000000 */
[----:B-1----:R-:W-:-:S02]  /*7290*/  SEL R28, R21, RZ, P5 ;  /* 0x000000ff151c7207 */ /* 0x002fc40002800000 */
[----:B------:R-:W-:Y:S01]  /*72a0*/  IADD3 R25, P6, PT, R25, R22, RZ ;  /* 0x0000001619197210 */ /* 0x000fe20007fde0ff */
[----:B------:R-:W0:Y:S04]  /*72b0*/  SHFL.UP PT, R45, R45, 0x1, RZ ;  /* 0x042000002d2d7989 */ /* 0x000e2800000e00ff */
[----:B------:R-:W-:Y:S01]  /*72c0*/  IMAD.X R28, R28, 0x1, R19, P6 ;  /* 0x000000011c1c7824 */ /* 0x000fe200030e0613 */
[----:B------:R-:W-:-:S04]  /*72d0*/  ISETP.GE.U32.AND P6, PT, R44, 0x20, PT ;  /* 0x000000202c00780c */ /* 0x000fc80003fc6070 */
[----:B------:R-:W-:Y:S02]  /*72e0*/  SEL R19, R51, RZ, P6 ;  /* 0x000000ff33137207 */ /* 0x000fe40003000000 */
[----:B------:R-:W-:-:S05]  /*72f0*/  IADD3 R23, P6, PT, R25, R0, RZ ;  /* 0x0000000019177210 */ /* 0x000fca0007fde0ff */
[----:B------:R-:W-:Y:S01]  /*7300*/  IMAD.X R22, R28, 0x1, R47, P6 ;  /* 0x000000011c167824 */ /* 0x000fe200030e062f */
[----:B------:R-:W-:-:S04]  /*7310*/  ISETP.NE.U32.AND P6, PT, R20, RZ, PT ;  /* 0x000000ff1400720c */ /* 0x000fc80003fc5070 */
[----:B------:R-:W-:-:S04]  /*7320*/  ISETP.NE.AND.EX P6, PT, R21, RZ, PT, P6 ;  /* 0x000000ff1500720c */ /* 0x000fc80003fc5360 */
[----:B------:R-:W-:-:S05]  /*7330*/  SEL R20, R19, RZ, !P6 ;  /* 0x000000ff13147207 */ /* 0x000fca0007000000 */
[----:B0-----:R-:W-:Y:S01]  /*7340*/  @P5 IMAD.IADD R19, R45, 0x1, R20 ;  /* 0x000000012d135824 */ /* 0x001fe200078e0214 */
[----:B------:R-:W-:-:S04]  /*7350*/  ISETP.NE.U32.AND P5, PT, R0, RZ, PT ;  /* 0x000000ff0000720c */ /* 0x000fc80003fa5070 */
[----:B------:R-:W-:-:S04]  /*7360*/  ISETP.NE.AND.EX P5, PT, R47, RZ, PT, P5 ;  /* 0x000000ff2f00720c */ /* 0x000fc80003fa5350 */
[----:B------:R-:W-:-:S05]  /*7370*/  SEL R20, R19, RZ, !P5 ;  /* 0x000000ff13147207 */ /* 0x000fca0006800000 */
[----:B------:R-:W-:-:S05]  /*7380*/  IMAD.IADD R3, R3, 0x1, R20 ;  /* 0x0000000103037824 */ /* 0x000fca00078e0214 */
[----:B------:R-:W-:-:S05]  /*7390*/  SEL R20, R3, RZ, !P0 ;  /* 0x000000ff03147207 */ /* 0x000fca0004000000 */
[----:B------:R-:W-:-:S05]  /*73a0*/  IMAD.IADD R5, R5, 0x1, R20 ;  /* 0x0000000105057824 */ /* 0x000fca00078e0214 */
[----:B------:R-:W-:-:S05]  /*73b0*/  SEL R20, R5, RZ, !P1 ;  /* 0x000000ff05147207 */ /* 0x000fca0004800000 */
[----:B------:R-:W-:-:S05]  /*73c0*/  IMAD.IADD R7, R7, 0x1, R20 ;  /* 0x0000000107077824 */ /* 0x000fca00078e0214 */
[----:B------:R-:W-:-:S05]  /*73d0*/  SEL R20, R7, RZ, !P2 ;  /* 0x000000ff07147207 */ /* 0x000fca0005000000 */
[----:B------:R-:W-:Y:S02]  /*73e0*/  IMAD.IADD R9, R9, 0x1, R20 ;  /* 0x0000000109097824 */ /* 0x000fe400078e0214 */
[----:B------:R-:W-:-:S03]  /*73f0*/  IMAD R44, R44, 0x9, RZ ;  /* 0x000000092c2c7824 */ /* 0x000fc600078e02ff */
[----:B------:R-:W-:Y:S01]  /*7400*/  SEL R20, R9, RZ, !P3 ;  /* 0x000000ff09147207 */ /* 0x000fe20005800000 */
[----:B------:R-:W-:Y:S01]  /*7410*/  VIADD R21, R44, 0x5 ;  /* 0x000000052c157836 */ /* 0x000fe20000000000 */
[----:B------:R-:W-:-:S03]  /*7420*/  ISETP.NE.AND P6, PT, R10, R12, PT ;  /* 0x0000000c0a00720c */ /* 0x000fc60003fc5270 */
[----:B------:R-:W-:-:S05]  /*7430*/  IMAD.IADD R11, R11, 0x1, R20 ;  /* 0x000000010b0b7824 */ /* 0x000fca00078e0214 */
[----:B------:R-:W-:Y:S02]  /*7440*/  SEL R20, R11, RZ, !P6 ;  /* 0x000000ff0b147207 */ /* 0x000fe40007000000 */
[----:B------:R-:W-:-:S04]  /*7450*/  ISETP.NE.U32.AND P6, PT, R26, R21, PT ;  /* 0x000000151a00720c */ /* 0x000fc80003fc5070 */
[----:B------:R-:W-:-:S04]  /*7460*/  ISETP.NE.AND.EX P6, PT, R30, RZ, PT, P6 ;  /* 0x000000ff1e00720c */ /* 0x000fc80003fc5360 */
[----:B------:R-:W-:Y:S02]  /*7470*/  SEL R44, R20, RZ, P6 ;  /* 0x000000ff142c7207 */ /* 0x000fe40003000000 */
[----:B------:R-:W0:Y:S01]  /*7480*/  LDS.64 R20, [UR4+0x70] ;  /* 0x00007004ff147984 */ /* 0x000e220008000a00 */
[----:B------:R-:W1:Y:S02]  /*7490*/  S2R R24, SR_TID.X ;  /* 0x0000000000187919 */ /* 0x000e640000002100 */
[----:B------:R-:W-:Y:S01]  /*74a0*/  IMAD.IADD R13, R13, 0x1, R44 ;  /* 0x000000010d0d7824 */ /* 0x000fe200078e022c */
[----:B------:R-:W-:-:S04]  /*74b0*/  ISETP.NE.AND P6, PT, R12, R14, PT ;  /* 0x0000000e0c00720c */ /* 0x000fc80003fc5270 */
[----:B------:R-:W-:Y:S02]  /*74c0*/  SEL R45, R13, RZ, !P6 ;  /* 0x000000ff0d2d7207 */ /* 0x000fe40007000000 */
[----:B0-----:R-:W-:-:S05]  /*74d0*/  IADD3 R44, P6, PT, R20, R49, RZ ;  /* 0x00000031142c7210 */ /* 0x001fca0007fde0ff */
[----:B------:R-:W-:Y:S01]  /*74e0*/  IMAD.X R29, R21, 0x1, R29, P6 ;  /* 0x00000001151d7824 */ /* 0x000fe200030e061d */
[----:B------:R-:W-:Y:S01]  /*74f0*/  ISETP.NE.U32.AND P6, PT, R20, RZ, PT ;  /* 0x000000ff1400720c */ /* 0x000fe20003fc5070 */
[----:B-1----:R-:W-:-:S03]  /*7500*/  IMAD R20, R24, 0x9, RZ ;  /* 0x0000000918147824 */ /* 0x002fc600078e02ff */
[----:B------:R-:W-:Y:S01]  /*7510*/  ISETP.NE.AND.EX P6, PT, R21, RZ, PT, P6 ;  /* 0x000000ff1500720c */ /* 0x000fe20003fc5360 */
[----:B------:R-:W-:-:S03]  /*7520*/  VIADD R21, R20, 0x6 ;  /* 0x0000000614157836 */ /* 0x000fc60000000000 */
[----:B------:R-:W-:Y:S02]  /*7530*/  SEL R20, R48, RZ, !P6 ;  /* 0x000000ff30147207 */ /* 0x000fe40007000000 */
[----:B------:R-:W-:Y:S02]  /*7540*/  ISETP.NE.U32.AND P6, PT, R26, R21, PT ;  /* 0x000000151a00720c */ /* 0x000fe40003fc5070 */
[----:B------:R-:W-:Y:S02]  /*7550*/  SEL R21, RZ, 0x1, !P0 ;  /* 0x00000001ff157807 */ /* 0x000fe40004000000 */
[----:B------:R-:W-:-:S03]  /*7560*/  ISETP.NE.AND.EX P6, PT, R30, RZ, PT, P6 ;  /* 0x000000ff1e00720c */ /* 0x000fc60003fc5360 */
[----:B------:R-:W-:Y:S01]  /*7570*/  IMAD.IADD R0, R21, 0x1, R0 ;  /* 0x0000000115007824 */ /* 0x000fe200078e0200 */
[----:B------:R-:W-:Y:S01]  /*7580*/  SEL R50, R45, RZ, P6 ;  /* 0x000000ff2d327207 */ /* 0x000fe20003000000 */
[----:B------:R-:W0:Y:S03]  /*7590*/  LDS R21, [UR4+0x78] ;  /* 0x00007804ff157984 */ /* 0x000e260008000800 */
[----:B------:R-:W-:-:S05]  /*75a0*/  IADD3 R0, P6, PT, R25, R0, RZ ;  /* 0x0000000019007210 */ /* 0x000fca0007fde0ff */
[----:B------:R-:W-:Y:S01]  /*75b0*/  IMAD.X R31, R28, 0x1, R31, P6 ;  /* 0x000000011c1f7824 */ /* 0x000fe200030e061f */
        /* <DEDUP_REMOVED lines=12> */
[----:B------:R-:W-:-:S04]  /*7680*/  ISETP.GE.U32.AND P6, PT, R44, 0x101, PT ;  /* 0x000001012c00780c */ /* 0x000fc80003fc6070 */
[----:B------:R-:W-:Y:S01]  /*7690*/  ISETP.GE.AND.EX P6, PT, R29, RZ, PT, P6 ;  /* 0x000000ff1d00720c */ /* 0x000fe20003fc6360 */
[----:B------:R-:W-:Y:S01]  /*76a0*/  IMAD.IADD R15, R15, 0x1, R50 ;  /* 0x000000010f0f7824 */ /* 0x000fe200078e0232 */
[----:B------:R-:W-:Y:S04]  /*76b0*/  BSSY.RECONVERGENT B0, `(.L_x_503) ;  /* 0x00000fb000007945 */ /* 0x000fe80003800200 */
[----:B------:R-:W-:Y:S01]  /*76c0*/  SEL R32, R15, RZ, !P4 ;  /* 0x000000ff0f207207 */ /* 0x000fe20006000000 */
[----:B0-----:R-:W-:-:S04]  /*76d0*/  IMAD.IADD R36, R21, 0x1, R20 ;  /* 0x0000000115247824 */ /* 0x001fc800078e0214 */
[----:B------:R-:W-:Y:S02]  /*76e0*/  IMAD.IADD R17, R17, 0x1, R32 ;  /* 0x0000000111117824 */ /* 0x000fe400078e0220 */
[----:B------:R-:W-:Y:S05]  /*76f0*/  @!P6 BRA `(.L_x_504) ;  /* 0x0000000400d8e947 */ /* 0x000fea0003800000 */
[----:B------:R-:W-:Y:S01]  /*7700*/  BAR.SYNC.DEFER_BLOCKING 0x0 ;  /* 0x0000000000007b1d */ /* 0x000fe20000010000 */
[----:B------:R-:W-:Y:S01]  /*7710*/  IMAD.MOV.U32 R33, RZ, RZ, 0x9 ;  /* 0x00000009ff217424 */ /* 0x000fe200078e00ff */
[----:B------:R-:W-:Y:S02]  /*7720*/  @P5 LEA R25, R25, UR4, 0x3 ;  /* 0x0000000419195c11 */ /* 0x000fe4000f8e18ff */
[----:B------:R-:W-:Y:S01]  /*7730*/  @P0 LEA R23, R23, UR4, 0x3 ;  /* 0x0000000417170c11 */ /* 0x000fe2000f8e18ff */
[-C--:B------:R-:W-:Y:S01]  /*7740*/  IMAD R21, R24, R33.reuse, 0x5 ;  /* 0x0000000518157424 */ /* 0x080fe200078e0221 */
[----:B------:R-:W-:Y:S01]  /*7750*/  @P1 LEA R0, R0, UR4, 0x3 ;  /* 0x0000000400001c11 */ /* 0x000fe2000f8e18ff */
[----:B------:R-:W-:Y:S01]  /*7760*/  IMAD R31, R24, R33, 0x6 ;  /* 0x00000006181f7424 */ /* 0x000fe200078e0221 */
[----:B------:R-:W-:Y:S01]  /*7770*/  @P2 LEA R45, R45, UR4, 0x3 ;  /* 0x000000042d2d2c11 */ /* 0x000fe2000f8e18ff */
[----:B------:R-:W0:Y:S01]  /*7780*/  LDCU.64 UR12, c[0x0][0x398] ;  /* 0x00007300ff0c77ac */ /* 0x000e220008000a00 */
[----:B------:R-:W-:Y:S01]  /*7790*/  ISETP.NE.U32.AND P6, PT, R26, R21, PT ;  /* 0x000000151a00720c */ /* 0x000fe20003fc5070 */
[----:B------:R-:W-:Y:S01]  /*77a0*/  IMAD R21, R24, R33, 0x8 ;  /* 0x0000000818157424 */ /* 0x000fe200078e0221 */
[----:B------:R-:W-:Y:S01]  /*77b0*/  @P3 LEA R34, R34, UR4, 0x3 ;  /* 0x0000000422223c11 */ /* 0x000fe2000f8e18ff */
[----:B------:R-:W1:Y:S01]  /*77c0*/  LDCU.64 UR14, c[0x0][0x3a0] ;  /* 0x00007400ff0e77ac */ /* 0x000e620008000a00 */
[----:B------:R-:W-:Y:S01]  /*77d0*/  @P4 LEA R40, R40, UR4, 0x3 ;  /* 0x0000000428284c11 */ /* 0x000fe2000f8e18ff */
[----:B------:R-:W-:Y:S01]  /*77e0*/  BSSY.RECONVERGENT B1, `(.L_x_505) ;  /* 0x0000066000017945 */ /* 0x000fe20003800200 */
[----:B------:R2:W-:Y:S01]  /*77f0*/  @P5 STS.64 [R25], R18 ;  /* 0x0000001219005388 */ /* 0x0005e20000000a00 */
[----:B------:R-:W-:-:S03]  /*7800*/  ISETP.NE.AND P5, PT, R10, R12, PT ;  /* 0x0000000c0a00720c */ /* 0x000fc60003fa5270 */
[----:B------:R2:W-:Y:S01]  /*7810*/  @P0 STS.64 [R23], R2 ;  /* 0x0000000217000388 */ /* 0x0005e20000000a00 */
[----:B------:R-:W-:Y:S02]  /*7820*/  ISETP.NE.U32.AND P0, PT, R26, R31, PT ;  /* 0x0000001f1a00720c */ /* 0x000fe40003f05070 */
[----:B------:R-:W-:Y:S01]  /*7830*/  ISETP.NE.AND.EX P5, PT, R30, RZ, !P5, P6 ;  /* 0x000000ff1e00720c */ /* 0x000fe20006fa5360 */
[----:B------:R2:W-:Y:S01]  /*7840*/  @P1 STS.64 [R0], R4 ;  /* 0x0000000400001388 */ /* 0x0005e20000000a00 */
[----:B------:R-:W-:Y:S02]  /*7850*/  ISETP.NE.AND P1, PT, R12, R14, PT ;  /* 0x0000000e0c00720c */ /* 0x000fe40003f25270 */
[----:B------:R-:W-:Y:S01]  /*7860*/  ISETP.NE.U32.AND P6, PT, R26, R21, PT ;  /* 0x000000151a00720c */ /* 0x000fe20003fc5070 */
[----:B------:R2:W-:Y:S01]  /*7870*/  @P2 STS.64 [R45], R6 ;  /* 0x000000062d002388 */ /* 0x0005e20000000a00 */
[----:B------:R-:W-:Y:S02]  /*7880*/  ISETP.NE.AND.EX P0, PT, R30, RZ, !P1, P0 ;  /* 0x000000ff1e00720c */ /* 0x000fe40004f05300 */
[----:B------:R-:W-:Y:S01]  /*7890*/  ISETP.NE.AND P1, PT, R16, R27, PT ;  /* 0x0000001b1000720c */ /* 0x000fe20003f25270 */
[----:B------:R2:W-:Y:S03]  /*78a0*/  @P3 STS.64 [R34], R8 ;  /* 0x0000000822003388 */ /* 0x0005e60000000a00 */
[----:B------:R-:W-:-:S02]  /*78b0*/  ISETP.NE.AND.EX P6, PT, R30, RZ, !P1, P6 ;  /* 0x000000ff1e00720c */ /* 0x000fc40004fc5360 */
[----:B------:R-:W-:-:S05]  /*78c0*/  @!P5 LEA R47, R47, UR4, 0x3 ;  /* 0x000000042f2fdc11 */ /* 0x000fca000f8e18ff */
[----:B------:R-:W-:Y:S01]  /*78d0*/  @!P0 LEA R38, R38, UR4, 0x3 ;  /* 0x0000000426268c11 */ /* 0x000fe2000f8e18ff */
[----:B------:R2:W-:Y:S04]  /*78e0*/  @!P5 STS.64 [R47], R10 ;  /* 0x0000000a2f00d388 */ /* 0x0005e80000000a00 */
[----:B------:R2:W-:Y:S01]  /*78f0*/  @!P0 STS.64 [R38], R12 ;  /* 0x0000000c26008388 */ /* 0x0005e20000000a00 */
[----:B------:R-:W-:Y:S02]  /*7900*/  ISETP.GT.U32.AND P0, PT, R44, R24, PT ;  /* 0x000000182c00720c */ /* 0x000fe40003f04070 */
[----:B------:R-:W-:Y:S01]  /*7910*/  @!P6 LEA R42, R42, UR4, 0x3 ;  /* 0x000000042a2aec11 */ /* 0x000fe2000f8e18ff */
[----:B------:R2:W-:Y:S01]  /*7920*/  @P4 STS.64 [R40], R14 ;  /* 0x0000000e28004388 */ /* 0x0005e20000000a00 */
[----:B------:R-:W-:-:S03]  /*7930*/  ISETP.GT.U32.AND.EX P0, PT, R29, RZ, PT, P0 ;  /* 0x000000ff1d00720c */ /* 0x000fc60003f04100 */
[----:B------:R2:W-:Y:S01]  /*7940*/  @!P6 STS.64 [R42], R16 ;  /* 0x000000102a00e388 */ /* 0x0005e20000000a00 */
[----:B------:R-:W-:Y:S09]  /*7950*/  BAR.SYNC.DEFER_BLOCKING 0x0 ;  /* 0x0000000000007b1d */ /* 0x000ff20000010000 */
[----:B01----:R-:W-:Y:S05]  /*7960*/  @!P0 BRA `(.L_x_506) ;  /* 0x0000000400348947 */ /* 0x003fea0003800000 */
[----:B--2---:R-:W-:Y:S01]  /*7970*/  IMAD.MOV.U32 R19, RZ, RZ, R24 ;  /* 0x000000ffff137224 */ /* 0x004fe200078e0018 */
[----:B------:R-:W-:Y:S01]  /*7980*/  BSSY.RECONVERGENT B2, `(.L_x_507) ;  /* 0x000002c000027945 */ /* 0x000fe20003800200 */
[----:B------:R-:W-:-:S03]  /*7990*/  IMAD.MOV.U32 R18, RZ, RZ, RZ ;  /* 0x000000ffff127224 */ /* 0x000fc600078e00ff */
[----:B------:R-:W-:Y:S02]  /*79a0*/  LOP3.LUT R3, RZ, R19, RZ, 0x33, !PT ;  /* 0x00000013ff037212 */ /* 0x000fe400078e33ff */
        /* <DEDUP_REMOVED lines=8> */
[----:B------:R-:W-:Y:S05]  /*7a30*/  @!P1 BRA `(.L_x_508) ;  /* 0x0000000000809947 */ /* 0x000fea0003800000 */
        /* <DEDUP_REMOVED lines=15> */
.L_x_509:
        /* <DEDUP_REMOVED lines=17> */
.L_x_508:
[----:B------:R-:W-:Y:S05]  /*7c40*/  BSYNC.RECONVERGENT B2 ;  /* 0x0000000000027941 */ /* 0x000fea0003800200 */
.L_x_507:
[----:B------:R-:W-:Y:S05]  /*7c50*/  @!P0 BRA `(.L_x_506) ;  /* 0x0000000000788947 */ /* 0x000fea0003800000 */
.L_x_510:
        /* <DEDUP_REMOVED lines=30> */
.L_x_506:
[----:B------:R-:W-:Y:S05]  /*7e40*/  BSYNC.RECONVERGENT B1 ;  /* 0x0000000000017941 */ /* 0x000fea0003800200 */
.L_x_505:
[----:B------:R-:W-:Y:S05]  /*7e50*/  BRA `(.L_x_511) ;  /* 0x0000000800007947 */ /* 0x000fea0003800000 */
.L_x_504:
[----:B------:R-:W-:Y:S01]  /*7e60*/  IMAD.MOV.U32 R37, RZ, RZ, 0x9 ;  /* 0x00000009ff257424 */ /* 0x000fe200078e00ff */
[----:B------:R-:W-:Y:S03]  /*7e70*/  BSSY.RECONVERGENT B1, `(.L_x_512) ;  /* 0x000000e000017945 */ /* 0x000fe60003800200 */
[CC--:B------:R-:W-:Y:S02]  /*7e80*/  IMAD R49, R24.reuse, R37.reuse, 0x5 ;  /* 0x0000000518317424 */ /* 0x0c0fe400078e0225 */
[----:B------:R-:W-:Y:S01]  /*7e90*/  IMAD R51, R24, R37, 0x6 ;  /* 0x0000000618337424 */ /* 0x000fe200078e0225 */
        /* <DEDUP_REMOVED lines=11> */
.L_x_513:
[----:B------:R-:W-:Y:S05]  /*7f50*/  BSYNC.RECONVERGENT B1 ;  /* 0x0000000000017941 */ /* 0x000fea0003800200 */
.L_x_512:
[----:B------:R-:W-:Y:S01]  /*7f60*/  BSSY.RECONVERGENT B1, `(.L_x_514) ;  /* 0x000000f000017945 */ /* 0x000fe20003800200 */
[----:B------:R-:W-:Y:S01]  /*7f70*/  ISETP.NE.U32.AND P6, PT, R26, R49, PT ;  /* 0x000000311a00720c */ /* 0x000fe20003fc5070 */
[----:B------:R-:W-:Y:S01]  /*7f80*/  IMAD R37, R24, R37, 0x8 ;  /* 0x0000000818257424 */ /* 0x000fe200078e0225 */
[----:B------:R-:W-:Y:S01]  /*7f90*/  ISETP.NE.U32.AND P5, PT, R26, R51, PT ;  /* 0x000000331a00720c */ /* 0x000fe20003fa5070 */
[----:B------:R-:W-:-:S12]  /*7fa0*/  @!P0 BRA `(.L_x_515) ;  /* 0x0000000000288947 */ /* 0x000fd80003800000 */
[----:B------:R-:W1:Y:S01]  /*7fb0*/  LDCU.64 UR6, c[0x0][0x398] ;  /* 0x00007300ff0677ac */ /* 0x000e620008000a00 */
[C---:B0-----:R-:W-:Y:S01]  /*7fc0*/  IMAD.SHL.U32 R20, R23.reuse, 0x4, RZ ;  /* 0x0000000417147824 */ /* 0x041fe200078e00ff */
[----:B------:R-:W-:Y:S01]  /*7fd0*/  SHF.L.U64.HI R22, R23, 0x2, R22 ;  /* 0x0000000217167819 */ /* 0x000fe20000010216 */
[----:B------:R-:W0:Y:S03]  /*7fe0*/  LDCU.64 UR10, c[0x0][0x3a0] ;  /* 0x00007400ff0a77ac */ /* 0x000e260008000a00 */
[----:B-1----:R-:W-:-:S04]  /*7ff0*/  IADD3 R18, P0, PT, R20, UR6, RZ ;  /* 0x0000000614127c10 */ /* 0x002fc8000ff1e0ff */
[----:B------:R-:W-:Y:S02]  /*8000*/  IADD3.X R19, PT, PT, R22, UR7, RZ, P0, !PT ;  /* 0x0000000716137c10 */ /* 0x000fe400087fe4ff */
[----:B0-----:R-:W-:-:S03]  /*8010*/  IADD3 R20, P0, PT, R20, UR10, RZ ;  /* 0x0000000a14147c10 */ /* 0x001fc6000ff1e0ff */
[----:B------:R1:W-:Y:S01]  /*8020*/  STG.E desc[UR8][R18.64], R2 ;  /* 0x0000000212007986 */ /* 0x0003e2000c101908 */
[----:B------:R-:W-:-:S05]  /*8030*/  IADD3.X R21, PT, PT, R22, UR11, RZ, P0, !PT ;  /* 0x0000000b16157c10 */ /* 0x000fca00087fe4ff */
[----:B------:R1:W-:Y:S04]  /*8040*/  STG.E desc[UR8][R20.64], R3 ;  /* 0x0000000314007986 */ /* 0x0003e8000c101908 */
.L_x_515:
[----:B------:R-:W-:Y:S05]  /*8050*/  BSYNC.RECONVERGENT B1 ;  /* 0x0000000000017941 */ /* 0x000fea0003800200 */
.L_x_514:
[----:B------:R-:W-:Y:S01]  /*8060*/  BSSY.RECONVERGENT B1, `(.L_x_516) ;  /* 0x000000d000017945 */ /* 0x000fe20003800200 */
[----:B------:R-:W-:-:S03]  /*8070*/  ISETP.NE.U32.AND P0, PT, R26, R37, PT ;  /* 0x000000251a00720c */ /* 0x000fc60003f05070 */
[----:B------:R-:W-:Y:S10]  /*8080*/  @!P1 BRA `(.L_x_517) ;  /* 0x0000000000289947 */ /* 0x000ff40003800000 */
        /* <DEDUP_REMOVED lines=10> */
.L_x_517:
[----:B------:R-:W-:Y:S05]  /*8130*/  BSYNC.RECONVERGENT B1 ;  /* 0x0000000000017941 */ /* 0x000fea0003800200 */
.L_x_516:
[----:B------:R-:W-:Y:S04]  /*8140*/  BSSY.RECONVERGENT B1, `(.L_x_518) ;  /* 0x000000c000017945 */ /* 0x000fe80003800200 */
[----:B------:R-:W-:Y:S05]  /*8150*/  @!P2 BRA `(.L_x_519) ;  /* 0x000000000028a947 */ /* 0x000fea0003800000 */
[----:B------:R-:W1:Y:S01]  /*8160*/  LDCU.64 UR6, c[0x0][0x398] ;  /* 0x00007300ff0677ac */ /* 0x000e620008000a00 */
[C---:B--2---:R-:W-:Y:S01]  /*8170*/  IMAD.SHL.U32 R4, R45.reuse, 0x4, RZ ;  /* 0x000000042d047824 */ /* 0x044fe200078e00ff */
[----:B------:R-:W-:Y:S01]  /*8180*/  SHF.L.U64.HI R46, R45, 0x2, R46 ;  /* 0x000000022d2e7819 */ /* 0x000fe2000001022e */
[----:B------:R-:W2:Y:S03]  /*8190*/  LDCU.64 UR10, c[0x0][0x3a0] ;  /* 0x00007400ff0a77ac */ /* 0x000ea60008000a00 */
[C---:B-1----:R-:W-:Y:S02]  /*81a0*/  IADD3 R2, P1, PT, R4.reuse, UR6, RZ ;  /* 0x0000000604027c10 */ /* 0x042fe4000ff3e0ff */
[----:B--2---:R-:W-:Y:S02]  /*81b0*/  IADD3 R4, P2, PT, R4, UR10, RZ ;  /* 0x0000000a04047c10 */ /* 0x004fe4000ff5e0ff */
[----:B------:R-:W-:-:S02]  /*81c0*/  IADD3.X R3, PT, PT, R46, UR7, RZ, P1, !PT ;  /* 0x000000072e037c10 */ /* 0x000fc40008ffe4ff */
[----:B------:R-:W-:-:S03]  /*81d0*/  IADD3.X R5, PT, PT, R46, UR11, RZ, P2, !PT ;  /* 0x0000000b2e057c10 */ /* 0x000fc600097fe4ff */
[----:B------:R3:W-:Y:S04]  /*81e0*/  STG.E desc[UR8][R2.64], R6 ;  /* 0x0000000602007986 */ /* 0x0007e8000c101908 */
[----:B------:R3:W-:Y:S02]  /*81f0*/  STG.E desc[UR8][R4.64], R7 ;  /* 0x0000000704007986 */ /* 0x0007e4000c101908 */
.L_x_519:
[----:B------:R-:W-:Y:S05]  /*8200*/  BSYNC.RECONVERGENT B1 ;  /* 0x0000000000017941 */ /* 0x000fea0003800200 */
.L_x_518:
[----:B------:R-:W-:Y:S04]  /*8210*/  BSSY.RECONVERGENT B1, `(.L_x_520) ;  /* 0x000000c000017945 */ /* 0x000fe80003800200 */
[----:B------:R-:W-:Y:S05]  /*8220*/  @!P3 BRA `(.L_x_521) ;  /* 0x000000000028b947 */ /* 0x000fea0003800000 */
[----:B------:R-:W1:Y:S01]  /*8230*/  LDCU.64 UR6, c[0x0][0x398] ;  /* 0x00007300ff0677ac */ /* 0x000e620008000a00 */
[C---:B--23--:R-:W-:Y:S01]  /*8240*/  IMAD.SHL.U32 R4, R34.reuse, 0x4, RZ ;  /* 0x0000000422047824 */ /* 0x04cfe200078e00ff */
        /* <DEDUP_REMOVED lines=8> */
.L_x_521:
[----:B------:R-:W-:Y:S05]  /*82d0*/  BSYNC.RECONVERGENT B1 ;  /* 0x0000000000017941 */ /* 0x000fea0003800200 */
.L_x_520:
[----:B------:R-:W-:Y:S01]  /*82e0*/  ISETP.NE.AND P3, PT, R10, R12, PT ;  /* 0x0000000c0a00720c */ /* 0x000fe20003f65270 */
[----:B------:R-:W-:Y:S01]  /*82f0*/  BSSY.RECONVERGENT B1, `(.L_x_522) ;  /* 0x0000011000017945 */ /* 0x000fe20003800200 */
[----:B------:R-:W-:Y:S02]  /*8300*/  ISETP.NE.AND.EX P6, PT, R30, RZ, PT, P6 ;  /* 0x000000ff1e00720c */ /* 0x000fe40003fc5360 */
[----:B------:R-:W-:Y:S02]  /*8310*/  ISETP.NE.AND P1, PT, R12, R14, PT ;  /* 0x0000000e0c00720c */ /* 0x000fe40003f25270 */
[----:B------:R-:W-:Y:S02]  /*8320*/  ISETP.NE.AND P2, PT, R16, R27, PT ;  /* 0x0000001b1000720c */ /* 0x000fe40003f45270 */
[C---:B------:R-:W-:Y:S02]  /*8330*/  ISETP.NE.AND.EX P5, PT, R30.reuse, RZ, PT, P5 ;  /* 0x000000ff1e00720c */ /* 0x040fe40003fa5350 */
[----:B------:R-:W-:-:S05]  /*8340*/  ISETP.NE.AND.EX P0, PT, R30, RZ, PT, P0 ;  /* 0x000000ff1e00720c */ /* 0x000fca0003f05300 */
[----:B------:R-:W-:Y:S08]  /*8350*/  @!P3 BRA P6, `(.L_x_523) ;  /* 0x000000000028b947 */ /* 0x000ff00003000000 */
[----:B------:R-:W1:Y:S01]  /*8360*/  LDCU.64 UR6, c[0x0][0x398] ;  /* 0x00007300ff0677ac */ /* 0x000e620008000a00 */
[C---:B--234-:R-:W-:Y:S01]  /*8370*/  IMAD.SHL.U32 R4, R47.reuse, 0x4, RZ ;  /* 0x000000042f047824 */ /* 0x05cfe200078e00ff */
        /* <DEDUP_REMOVED lines=8> */
.L_x_523:
[----:B------:R-:W-:Y:S05]  /*8400*/  BSYNC.RECONVERGENT B1 ;  /* 0x0000000000017941 */ /* 0x000fea0003800200 */
.L_x_522:
[----:B------:R-:W-:Y:S04]  /*8410*/  BSSY.RECONVERGENT B1, `(.L_x_524) ;  /* 0x000000c000017945 */ /* 0x000fe80003800200 */
[----:B------:R-:W-:Y:S05]  /*8420*/  @!P1 BRA P5, `(.L_x_525) ;  /* 0x0000000000289947 */ /* 0x000fea0002800000 */
[----:B------:R-:W5:Y:S01]  /*8430*/  LDCU.64 UR6, c[0x0][0x398] ;  /* 0x00007300ff0677ac */ /* 0x000f620008000a00 */
[C---:B-1234-:R-:W-:Y:S01]  /*8440*/  IMAD.SHL.U32 R4, R38.reuse, 0x4, RZ ;  /* 0x0000000426047824 */ /* 0x05efe200078e00ff */
[----:B------:R-:W-:Y:S01]  /*8450*/  SHF.L.U64.HI R39, R38, 0x2, R39 ;  /* 0x0000000226277819 */ /* 0x000fe20000010227 */
[----:B------:R-:W1:Y:S03]  /*8460*/  LDCU.64 UR10, c[0x0][0x3a0] ;  /* 0x00007400ff0a77ac */ /* 0x000e660008000a00 */
[C---:B-----5:R-:W-:Y:S02]  /*8470*/  IADD3 R2, P1, PT, R4.reuse, UR6, RZ ;  /* 0x0000000604027c10 */ /* 0x060fe4000ff3e0ff */
[----:B-1----:R-:W-:Y:S02]  /*8480*/  IADD3 R4, P3, PT, R4, UR10, RZ ;  /* 0x0000000a04047c10 */ /* 0x002fe4000ff7e0ff */
[----:B------:R-:W-:-:S02]  /*8490*/  IADD3.X R3, PT, PT, R39, UR7, RZ, P1, !PT ;  /* 0x0000000727037c10 */ /* 0x000fc40008ffe4ff */
[----:B------:R-:W-:-:S03]  /*84a0*/  IADD3.X R5, PT, PT, R39, UR11, RZ, P3, !PT ;  /* 0x0000000b27057c10 */ /* 0x000fc60009ffe4ff */
[----:B------:R1:W-:Y:S04]  /*84b0*/  STG.E desc[UR8][R2.64], R12 ;  /* 0x0000000c02007986 */ /* 0x0003e8000c101908 */
[----:B------:R1:W-:Y:S02]  /*84c0*/  STG.E desc[UR8][R4.64], R13 ;  /* 0x0000000d04007986 */ /* 0x0003e4000c101908 */
.L_x_525:
[----:B------:R-:W-:Y:S05]  /*84d0*/  BSYNC.RECONVERGENT B1 ;  /* 0x0000000000017941 */ /* 0x000fea0003800200 */
.L_x_524:
[----:B------:R-:W-:Y:S04]  /*84e0*/  BSSY.RECONVERGENT B1, `(.L_x_526) ;  /* 0x000000c000017945 */ /* 0x000fe80003800200 */
[----:B------:R-:W-:Y:S05]  /*84f0*/  @!P4 BRA `(.L_x_527) ;  /* 0x000000000028c947 */ /* 0x000fea0003800000 */
        /* <DEDUP_REMOVED lines=10> */
.L_x_527:
[----:B------:R-:W-:Y:S05]  /*85a0*/  BSYNC.RECONVERGENT B1 ;  /* 0x0000000000017941 */ /* 0x000fea0003800200 */
.L_x_526:
        /* <DEDUP_REMOVED lines=11> */
.L_x_511:
[----:B------:R-:W-:Y:S05]  /*8660*/  BSYNC.RECONVERGENT B0 ;  /* 0x0000000000007941 */ /* 0x000fea0003800200 */
.L_x_503:
[----:B------:R-:W-:-:S13]  /*8670*/  ISETP.NE.AND P0, PT, R24, 0xff, PT ;  /* 0x000000ff1800780c */ /* 0x000fda0003f05270 */
[----:B------:R-:W-:Y:S05]  /*8680*/  @P0 EXIT ;  /* 0x000000000000094d */ /* 0x000fea0003800000 */
[----:B01234-:R-:W0:Y:S01]  /*8690*/  LDC.64 R2, c[0x0][0x3a8] ;  /* 0x0000ea00ff027b82 */ /* 0x01fe220000000a00 */
[----:B------:R-:W-:-:S04]  /*86a0*/  ISETP.NE.U32.AND P0, PT, R26, 0x900, PT ;  /* 0x000009001a00780c */ /* 0x000fc80003f05070 */
[----:B------:R-:W-:-:S13]  /*86b0*/  ISETP.NE.AND.EX P0, PT, R30, RZ, PT, P0 ;  /* 0x000000ff1e00720c */ /* 0x000fda0003f05300 */
[----:B------:R-:W-:Y:S05]  /*86c0*/  @P0 BRA `(.L_x_528) ;  /* 0x0000000000300947 */ /* 0x000fea0003800000 */
[----:B------:R-:W1:Y:S01]  /*86d0*/  LDCU.64 UR4, c[0x0][0x398] ;  /* 0x00007300ff0477ac */ /* 0x000e620008000a00 */
[C---:B------:R-:W-:Y:S01]  /*86e0*/  IMAD.SHL.U32 R6, R44.reuse, 0x4, RZ ;  /* 0x000000042c067824 */ /* 0x040fe200078e00ff */
[----:B------:R-:W-:Y:S01]  /*86f0*/  SHF.L.U64.HI R0, R44, 0x2, R29 ;  /* 0x000000022c007819 */ /* 0x000fe2000001021d */
[----:B------:R-:W2:Y:S03]  /*8700*/  LDCU.64 UR6, c[0x0][0x3a0] ;  /* 0x00007400ff0677ac */ /* 0x000ea60008000a00 */
[C---:B-1----:R-:W-:Y:S02]  /*8710*/  IADD3 R4, P0, PT, R6.reuse, UR4, RZ ;  /* 0x0000000406047c10 */ /* 0x042fe4000ff1e0ff */
[----:B--2---:R-:W-:Y:S02]  /*8720*/  IADD3 R6, P1, PT, R6, UR6, RZ ;  /* 0x0000000606067c10 */ /* 0x004fe4000ff3e0ff */
[----:B------:R-:W-:-:S02]  /*8730*/  IADD3.X R5, PT, PT, R0, UR5, RZ, P0, !PT ;  /* 0x0000000500057c10 */ /* 0x000fc400087fe4ff */
[----:B------:R-:W-:Y:S02]  /*8740*/  IADD3.X R7, PT, PT, R0, UR7, RZ, P1, !PT ;  /* 0x0000000700077c10 */ /* 0x000fe40008ffe4ff */
[----:B------:R-:W-:Y:S01]  /*8750*/  IADD3 R44, P0, PT, R44, 0x1, RZ ;  /* 0x000000012c2c7810 */ /* 0x000fe20007f1e0ff */
[----:B------:R1:W-:Y:S04]  /*8760*/  STG.E desc[UR8][R4.64], R27 ;  /* 0x0000001b04007986 */ /* 0x0003e8000c101908 */
[----:B------:R1:W-:Y:S01]  /*8770*/  STG.E desc[UR8][R6.64], R36 ;  /* 0x0000002406007986 */ /* 0x0003e2000c101908 */
[----:B------:R-:W-:-:S07]  /*8780*/  IMAD.X R29, RZ, RZ, R29, P0 ;  /* 0x000000ffff1d7224 */ /* 0x000fce00000e061d */
.L_x_528:
[----:B------:R-:W-:-:S05]  /*8790*/  IMAD.MOV.U32 R45, RZ, RZ, R29 ;  /* 0x000000ffff2d7224 */ /* 0x000fca00078e001d */
[----:B0-----:R-:W-:Y:S01]  /*87a0*/  STG.E.64 desc[UR8][R2.64], R44 ;  /* 0x0000002c02007986 */ /* 0x001fe2000c101b08 */
[----:B------:R-:W-:Y:S05]  /*87b0*/  EXIT ;  /* 0x000000000000794d */ /* 0x000fea0003800000 */
.L_x_502:
[----:B------:R-:W0:Y:S02]  /*87c0*/  LDC.64 R2, c[0x0][0x380] ;  /* 0x0000e000ff027b82 */ /* 0x000e240000000a00 */
[----:B0-----:R-:W-:-:S05]  /*87d0*/  IMAD.WIDE.U32 R4, R39, 0x2400, R2 ;  /* 0x0000240027047825 */ /* 0x001fca00078e0002 */
[----:B------:R-:W2:Y:S01]  /*87e0*/  LDG.E.CONSTANT R6, desc[UR8][R4.64] ;  /* 0x0000000804067981 */ /* 0x000ea2000c1e9900 */
[----:B------:R-:W0:Y:S02]  /*87f0*/  S2R R32, SR_TID.X ;  /* 0x0000000000207919 */ /* 0x000e240000002100 */
[C---:B0-----:R-:W-:Y:S02]  /*8800*/  LOP3.LUT R0, R32.reuse, 0x1f, RZ, 0xc0, !PT ;  /* 0x0000001f20007812 */ /* 0x041fe400078ec0ff */
[----:B------:R-:W-:-:S05]  /*8810*/  LOP3.LUT R3, R32, 0x3e0, RZ, 0xc0, !PT ;  /* 0x000003e020037812 */ /* 0x000fca00078ec0ff */
[----:B------:R-:W-:-:S04]  /*8820*/  IMAD R9, R3, 0x9, R0 ;  /* 0x0000000903097824 */ /* 0x000fc800078e0200 */
[C---:B------:R-:W-:Y:S01]  /*8830*/  VIADD R3, R9.reuse, 0x20 ;  /* 0x0000002009037836 */ /* 0x040fe20000000000 */
[C---:B------:R-:W-:Y:S01]  /*8840*/  ISETP.GE.U32.AND P6, PT, R9.reuse, R26, PT ;  /* 0x0000001a0900720c */ /* 0x040fe20003fc6070 */
[C---:B------:R-:W-:Y:S01]  /*8850*/  VIADD R7, R9.reuse, 0x40 ;  /* 0x0000004009077836 */ /* 0x040fe20000000000 */
[C---:B------:R-:W-:Y:S01]  /*8860*/  LEA R2, P5, R9.reuse, R4, 0x2 ;  /* 0x0000000409027211 */ /* 0x040fe200078a10ff */
[----:B------:R-:W-:Y:S01]  /*8870*/  VIADD R11, R9, 0x60 ;  /* 0x00000060090b7836 */ /* 0x000fe20000000000 */
[-C--:B------:R-:W-:Y:S01]  /*8880*/  ISETP.GE.U32.AND P1, PT, R3, R26.reuse, PT ;  /* 0x0000001a0300720c */ /* 0x080fe20003f26070 */
[----:B------:R-:W-:Y:S01]  /*8890*/  VIADD R3, R9, 0x80 ;  /* 0x0000008009037836 */ /* 0x000fe20000000000 */
[-C--:B------:R-:W-:Y:S01]  /*88a0*/  ISETP.GE.U32.AND P0, PT, R7, R26.reuse, PT ;  /* 0x0000001a0700720c */ /* 0x080fe20003f06070 */
[----:B------:R-:W-:Y:S01]  /*88b0*/  VIADD R7, R9, 0xa0 ;  /* 0x000000a009077836 */ /* 0x000fe20000000000 */
[-C--:B------:R-:W-:Y:S01]  /*88c0*/  ISETP.GE.U32.AND P2, PT, R11, R26.reuse, PT ;  /* 0x0000001a0b00720c */ /* 0x080fe20003f46070 */
[----:B------:R-:W-:Y:S01]  /*88d0*/  VIADD R11, R9, 0xc0 ;  /* 0x000000c0090b7836 */ /* 0x000fe20000000000 */
[-C--:B------:R-:W-:Y:S01]  /*88e0*/  ISETP.GE.U32.AND P3, PT, R3, R26.reuse, PT ;  /* 0x0000001a0300720c */ /* 0x080fe20003f66070 */
[----:B------:R-:W-:Y:S01]  /*88f0*/  IMAD.X R3, RZ, RZ, R5, P5 ;  /* 0x000000ffff037224 */ /* 0x000fe200028e0605 */
[----:B------:R-:W-:-:S02]  /*8900*/  ISETP.GE.U32.AND P4, PT, R7, R26, PT ;  /* 0x0000001a0700720c */ /* 0x000fc40003f86070 */
[-C--:B------:R-:W-:Y:S01]  /*8910*/  ISETP.GE.U32.AND P5, PT, R11, R26.reuse, PT ;  /* 0x0000001a0b00720c */ /* 0x080fe20003fa6070 */
[C---:B------:R-:W-:Y:S02]  /*8920*/  VIADD R11, R9.reuse, 0xe0 ;  /* 0x000000e0090b7836 */ /* 0x040fe40000000000 */
[----:B------:R-:W-:Y:S02]  /*8930*/  VIADD R9, R9, 0x100 ;  /* 0x0000010009097836 */ /* 0x000fe40000000000 */
[----:B------:R-:W-:Y:S02]  /*8940*/  IMAD.MOV.U32 R8, RZ, RZ, RZ ;  /* 0x000000ffff087224 */ /* 0x000fe400078e00ff */
[----:B--2---:R-:W-:Y:S02]  /*8950*/  IMAD.MOV.U32 R0, RZ, RZ, R6 ;  /* 0x000000ffff007224 */ /* 0x004fe400078e0006 */
[----:B------:R-:W2:Y:S02]  /*8960*/  @!P6 LDG.E.CONSTANT R6, desc[UR8][R2.64] ;  /* 0x000000080206e981 */ /* 0x000ea4000c1e9900 */
[----:B------:R-:W-:Y:S01]  /*8970*/  IMAD.MOV.U32 R7, RZ, RZ, R0 ;  /* 0x000000ffff077224 */ /* 0x000fe200078e0000 */
[----:B------:R-:W-:-:S05]  /*8980*/  ISETP.GE.U32.AND P6, PT, R11, R26, PT ;  /* 0x0000001a0b00720c */ /* 0x000fca0003fc6070 */
[----:B------:R-:W3:Y:S01]  /*8990*/  @!P1 LDG.E.CONSTANT R7, desc[UR8][R2.64+0x80] ;  /* 0x0000800802079981 */ /* 0x000ee2000c1e9900 */
[----:B------:R-:W-:Y:S01]  /*89a0*/  ISETP.GE.U32.AND P1, PT, R9, R26, PT ;  /* 0x0000001a0900720c */ /* 0x000fe20003f26070 */
[--C-:B------:R-:W-:Y:S02]  /*89b0*/  IMAD.MOV.U32 R10, RZ, RZ, R0.reuse ;  /* 0x000000ffff0a7224 */ /* 0x100fe400078e0000 */
[--C-:B------:R-:W-:Y:S02]  /*89c0*/  IMAD.MOV.U32 R11, RZ, RZ, R0.reuse ;  /* 0x000000ffff0b7224 */ /* 0x100fe400078e0000 */
[--C-:B------:R-:W-:Y:S02]  /*89d0*/  IMAD.MOV.U32 R13, RZ, RZ, R0.reuse ;  /* 0x000000ffff0d7224 */ /* 0x100fe400078e0000 */
[--C-:B------:R-:W-:Y:S01]  /*89e0*/  IMAD.MOV.U32 R15, RZ, RZ, R0.reuse ;  /* 0x000000ffff0f7224 */ /* 0x100fe200078e0000 */
[----:B------:R-:W4:Y:S01]  /*89f0*/  @!P0 LDG.E.CONSTANT R10, desc[UR8][R2.64+0x100] ;  /* 0x00010008020a8981 */ /* 0x000f22000c1e9900 */
[----:B------:R-:W-:-:S02]  /*8a00*/  IMAD.MOV.U32 R17, RZ, RZ, R0 ;  /* 0x000000ffff117224 */ /* 0x000fc400078e0000 */
[----:B------:R-:W-:Y:S01]  /*8a10*/  IMAD.MOV.U32 R19, RZ, RZ, R0 ;  /* 0x000000ffff137224 */ /* 0x000fe200078e0000 */
[----:B------:R-:W5:Y:S04]  /*8a20*/  @!P2 LDG.E.CONSTANT R11, desc[UR8][R2.64+0x180] ;  /* 0x00018008020ba981 */ /* 0x000f68000c1e9900 */
[----:B------:R-:W5:Y:S04]  /*8a30*/  @!P3 LDG.E.CONSTANT R13, desc[UR8][R2.64+0x200] ;  /* 0x00020008020db981 */ /* 0x000f68000c1e9900 */
[----:B------:R-:W5:Y:S04]  /*8a40*/  @!P4 LDG.E.CONSTANT R15, desc[UR8][R2.64+0x280] ;  /* 0x00028008020fc981 */ /* 0x000f68000c1e9900 */
[----:B------:R-:W5:Y:S04]  /*8a50*/  @!P5 LDG.E.CONSTANT R17, desc[UR8][R2.64+0x300] ;  /* 0x000300080211d981 */ /* 0x000f68000c1e9900 */
[----:B------:R-:W5:Y:S04]  /*8a60*/  @!P6 LDG.E.CONSTANT R19, desc[UR8][R2.64+0x380] ;  /* 0x000380080213e981 */ /* 0x000f68000c1e9900 */
[----:B------:R0:W5:Y:S01]  /*8a70*/  @!P1 LDG.E.CONSTANT R0, desc[UR8][R2.64+0x400] ;  /* 0x0004000802009981 */ /* 0x000162000c1e9900 */
[----:B------:R-:W-:Y:S01]  /*8a80*/  ISETP.NE.AND P0, PT, R32, RZ, PT ;  /* 0x000000ff2000720c */ /* 0x000fe20003f05270 */
[----:B------:R-:W1:Y:S01]  /*8a90*/  S2R R28, SR_LANEID ;  /* 0x00000000001c7919 */ /* 0x000e620000000000 */
[----:B------:R-:W1:Y:S01]  /*8aa0*/  S2UR UR5, SR_CgaCtaId ;  /* 0x00000000000579c3 */ /* 0x000e620000008800 */
[----:B------:R-:W-:Y:S01]  /*8ab0*/  SHF.R.U32.HI R9, RZ, 0x5, R32 ;  /* 0x00000005ff097819 */ /* 0x000fe20000011620 */
[----:B------:R-:W-:-:S06]  /*8ac0*/  UMOV UR4, 0x400 ;  /* 0x0000040000047882 */ /* 0x000fcc0000000000 */
[----:B0-----:R-:W0:Y:S03]  /*8ad0*/  LDC R3, c[0x0][0x390] ;  /* 0x0000e400ff037b82 */ /* 0x001e260000000800 */
[----:B------:R1:W5:Y:S01]  /*8ae0*/  @!P0 LDG.E.CONSTANT R8, desc[UR8][R4.64+-0x4] ;  /* 0xfffffc0804088981 */ /* 0x000362000c1e9900 */
[----:B------:R-:W-:Y:S01]  /*8af0*/  P2R R2, PR, RZ, 0x1 ;  /* 0x00000001ff027803 */ /* 0x000fe20000000000 */
[----:B-1----:R-:W-:Y:S01]  /*8b00*/  ULEA UR4, UR5, UR4, 0x18 ;  /* 0x0000000405047291 */ /* 0x002fe2000f8ec0ff */
[----:B------:R-:W-:-:S05]  /*8b10*/  IMAD R12, R9, 0x120, R28 ;  /* 0x00000120090c7824 */ /* 0x000fca00078e021c */
[----:B------:R-:W-:-:S05]  /*8b20*/  LEA R24, R12, UR4, 0x2 ;  /* 0x000000040c187c11 */ /* 0x000fca000f8e10ff */
[----:B------:R-:W-:Y:S01]  /*8b30*/  IMAD R4, R28, 0x20, R24 ;  /* 0x000000201c047824 */ /* 0x000fe200078e0218 */
[----:B------:R-:W-:Y:S01]  /*8b40*/  ISETP.NE.AND P0, PT, R32, RZ, PT ;  /* 0x000000ff2000720c */ /* 0x000fe20003f05270 */
[----:B--2---:R1:W-:Y:S04]  /*8b50*/  STS [R24], R6 ;  /* 0x0000000618007388 */ /* 0x0043e80000000800 */
        /* <DEDUP_REMOVED lines=9> */
[----:B------:R-:W2:Y:S04]  /*8bf0*/  LDS R29, [R4+0x20] ;  /* 0x00002000041d7984 */ /* 0x000ea80000000800 */
[----:B------:R-:W-:Y:S04]  /*8c00*/  LDS R10, [R4] ;  /* 0x00000000040a7984 */ /* 0x000fe80000000800 */
[----:B------:R-:W3:Y:S04]  /*8c10*/  LDS R12, [R4+0x4] ;  /* 0x00000400040c7984 */ /* 0x000ee80000000800 */
[----:B------:R-:W-:Y:S04]  /*8c20*/  LDS R14, [R4+0x8] ;  /* 0x00000800040e7984 */ /* 0x000fe80000000800 */
[----:B------:R-:W-:Y:S04]  /*8c30*/  LDS R16, [R4+0xc] ;  /* 0x00000c0004107984 */ /* 0x000fe80000000800 */
[----:B------:R-:W-:Y:S04]  /*8c40*/  LDS R18, [R4+0x10] ;  /* 0x0000100004127984 */ /* 0x000fe80000000800 */
[----:B------:R-:W-:Y:S04]  /*8c50*/  LDS R20, [R4+0x14] ;  /* 0x0000140004147984 */ /* 0x000fe80000000800 */
[----:B------:R-:W-:Y:S04]  /*8c60*/  LDS R22, [R4+0x18] ;  /* 0x0000180004167984 */ /* 0x000fe80000000800 */
[----:B------:R-:W-:Y:S01]  /*8c70*/  LDS R2, [R4+0x1c] ;  /* 0x00001c0004027984 */ /* 0x000fe20000000800 */
[----:B------:R-:W-:Y:S01]  /*8c80*/  BAR.SYNC.DEFER_BLOCKING 0x0 ;  /* 0x0000000000007b1d */ /* 0x000fe20000010000 */
[----:B-1----:R-:W-:-:S05]  /*8c90*/  LEA R6, R32, UR4, 0x2 ;  /* 0x0000000420067c11 */ /* 0x002fca000f8e10ff */
[----:B0-----:R-:W-:Y:S04]  /*8ca0*/  STS [R24], R3 ;  /* 0x0000000318007388 */ /* 0x001fe80000000800 */
        /* <DEDUP_REMOVED lines=17> */
[----:B------:R0:W-:Y:S01]  /*8dc0*/  LDS R0, [R4+0x20] ;  /* 0x0000200004007984 */ /* 0x0001e20000000800 */
[----:B------:R-:W-:Y:S06]  /*8dd0*/  BAR.SYNC.DEFER_BLOCKING 0x0 ;  /* 0x0000000000007b1d */ /* 0x000fec0000010000 */
[----:B--2---:R-:W-:Y:S02]  /*8de0*/  STS [R6+0x4d8], R29 ;  /* 0x0004d81d06007388 */ /* 0x004fe40000000800 */
[----:B------:R-:W-:Y:S06]  /*8df0*/  BAR.SYNC.DEFER_BLOCKING 0x0 ;  /* 0x0000000000007b1d */ /* 0x000fec0000010000 */
[----:B------:R-:W1:Y:S01]  /*8e00*/  @P0 LDS R8, [R6+0x4d4] ;  /* 0x0004d40006080984 */ /* 0x000e620000000800 */
[----:B------:R-:W-:-:S04]  /*8e10*/  IMAD R7, R32, 0x9, RZ ;  /* 0x0000000920077824 */ /* 0x000fc800078e02ff */
[C---:B------:R-:W-:Y:S01]  /*8e20*/  VIADD R5, R7.reuse, 0x1 ;  /* 0x0000000107057836 */ /* 0x040fe20000000000 */
[----:B------:R-:W-:Y:S01]  /*8e30*/  ISETP.EQ.U32.AND P4, PT, R26, R7, PT ;  /* 0x000000071a00720c */ /* 0x000fe20003f82070 */
[C---:B------:R-:W-:Y:S01]  /*8e40*/  VIADD R25, R7.reuse, 0x2 ;  /* 0x0000000207197836 */ /* 0x040fe20000000000 */
[----:B---3--:R-:W-:Y:S01]  /*8e50*/  ISETP.NE.AND P5, PT, R10, R12, PT ;  /* 0x0000000c0a00720c */ /* 0x008fe20003fa5270 */
[C---:B------:R-:W-:Y:S01]  /*8e60*/  VIADD R27, R7.reuse, 0x3 ;  /* 0x00000003071b7836 */ /* 0x040fe20000000000 */
[C---:B------:R-:W-:Y:S01]  /*8e70*/  ISETP.EQ.U32.AND P2, PT, R26.reuse, R5, PT ;  /* 0x000000051a00720c */ /* 0x040fe20003f42070 */
[----:B------:R-:W-:Y:S01]  /*8e80*/  VIADD R5, R7, 0x4 ;  /* 0x0000000407057836 */ /* 0x000fe20000000000 */
[----:B------:R-:W-:Y:S02]  /*8e90*/  ISETP.EQ.U32.AND P3, PT, R26, R25, PT ;  /* 0x000000191a00720c */ /* 0x000fe40003f62070 */
[----:B------:R-:W-:Y:S02]  /*8ea0*/  ISETP.EQ.OR.EX P5, PT, R30, RZ, P5, P2 ;  /* 0x000000ff1e00720c */ /* 0x000fe40002fa2720 */
[----:B------:R-:W-:-:S02]  /*8eb0*/  ISETP.EQ.U32.AND P1, PT, R26, R27, PT ;  /* 0x0000001b1a00720c */ /* 0x000fc40003f22070 */
[----:B------:R-:W-:Y:S02]  /*8ec0*/  ISETP.EQ.U32.AND P2, PT, R26, R5, PT ;  /* 0x000000051a00720c */ /* 0x000fe40003f42070 */
[----:B0-----:R-:W-:Y:S02]  /*8ed0*/  SEL R4, RZ, 0x1, !P5 ;  /* 0x00000001ff047807 */ /* 0x001fe40006800000 */
[----:B-1----:R-:W-:-:S04]  /*8ee0*/  ISETP.NE.AND P0, PT, R8, R10, PT ;  /* 0x0000000a0800720c */ /* 0x002fc80003f05270 */
[----:B------:R-:W-:Y:S02]  /*8ef0*/  ISETP.EQ.OR.EX P4, PT, R30, RZ, P0, P4 ;  /* 0x000000ff1e00720c */ /* 0x000fe40000782740 */
[----:B------:R-:W-:Y:S02]  /*8f00*/  ISETP.NE.AND P0, PT, R12, R14, PT ;  /* 0x0000000e0c00720c */ /* 0x000fe40003f05270 */
[----:B------:R-:W-:Y:S02]  /*8f10*/  SEL R6, RZ, 0x1, !P4 ;  /* 0x00000001ff067807 */ /* 0x000fe40006000000 */
[----:B------:R-:W-:Y:S02]  /*8f20*/  ISETP.EQ.OR.EX P3, PT, R30, RZ, P0, P3 ;  /* 0x000000ff1e00720c */ /* 0x000fe40000762730 */
[----:B------:R-:W-:Y:S02]  /*8f30*/  ISETP.NE.AND P4, PT, R14, R16, PT ;  /* 0x000000100e00720c */ /* 0x000fe40003f85270 */
[----:B------:R-:W-:-:S02]  /*8f40*/  ISETP.NE.AND P0, PT, R16, R18, PT ;  /* 0x000000121000720c */ /* 0x000fc40003f05270 */
[----:B------:R-:W-:Y:S02]  /*8f50*/  SEL R27, RZ, 0x1, !P3 ;  /* 0x00000001ff1b7807 */ /* 0x000fe40005800000 */
[C---:B------:R-:W-:Y:S02]  /*8f60*/  ISETP.EQ.OR.EX P6, PT, R30.reuse, RZ, P4, P1 ;  /* 0x000000ff1e00720c */ /* 0x040fe400027c2710 */
[----:B------:R-:W-:Y:S02]  /*8f70*/  ISETP.EQ.OR.EX P2, PT, R30, RZ, P0, P2 ;  /* 0x000000ff1e00720c */ /* 0x000fe40000742720 */
[----:B------:R-:W-:Y:S02]  /*8f80*/  IADD3 R27, P0, P1, R27, R4, R6 ;  /* 0x000000041b1b7210 */ /* 0x000fe4000791e006 */
[----:B------:R-:W-:Y:S02]  /*8f90*/  SEL R5, RZ, 0x1, !P6 ;  /* 0x00000001ff057807 */ /* 0x000fe40007000000 */
[----:B------:R-:W-:-:S02]  /*8fa0*/  SEL R4, RZ, 0x1, !P2 ;  /* 0x00000001ff047807 */ /* 0x000fc40005000000 */
[----:B------:R-:W-:Y:S02]  /*8fb0*/  IADD3.X R24, PT, PT, RZ, RZ, RZ, P0, P1 ;  /* 0x000000ffff187210 */ /* 0x000fe400007e24ff */
[----:B------:R-:W-:Y:S01]  /*8fc0*/  IADD3 R27, P0, P1, R4, R27, R5 ;  /* 0x0000001b041b7210 */ /* 0x000fe2000791e005 */
[----:B------:R-:W-:-:S03]  /*8fd0*/  VIADD R5, R7, 0x5 ;  /* 0x0000000507057836 */ /* 0x000fc60000000000 */
[----:B------:R-:W-:Y:S02]  /*8fe0*/  IADD3.X R24, PT, PT, RZ, R24, RZ, P0, P1 ;  /* 0x00000018ff187210 */ /* 0x000fe400007e24ff */
[----:B------:R-:W-:Y:S01]  /*8ff0*/  ISETP.EQ.U32.AND P0, PT, R26, R5, PT ;  /* 0x000000051a00720c */ /* 0x000fe20003f02070 */
[----:B------:R-:W-:Y:S01]  /*9000*/  VIADD R5, R7, 0x6 ;  /* 0x0000000607057836 */ /* 0x000fe20000000000 */
[----:B------:R-:W-:Y:S02]  /*9010*/  ISETP.NE.AND P1, PT, R18, R20, PT ;  /* 0x000000141200720c */ /* 0x000fe40003f25270 */
[----:B------:R-:W-:Y:S02]  /*9020*/  ISETP.NE.AND P4, PT, R20, R22, PT ;  /* 0x000000161400720c */ /* 0x000fe40003f85270 */
[----:B------:R-:W-:Y:S02]  /*9030*/  ISETP.EQ.OR.EX P1, PT, R30, RZ, P1, P0 ;  /* 0x000000ff1e00720c */ /* 0x000fe40000f22700 */
[----:B------:R-:W-:-:S04]  /*9040*/  ISETP.EQ.U32.AND P0, PT, R26, R5, PT ;  /* 0x000000051a00720c */ /* 0x000fc80003f02070 */
[----:B------:R-:W-:Y:S02]  /*9050*/  ISETP.EQ.OR.EX P0, PT, R30, RZ, P4, P0 ;  /* 0x000000ff1e00720c */ /* 0x000fe40002702700 */
[----:B------:R-:W-:Y:S02]  /*9060*/  SEL R5, RZ, 0x1, !P1 ;  /* 0x00000001ff057807 */ /* 0x000fe40004800000 */
[----:B------:R-:W-:Y:S02]  /*9070*/  SEL R4, RZ, 0x1, !P0 ;  /* 0x00000001ff047807 */ /* 0x000fe40004000000 */
[----:B------:R-:W-:Y:S02]  /*9080*/  P2R R31, PR, RZ, 0x20 ;  /* 0x00000020ff1f7803 */ /* 0x000fe40000000000 */
[----:B------:R-:W-:Y:S01]  /*9090*/  IADD3 R27, P4, P5, R4, R27, R5 ;  /* 0x0000001b041b7210 */ /* 0x000fe20007d9e005 */
[C---:B------:R-:W-:Y:S02]  /*90a0*/  VIADD R5, R7.reuse, 0x7 ;  /* 0x0000000707057836 */ /* 0x040fe40000000000 */
[----:B------:R-:W-:Y:S01]  /*90b0*/  VIADD R7, R7, 0x8 ;  /* 0x0000000807077836 */ /* 0x000fe20000000000 */
[----:B------:R-:W-:-:S02]  /*90c0*/  IADD3.X R24, PT, PT, RZ, R24, RZ, P4, P5 ;  /* 0x00000018ff187210 */ /* 0x000fc400027ea4ff */
[----:B------:R-:W-:Y:S02]  /*90d0*/  ISETP.EQ.U32.AND P5, PT, R26, R5, PT ;  /* 0x000000051a00720c */ /* 0x000fe40003fa2070 */
[----:B------:R-:W-:Y:S02]  /*90e0*/  ISETP.NE.AND P4, PT, R22, R2, PT ;  /* 0x000000021600720c */ /* 0x000fe40003f85270 */
[----:B------:R-:W-:Y:S02]  /*90f0*/  P2R R34, PR, RZ, 0x40 ;  /* 0x00000040ff227803 */ /* 0x000fe40000000000 */
[----:B------:R-:W-:Y:S02]  /*9100*/  ISETP.EQ.OR.EX P5, PT, R30, RZ, P4, P5 ;  /* 0x000000ff1e00720c */ /* 0x000fe400027a2750 */
[----:B------:R-:W-:Y:S02]  /*9110*/  ISETP.EQ.U32.AND P4, PT, R26, R7, PT ;  /* 0x000000071a00720c */ /* 0x000fe40003f82070 */
[----:B------:R-:W-:-:S02]  /*9120*/  ISETP.NE.AND P6, PT, R2, R29, PT ;  /* 0x0000001d0200720c */ /* 0x000fc40003fc5270 */
[----:B------:R-:W-:Y:S02]  /*9130*/  P2R R33, PR, RZ, 0x8 ;  /* 0x00000008ff217803 */ /* 0x000fe40000000000 */
[----:B------:R-:W-:Y:S02]  /*9140*/  ISETP.EQ.OR.EX P4, PT, R30, RZ, P6, P4 ;  /* 0x000000ff1e00720c */ /* 0x000fe40003782740 */
[----:B------:R-:W-:Y:S02]  /*9150*/  ISETP.NE.AND P3, PT, R31, RZ, PT ;  /* 0x000000ff1f00720c */ /* 0x000fe40003f65270 */
[----:B------:R-:W-:Y:S02]  /*9160*/  SEL R5, RZ, 0x1, !P5 ;  /* 0x00000001ff057807 */ /* 0x000fe40006800000 */
[----:B------:R-:W-:Y:S02]  /*9170*/  SEL R4, RZ, 0x1, !P4 ;  /* 0x00000001ff047807 */ /* 0x000fe40006000000 */
[----:B------:R-:W-:-:S02]  /*9180*/  P2R R25, PR, RZ, 0x8 ;  /* 0x00000008ff197803 */ /* 0x000fc40000000000 */
[----:B------:R-:W-:-:S04]  /*9190*/  IADD3 R27, P3, P6, R4, R27, R5 ;  /* 0x0000001b041b7210 */ /* 0x000fc80007e7e005 */
[----:B------:R-:W-:Y:S02]  /*91a0*/  IADD3.X R24, PT, PT, RZ, R24, RZ, P3, P6 ;  /* 0x00000018ff187210 */ /* 0x000fe40001fec4ff */
[----:B------:R-:W-:-:S04]  /*91b0*/  ISETP.NE.AND P3, PT, R25, RZ, PT ;  /* 0x000000ff1900720c */ /* 0x000fc80003f65270 */
[----:B------:R-:W-:Y:S02]  /*91c0*/  SEL R4, R11, RZ, !P3 ;  /* 0x000000ff0b047207 */ /* 0x000fe40005800000 */
[----:B------:R-:W-:-:S03]  /*91d0*/  ISETP.NE.AND P3, PT, R33, RZ, PT ;  /* 0x000000ff2100720c */ /* 0x000fc60003f65270 */
[----:B------:R-:W-:-:S05]  /*91e0*/  IMAD.IADD R4, R13, 0x1, R4 ;  /* 0x000000010d047824 */ /* 0x000fca00078e0204 */
[----:B------:R-:W-:Y:S02]  /*91f0*/  SEL R4, R4, RZ, !P3 ;  /* 0x000000ff04047207 */ /* 0x000fe40005800000 */
[----:B------:R-:W-:-:S03]  /*9200*/  ISETP.NE.AND P6, PT, R34, RZ, PT ;  /* 0x000000ff2200720c */ /* 0x000fc60003fc5270 */
        /* <DEDUP_REMOVED lines=13> */
[----:B------:R-:W0:Y:S01]  /*92e0*/  SHFL.UP PT, R6, R0, 0x1, RZ ;  /* 0x0420000000067989 */ /* 0x000e2200000e00ff */
[----:B------:R-:W-:-:S03]  /*92f0*/  ISETP.NE.U32.AND P4, PT, R27, RZ, PT ;  /* 0x000000ff1b00720c */ /* 0x000fc60003f85070 */
[----:B------:R-:W1:Y:S01]  /*9300*/  SHFL.UP PT, R4, R27, 0x1, RZ ;  /* 0x042000001b047989 */ /* 0x000e6200000e00ff */
[----:B------:R-:W-:-:S03]  /*9310*/  ISETP.NE.AND.EX P4, PT, R24, RZ, PT, P4 ;  /* 0x000000ff1800720c */ /* 0x000fc60003f85340 */
[----:B------:R-:W2:Y:S01]  /*9320*/  SHFL.UP PT, R5, R24, 0x1, RZ ;  /* 0x0420000018057989 */ /* 0x000ea200000e00ff */
[----:B0-----:R-:W-:Y:S02]  /*9330*/  SEL R6, R6, RZ, !P4 ;  /* 0x000000ff06067207 */ /* 0x001fe40006000000 */
[----:B------:R-:W-:-:S04]  /*9340*/  ISETP.GE.AND P4, PT, R28, 0x1, PT ;  /* 0x000000011c00780c */ /* 0x000fc80003f86270 */
[----:B------:R-:W-:-:S05]  /*9350*/  SEL R7, R6, RZ, P4 ;  /* 0x000000ff06077207 */ /* 0x000fca0002000000 */
[----:B------:R-:W-:Y:S01]  /*9360*/  IMAD.IADD R7, R0, 0x1, R7 ;  /* 0x0000000100077824 */ /* 0x000fe200078e0207 */
[----:B-1----:R-:W-:-:S04]  /*9370*/  SEL R4, R4, RZ, P4 ;  /* 0x000000ff04047207 */ /* 0x002fc80002000000 */
[----:B------:R-:W0:Y:S01]  /*9380*/  SHFL.UP PT, R6, R7, 0x2, RZ ;  /* 0x0440000007067989 */ /* 0x000e2200000e00ff */
[----:B--2---:R-:W-:Y:S02]  /*9390*/  SEL R5, R5, RZ, P4 ;  /* 0x000000ff05057207 */ /* 0x004fe40002000000 */
[----:B------:R-:W-:-:S05]  /*93a0*/  IADD3 R25, P4, PT, R4, R27, RZ ;  /* 0x0000001b04197210 */ /* 0x000fca0007f9e0ff */
[----:B------:R-:W-:Y:S01]  /*93b0*/  IMAD.X R27, R5, 0x1, R24, P4 ;  /* 0x00000001051b7824 */ /* 0x000fe200020e0618 */
[----:B------:R-:W1:Y:S01]  /*93c0*/  SHFL.UP PT, R0, R25, 0x2, RZ ;  /* 0x0440000019007989 */ /* 0x000e6200000e00ff */
[----:B------:R-:W-:-:S03]  /*93d0*/  ISETP.NE.U32.AND P4, PT, R25, RZ, PT ;  /* 0x000000ff1900720c */ /* 0x000fc60003f85070 */
[----:B------:R-:W2:Y:S01]  /*93e0*/  SHFL.UP PT, R4, R27, 0x2, RZ ;  /* 0x044000001b047989 */ /* 0x000ea200000e00ff */
[----:B------:R-:W-:-:S04]  /*93f0*/  ISETP.NE.AND.EX P4, PT, R27, RZ, PT, P4 ;  /* 0x000000ff1b00720c */ /* 0x000fc80003f85340 */
[----:B0-----:R-:W-:Y:S02]  /*9400*/  SEL R6, R6, RZ, !P4 ;  /* 0x000000ff06067207 */ /* 0x001fe40006000000 */
[----:B------:R-:W-:-:S04]  /*9410*/  ISETP.GE.AND P4, PT, R28, 0x2, PT ;  /* 0x000000021c00780c */ /* 0x000fc80003f86270 */
[----:B------:R-:W-:-:S05]  /*9420*/  SEL R6, R6, RZ, P4 ;  /* 0x000000ff06067207 */ /* 0x000fca0002000000 */
[----:B------:R-:W-:Y:S01]  /*9430*/  IMAD.IADD R6, R7, 0x1, R6 ;  /* 0x0000000107067824 */ /* 0x000fe200078e0206 */
[----:B-1----:R-:W-:Y:S02]  /*9440*/  SEL R0, R0, RZ, P4 ;  /* 0x000000ff00007207 */ /* 0x002fe40002000000 */
[----:B--2---:R-:W-:Y:S02]  /*9450*/  SEL R4, R4, RZ, P4 ;  /* 0x000000ff04047207 */ /* 0x004fe40002000000 */
[----:B------:R-:W0:Y:S01]  /*9460*/  SHFL.UP PT, R5, R6, 0x4, RZ ;  /* 0x0480000006057989 */ /* 0x000e2200000e00ff */
        /* <DEDUP_REMOVED lines=8> */
[----:B------:R-:W-:Y:S02]  /*94f0*/  SEL R5, R5, RZ, P4 ;  /* 0x000000ff05057207 */ /* 0x000fe40002000000 */
[----:B-1----:R-:W-:-:S03]  /*9500*/  SEL R0, R0, RZ, P4 ;  /* 0x000000ff00007207 */ /* 0x002fc60002000000 */
[----:B------:R-:W-:Y:S01]  /*9510*/  IMAD.IADD R5, R6, 0x1, R5 ;  /* 0x0000000106057824 */ /* 0x000fe200078e0205 */
[----:B--2---:R-:W-:Y:S02]  /*9520*/  SEL R4, R4, RZ, P4 ;  /* 0x000000ff04047207 */ /* 0x004fe40002000000 */
[----:B------:R-:W-:Y:S02]  /*9530*/  IADD3 R7, P4, PT, R0, R7, RZ ;  /* 0x0000000700077210 */ /* 0x000fe40007f9e0ff */
[----:B------:R-:W0:Y:S03]  /*9540*/  SHFL.UP PT, R6, R5, 0x8, RZ ;  /* 0x0500000005067989 */ /* 0x000e2600000e00ff */
[----:B------:R-:W-:Y:S01]  /*9550*/  IMAD.X R27, R4, 0x1, R25, P4 ;  /* 0x00000001041b7824 */ /* 0x000fe200020e0619 */
[----:B------:R-:W1:Y:S04]  /*9560*/  SHFL.UP PT, R0, R7, 0x8, RZ ;  /* 0x0500000007007989 */ /* 0x000e6800000e00ff */
[----:B------:R-:W2:Y:S01]  /*9570*/  SHFL.UP PT, R4, R27, 0x8, RZ ;  /* 0x050000001b047989 */ /* 0x000ea200000e00ff */
[----:B------:R-:W-:-:S04]  /*9580*/  ISETP.NE.U32.AND P4, PT, R7, RZ, PT ;  /* 0x000000ff0700720c */ /* 0x000fc80003f85070 */
[----:B------:R-:W-:-:S04]  /*9590*/  ISETP.NE.AND.EX P4, PT, R27, RZ, PT, P4 ;  /* 0x000000ff1b00720c */ /* 0x000fc80003f85340 */
[----:B0-----:R-:W-:Y:S02]  /*95a0*/  SEL R6, R6, RZ, !P4 ;  /* 0x000000ff06067207 */ /* 0x001fe40006000000 */
[----:B------:R-:W-:-:S04]  /*95b0*/  ISETP.GE.AND P4, PT, R28, 0x8, PT ;  /* 0x000000081c00780c */ /* 0x000fc80003f86270 */
[----:B------:R-:W-:Y:S02]  /*95c0*/  SEL R6, R6, RZ, P4 ;  /* 0x000000ff06067207 */ /* 0x000fe40002000000 */
[----:B-1----:R-:W-:Y:S02]  /*95d0*/  SEL R0, R0, RZ, P4 ;  /* 0x000000ff00007207 */ /* 0x002fe40002000000 */
[----:B--2---:R-:W-:Y:S01]  /*95e0*/  SEL R4, R4, RZ, P4 ;  /* 0x000000ff04047207 */ /* 0x004fe20002000000 */
[----:B------:R-:W-:Y:S01]  /*95f0*/  IMAD.IADD R6, R5, 0x1, R6 ;  /* 0x0000000105067824 */ /* 0x000fe200078e0206 */
[----:B------:R-:W-:-:S04]  /*9600*/  IADD3 R25, P4, PT, R0, R7, RZ ;  /* 0x0000000700197210 */ /* 0x000fc80007f9e0ff */
[----:B------:R-:W0:Y:S01]  /*9610*/  SHFL.UP PT, R5, R6, 0x10, RZ ;  /* 0x0600000006057989 */ /* 0x000e2200000e00ff */
[----:B------:R-:W-:-:S03]  /*9620*/  IMAD.X R24, R4, 0x1, R27, P4 ;  /* 0x0000000104187824 */ /* 0x000fc600020e061b */
[----:B------:R-:W1:Y:S04]  /*9630*/  SHFL.UP PT, R0, R25, 0x10, RZ ;  /* 0x0600000019007989 */ /* 0x000e6800000e00ff */
[----:B------:R-:W2:Y:S01]  /*9640*/  SHFL.UP PT, R4, R24, 0x10, RZ ;  /* 0x0600000018047989 */ /* 0x000ea200000e00ff */
[----:B------:R-:W-:-:S04]  /*9650*/  ISETP.NE.U32.AND P4, PT, R25, RZ, PT ;  /* 0x000000ff1900720c */ /* 0x000fc80003f85070 */
[----:B------:R-:W-:-:S04]  /*9660*/  ISETP.NE.AND.EX P4, PT, R24, RZ, PT, P4 ;  /* 0x000000ff1800720c */ /* 0x000fc80003f85340 */
[----:B0-----:R-:W-:Y:S02]  /*9670*/  SEL R7, R5, RZ, !P4 ;  /* 0x000000ff05077207 */ /* 0x001fe40006000000 */
[----:B------:R-:W-:-:S04]  /*9680*/  ISETP.GE.AND P4, PT, R28, 0x10, PT ;  /* 0x000000101c00780c */ /* 0x000fc80003f86270 */
[----:B-1----:R-:W-:Y:S02]  /*9690*/  SEL R0, R0, RZ, P4 ;  /* 0x000000ff00007207 */ /* 0x002fe40002000000 */
[----:B--2---:R-:W-:Y:S02]  /*96a0*/  SEL R5, R4, RZ, P4 ;  /* 0x000000ff04057207 */ /* 0x004fe40002000000 */
[----:B------:R-:W-:Y:S02]  /*96b0*/  SEL R7, R7, RZ, P4 ;  /* 0x000000ff07077207 */ /* 0x000fe40002000000 */
[----:B------:R-:W-:Y:S02]  /*96c0*/  ISETP.NE.AND P4, PT, R28, 0x1f, PT ;  /* 0x0000001f1c00780c */ /* 0x000fe40003f85270 */
[----:B------:R-:W-:Y:S01]  /*96d0*/  IADD3 R4, P5, PT, R0, R25, RZ ;  /* 0x0000001900047210 */ /* 0x000fe20007fbe0ff */
[----:B------:R-:W-:-:S04]  /*96e0*/  IMAD.IADD R33, R6, 0x1, R7 ;  /* 0x0000000106217824 */ /* 0x000fc800078e0207 */
[----:B------:R-:W-:-:S06]  /*96f0*/  IMAD.X R5, R5, 0x1, R24, P5 ;  /* 0x0000000105057824 */ /* 0x000fcc00028e0618 */
[----:B------:R-:W-:-:S05]  /*9700*/  @!P4 LEA R40, R9, UR4, 0x4 ;  /* 0x000000040928cc11 */ /* 0x000fca000f8e20ff */
[----:B------:R-:W-:Y:S04]  /*9710*/  @!P4 STS.64 [R40], R4 ;  /* 0x000000042800c388 */ /* 0x000fe80000000a00 */
[----:B------:R-:W-:Y:S01]  /*9720*/  @!P4 STS [R40+0x8], R33 ;  /* 0x000008212800c388 */ /* 0x000fe20000000800 */
[----:B------:R-:W-:Y:S06]  /*9730*/  BAR.SYNC.DEFER_BLOCKING 0x0 ;  /* 0x0000000000007b1d */ /* 0x000fec0000010000 */
[----:B------:R-:W-:Y:S04]  /*9740*/  LDS.64 R34, [UR4+0x10] ;  /* 0x00001004ff227984 */ /* 0x000fe80008000a00 */
[----:B------:R-:W0:Y:S04]  /*9750*/  LDS.64 R36, [UR4] ;  /* 0x00000004ff247984 */ /* 0x000e280008000a00 */
[----:B------:R-:W1:Y:S04]  /*9760*/  LDS R0, [UR4+0x8] ;  /* 0x00000804ff007984 */ /* 0x000e680008000800 */
[----:B------:R-:W2:Y:S04]  /*9770*/  LDS R27, [UR4+0x18] ;  /* 0x00001804ff1b7984 */ /* 0x000ea80008000800 */
[----:B------:R-:W3:Y:S04]  /*9780*/  LDS.64 R24, [UR4+0x20] ;  /* 0x00002004ff187984 */ /* 0x000ee80008000a00 */
[----:B------:R-:W4:Y:S04]  /*9790*/  LDS R38, [UR4+0x28] ;  /* 0x00002804ff267984 */ /* 0x000f280008000800 */
[----:B------:R-:W5:Y:S04]  /*97a0*/  LDS.64 R6, [UR4+0x30] ;  /* 0x00003004ff067984 */ /* 0x000f680008000a00 */
[----:B------:R-:W-:Y:S01]  /*97b0*/  LDS R40, [UR4+0x58] ;  /* 0x00005804ff287984 */ /* 0x000fe20008000800 */
[----:B0-----:R-:W-:-:S05]  /*97c0*/  IADD3 R41, P4, PT, R36, R34, RZ ;  /* 0x0000002224297210 */ /* 0x001fca0007f9e0ff */
[----:B------:R-:W-:Y:S01]  /*97d0*/  IMAD.X R43, R37, 0x1, R35, P4 ;  /* 0x00000001252b7824 */ /* 0x000fe200020e0623 */
[----:B------:R-:W-:-:S04]  /*97e0*/  ISETP.NE.U32.AND P4, PT, R34, RZ, PT ;  /* 0x000000ff2200720c */ /* 0x000fc80003f85070 */
[----:B------:R-:W-:-:S04]  /*97f0*/  ISETP.NE.AND.EX P4, PT, R35, RZ, PT, P4 ;  /* 0x000000ff2300720c */ /* 0x000fc80003f85340 */
[----:B-1----:R-:W-:Y:S02]  /*9800*/  SEL R34, R0, RZ, !P4 ;  /* 0x000000ff00227207 */ /* 0x002fe40006000000 */
[----:B------:R-:W-:-:S03]  /*9810*/  ISETP.NE.AND P4, PT, R9, 0x2, PT ;  /* 0x000000020900780c */ /* 0x000fc60003f85270 */
[----:B--2---:R-:W-:Y:S01]  /*9820*/  IMAD.IADD R27, R27, 0x1, R34 ;  /* 0x000000011b1b7824 */ /* 0x004fe200078e0222 */
[----:B------:R-:W-:Y:S01]  /*9830*/  SEL R42, R41, R36, !P4 ;  /* 0x00000024292a7207 */ /* 0x000fe20006000000 */
[----:B------:R-:W-:Y:S01]  /*9840*/  LDS.64 R34, [UR4+0x40] ;  /* 0x00004004ff227984 */ /* 0x000fe20008000a00 */
[----:B------:R-:W-:Y:S02]  /*9850*/  SEL R44, R43, R37, !P4 ;  /* 0x000000252b2c7207 */ /* 0x000fe40006000000 */
[----:B------:R-:W-:Y:S01]  /*9860*/  SEL R0, R27, R0, !P4 ;  /* 0x000000001b007207 */ /* 0x000fe20006000000 */
[----:B------:R-:W0:Y:S01]  /*9870*/  LDS R36, [UR4+0x38] ;  /* 0x00003804ff247984 */ /* 0x000e220008000800 */
[----:B---3--:R-:W-:-:S05]  /*9880*/  IADD3 R37, P4, PT, R24, R41, RZ ;  /* 0x0000002918257210 */ /* 0x008fca0007f9e0ff */
[----:B------:R-:W-:Y:S01]  /*9890*/  IMAD.X R43, R25, 0x1, R43, P4 ;  /* 0x00000001192b7824 */ /* 0x000fe200020e062b */
[----:B------:R-:W-:-:S04]  /*98a0*/  ISETP.NE.U32.AND P4, PT, R24, RZ, PT ;  /* 0x000000ff1800720c */ /* 0x000fc80003f85070 */
[----:B------:R-:W-:Y:S02]  /*98b0*/  ISETP.NE.AND.EX P4, PT, R25, RZ, PT, P4 ;  /* 0x000000ff1900720c */ /* 0x000fe40003f85340 */
[----:B------:R-:W-:Y:S02]  /*98c0*/  LDS.64 R24, [UR4+0x50] ;  /* 0x00005004ff187984 */ /* 0x000fe40008000a00 */
[----:B------:R-:W-:Y:S02]  /*98d0*/  SEL R27, R27, RZ, !P4 ;  /* 0x000000ff1b1b7207 */ /* 0x000fe40006000000 */
[----:B------:R-:W-:-:S03]  /*98e0*/  ISETP.NE.AND P4, PT, R9, 0x3, PT ;  /* 0x000000030900780c */ /* 0x000fc60003f85270 */
[----:B----4-:R-:W-:Y:S01]  /*98f0*/  IMAD.IADD R27, R38, 0x1, R27 ;  /* 0x00000001261b7824 */ /* 0x010fe200078e021b */
[----:B------:R-:W-:Y:S01]  /*9900*/  SEL R42, R37, R42, !P4 ;  /* 0x0000002a252a7207 */ /* 0x000fe20006000000 */
[----:B------:R-:W1:Y:S01]  /*9910*/  LDS R38, [UR4+0x48] ;  /* 0x00004804ff267984 */ /* 0x000e620008000800 */
[----:B------:R-:W-:Y:S02]  /*9920*/  SEL R44, R43, R44, !P4 ;  /* 0x0000002c2b2c7207 */ /* 0x000fe40006000000 */
[----:B------:R-:W-:Y:S02]  /*9930*/  SEL R0, R27, R0, !P4 ;  /* 0x000000001b007207 */ /* 0x000fe40006000000 */
[----:B-----5:R-:W-:-:S05]  /*9940*/  IADD3 R37, P4, PT, R6, R37, RZ ;  /* 0x0000002506257210 */ /* 0x020fca0007f9e0ff */
[----:B------:R-:W-:Y:S01]  /*9950*/  IMAD.X R43, R7, 0x1, R43, P4 ;  /* 0x00000001072b7824 */ /* 0x000fe200020e062b */
[----:B------:R-:W-:-:S04]  /*9960*/  ISETP.NE.U32.AND P4, PT, R6, RZ, PT ;  /* 0x000000ff0600720c */ /* 0x000fc80003f85070 */
[----:B------:R-:W-:-:S04]  /*9970*/  ISETP.NE.AND.EX P4, PT, R7, RZ, PT, P4 ;  /* 0x000000ff0700720c */ /* 0x000fc80003f85340 */
[----:B------:R-:W-:Y:S02]  /*9980*/  SEL R27, R27, RZ, !P4 ;  /* 0x000000ff1b1b7207 */ /* 0x000fe40006000000 */
[----:B------:R-:W-:-:S03]  /*9990*/  ISETP.NE.AND P4, PT, R9, 0x4, PT ;  /* 0x000000040900780c */ /* 0x000fc60003f85270 */
[----:B0-----:R-:W-:Y:S01]  /*99a0*/  IMAD.IADD R27, R36, 0x1, R27 ;  /* 0x00000001241b7824 */ /* 0x001fe200078e021b */
[----:B------:R-:W-:Y:S02]  /*99b0*/  SEL R6, R37, R42, !P4 ;  /* 0x0000002a25067207 */ /* 0x000fe40006000000 */
[----:B------:R-:W-:Y:S02]  /*99c0*/  SEL R42, R43, R44, !P4 ;  /* 0x0000002c2b2a7207 */ /* 0x000fe40006000000 */
[----:B------:R-:W-:Y:S02]  /*99d0*/  SEL R0, R27, R0, !P4 ;  /* 0x000000001b007207 */ /* 0x000fe40006000000 */
[C---:B------:R-:W-:Y:S02]  /*99e0*/  IADD3 R7, P4, PT, R34.reuse, R37, RZ ;  /* 0x0000002522077210 */ /* 0x040fe40007f9e0ff */
[----:B------:R-:W0:Y:S03]  /*99f0*/  LDS.64 R36, [UR4+0x60] ;  /* 0x00006004ff247984 */ /* 0x000e260008000a00 */
[----:B------:R-:W-:Y:S01]  /*9a00*/  IMAD.X R43, R35, 0x1, R43, P4 ;  /* 0x00000001232b7824 */ /* 0x000fe200020e062b */
[----:B------:R-:W-:-:S02]  /*9a10*/  ISETP.NE.U32.AND P4, PT, R34, RZ, PT ;  /* 0x000000ff2200720c */ /* 0x000fc40003f85070 */
[----:B------:R-:W2:Y:S02]  /*9a20*/  LDS R34, [UR4+0x68] ;  /* 0x00006804ff227984 */ /* 0x000ea40008000800 */
[----:B------:R-:W-:-:S04]  /*9a30*/  ISETP.NE.AND.EX P4, PT, R35, RZ, PT, P4 ;  /* 0x000000ff2300720c */ /* 0x000fc80003f85340 */
[----:B------:R-:W-:Y:S02]  /*9a40*/  SEL R27, R27, RZ, !P4 ;  /* 0x000000ff1b1b7207 */ /* 0x000fe40006000000 */
[----:B------:R-:W-:-:S03]  /*9a50*/  ISETP.NE.AND P4, PT, R9, 0x5, PT ;  /* 0x000000050900780c */ /* 0x000fc60003f85270 */
[----:B-1----:R-:W-:Y:S01]  /*9a60*/  IMAD.IADD R27, R38, 0x1, R27 ;  /* 0x00000001261b7824 */ /* 0x002fe200078e021b */
[----:B------:R-:W-:Y:S02]  /*9a70*/  SEL R38, R7, R6, !P4 ;  /* 0x0000000607267207 */ /* 0x000fe40006000000 */
[----:B------:R-:W-:Y:S02]  /*9a80*/  SEL R42, R43, R42, !P4 ;  /* 0x0000002a2b2a7207 */ /* 0x000fe40006000000 */
[----:B------:R-:W-:Y:S02]  /*9a90*/  SEL R0, R27, R0, !P4 ;  /* 0x000000001b007207 */ /* 0x000fe40006000000 */
[C---:B------:R-:W-:Y:S02]  /*9aa0*/  IADD3 R35, P4, PT, R24.reuse, R7, RZ ;  /* 0x0000000718237210 */ /* 0x040fe40007f9e0ff */
[----:B------:R-:W1:Y:S03]  /*9ab0*/  LDS.64 R6, [UR4+0x70] ;  /* 0x00007004ff067984 */ /* 0x000e660008000a00 */
[----:B------:R-:W-:Y:S01]  /*9ac0*/  IMAD.X R43, R25, 0x1, R43, P4 ;  /* 0x00000001192b7824 */ /* 0x000fe200020e062b */
[----:B------:R-:W-:-:S04]  /*9ad0*/  ISETP.NE.U32.AND P4, PT, R24, RZ, PT ;  /* 0x000000ff1800720c */ /* 0x000fc80003f85070 */
[----:B------:R-:W-:-:S04]  /*9ae0*/  ISETP.NE.AND.EX P4, PT, R25, RZ, PT, P4 ;  /* 0x000000ff1900720c */ /* 0x000fc80003f85340 */
[----:B------:R-:W-:Y:S02]  /*9af0*/  SEL R27, R27, RZ, !P4 ;  /* 0x000000ff1b1b7207 */ /* 0x000fe40006000000 */
[----:B------:R-:W-:-:S03]  /*9b00*/  ISETP.NE.AND P4, PT, R9, 0x6, PT ;  /* 0x000000060900780c */ /* 0x000fc60003f85270 */
[----:B------:R-:W-:Y:S01]  /*9b10*/  IMAD.IADD R27, R40, 0x1, R27 ;  /* 0x00000001281b7824 */ /* 0x000fe200078e021b */
[----:B------:R-:W-:Y:S02]  /*9b20*/  SEL R24, R35, R38, !P4 ;  /* 0x0000002623187207 */ /* 0x000fe40006000000 */
[----:B------:R-:W-:Y:S01]  /*9b30*/  SEL R40, R43, R42, !P4 ;  /* 0x0000002a2b287207 */ /* 0x000fe20006000000 */
[----:B------:R-:W3:Y:S01]  /*9b40*/  LDS R38, [UR4+0x78] ;  /* 0x00007804ff267984 */ /* 0x000ee20008000800 */
[----:B------:R-:W-:Y:S02]  /*9b50*/  SEL R0, R27, R0, !P4 ;  /* 0x000000001b007207 */ /* 0x000fe40006000000 */
[----:B0-----:R-:W-:-:S05]  /*9b60*/  IADD3 R35, P4, PT, R36, R35, RZ ;  /* 0x0000002324237210 */ /* 0x001fca0007f9e0ff */
[----:B------:R-:W-:Y:S01]  /*9b70*/  IMAD.X R43, R37, 0x1, R43, P4 ;  /* 0x00000001252b7824 */ /* 0x000fe200020e062b */
[----:B------:R-:W-:-:S04]  /*9b80*/  ISETP.NE.U32.AND P4, PT, R36, RZ, PT ;  /* 0x000000ff2400720c */ /* 0x000fc80003f85070 */
[----:B------:R-:W-:-:S04]  /*9b90*/  ISETP.NE.AND.EX P4, PT, R37, RZ, PT, P4 ;  /* 0x000000ff2500720c */ /* 0x000fc80003f85340 */
[----:B------:R-:W-:Y:S02]  /*9ba0*/  SEL R27, R27, RZ, !P4 ;  /* 0x000000ff1b1b7207 */ /* 0x000fe40006000000 */
[----:B------:R-:W-:-:S03]  /*9bb0*/  ISETP.NE.AND P4, PT, R9, 0x7, PT ;  /* 0x000000070900780c */ /* 0x000fc60003f85270 */
[----:B--2---:R-:W-:Y:S01]  /*9bc0*/  IMAD.IADD R25, R34, 0x1, R27 ;  /* 0x0000000122197824 */ /* 0x004fe200078e021b */
[----:B------:R-:W-:Y:S02]  /*9bd0*/  SEL R34, R35, R24, !P4 ;  /* 0x0000001823227207 */ /* 0x000fe40006000000 */
[----:B------:R-:W-:Y:S02]  /*9be0*/  SEL R41, R43, R40, !P4 ;  /* 0x000000282b297207 */ /* 0x000fe40006000000 */
[----:B------:R-:W-:Y:S02]  /*9bf0*/  SEL R24, R25, R0, !P4 ;  /* 0x0000000019187207 */ /* 0x000fe40006000000 */
[----:B-1----:R-:W-:-:S05]  /*9c00*/  IADD3 R35, P4, PT, R6, R35, RZ ;  /* 0x0000002306237210 */ /* 0x002fca0007f9e0ff */
[----:B------:R-:W-:Y:S01]  /*9c10*/  IMAD.X R36, R7, 0x1, R43, P4 ;  /* 0x0000000107247824 */ /* 0x000fe200020e062b */
[----:B------:R-:W-:-:S04]  /*9c20*/  ISETP.NE.U32.AND P4, PT, R6, RZ, PT ;  /* 0x000000ff0600720c */ /* 0x000fc80003f85070 */
[----:B------:R-:W-:-:S04]  /*9c30*/  ISETP.NE.AND.EX P4, PT, R7, RZ, PT, P4 ;  /* 0x000000ff0700720c */ /* 0x000fc80003f85340 */
[----:B------:R-:W-:Y:S02]  /*9c40*/  SEL R37, R25, RZ, !P4 ;  /* 0x000000ff19257207 */ /* 0x000fe40006000000 */
[----:B------:R-:W-:Y:S01]  /*9c50*/  ISETP.GE.U32.AND P4, PT, R32, 0x20, PT ;  /* 0x000000202000780c */ /* 0x000fe20003f86070 */
[----:B------:R0:W1:Y:S04]  /*9c60*/  SHFL.UP PT, R27, R4, 0x1, RZ ;  /* 0x04200000041b7989 */ /* 0x00006800000e00ff */
[----:B------:R0:W2:Y:S01]  /*9c70*/  SHFL.UP PT, R0, R5, 0x1, RZ ;  /* 0x0420000005007989 */ /* 0x0000a200000e00ff */
[----:B---3--:R-:W-:-:S03]  /*9c80*/  IMAD.IADD R37, R38, 0x1, R37 ;  /* 0x0000000126257824 */ /* 0x008fc600078e0225 */
[----:B------:R0:W3:Y:S04]  /*9c90*/  SHFL.UP PT, R9, R33, 0x1, RZ ;  /* 0x0420000021097989 */ /* 0x0000e800000e00ff */
[----:B------:R-:W-:Y:S05]  /*9ca0*/  @!P4 BRA `(.L_x_529) ;  /* 0x00000000002cc947 */ /* 0x000fea0003800000 */
[----:B------:R-:W-:Y:S02]  /*9cb0*/  ISETP.NE.AND P5, PT, R28, RZ, PT ;  /* 0x000000ff1c00720c */ /* 0x000fe40003fa5270 */
[C---:B-1----:R-:W-:Y:S02]  /*9cc0*/  ISETP.NE.U32.AND P4, PT, R27.reuse, RZ, PT ;  /* 0x000000ff1b00720c */ /* 0x042fe40003f85070 */
[----:B------:R-:W-:Y:S02]  /*9cd0*/  SEL R27, R27, RZ, P5 ;  /* 0x000000ff1b1b7207 */ /* 0x000fe40002800000 */
[C---:B--2---:R-:W-:Y:S02]  /*9ce0*/  ISETP.NE.AND.EX P4, PT, R0.reuse, RZ, PT, P4 ;  /* 0x000000ff0000720c */ /* 0x044fe40003f85340 */
[----:B------:R-:W-:Y:S02]  /*9cf0*/  SEL R0, R0, RZ, P5 ;  /* 0x000000ff00007207 */ /* 0x000fe40002800000 */
[----:B0-----:R-:W-:-:S02]  /*9d00*/  SEL R4, R24, RZ, !P4 ;  /* 0x000000ff18047207 */ /* 0x001fc40006000000 */
[----:B------:R-:W-:-:S03]  /*9d10*/  IADD3 R27, P4, PT, R27, R34, RZ ;  /* 0x000000221b1b7210 */ /* 0x000fc60007f9e0ff */
[----:B---3--:R-:W-:Y:S02]  /*9d20*/  @P5 IMAD.IADD R24, R9, 0x1, R4 ;  /* 0x0000000109185824 */ /* 0x008fe400078e0204 */
[----:B------:R-:W-:Y:S02]  /*9d30*/  IMAD.X R0, R0, 0x1, R41, P4 ;  /* 0x0000000100007824 */ /* 0x000fe400020e0629 */
[----:B------:R-:W-:Y:S01]  /*9d40*/  IMAD.MOV.U32 R9, RZ, RZ, R24 ;  /* 0x000000ffff097224 */ /* 0x000fe200078e0018 */
[----:B------:R-:W-:Y:S06]  /*9d50*/  BRA `(.L_x_530) ;  /* 0x0000001000587947 */ /* 0x000fec0003800000 */
.L_x_529:
[----:B------:R-:W4:Y:S01]  /*9d60*/  LDC.64 R24, c[0x0][0x3b0] ;  /* 0x0000ec00ff187b82 */ /* 0x000f220000000a00 */
[----:B------:R-:W-:Y:S01]  /*9d70*/  ISETP.NE.AND P4, PT, R32, RZ, PT ;  /* 0x000000ff2000720c */ /* 0x000fe20003f85270 */
[----:B------:R-:W5:-:S12]  /*9d80*/  LDCU UR5, c[0x0][0x370] ;  /* 0x00006e00ff0577ac */ /* 0x000f580008000800 */
[----:B------:R-:W-:Y:S01]  /*9d90*/  @!P4 IMAD.MOV.U32 R6, RZ, RZ, R35 ;  /* 0x000000ffff06c224 */ /* 0x000fe200078e0023 */
[----:B------:R1:W-:Y:S01]  /*9da0*/  @!P4 STS [UR4+0xd0], R37 ;  /* 0x0000d025ff00c988 */ /* 0x0003e20008000804 */
[----:B------:R-:W-:Y:S02]  /*9db0*/  @!P4 IMAD.MOV.U32 R7, RZ, RZ, R36 ;  /* 0x000000ffff07c224 */ /* 0x000fe400078e0024 */
[----:B0-----:R-:W-:Y:S02]  /*9dc0*/  @!P4 IMAD.MOV.U32 R4, RZ, RZ, R37 ;  /* 0x000000ffff04c224 */ /* 0x001fe400078e0025 */
[----:B------:R-:W-:Y:S01]  /*9dd0*/  @!P4 IMAD.MOV.U32 R5, RZ, RZ, 0x64 ;  /* 0x00000064ff05c424 */ /* 0x000fe200078e00ff */
[----:B------:R0:W-:Y:S01]  /*9de0*/  @!P4 STS.64 [UR4+0xc8], R6 ;  /* 0x0000c806ff00c988 */ /* 0x0001e20008000a04 */
[----:B-----5:R-:W-:Y:S01]  /*9df0*/  UISETP.GT.U32.AND UP0, UPT, UR5, 0x1f3, UPT ;  /* 0x000001f30500788c */ /* 0x020fe2000bf04070 */
[----:B----4-:R-:W-:-:S05]  /*9e00*/  IMAD.WIDE.U32 R24, R39, 0x10, R24 ;  /* 0x0000001027187825 */ /* 0x010fca00078e0018 */
[----:B------:R0:W-:Y:S03]  /*9e10*/  @!P4 ST.E.128.STRONG.GPU desc[UR8][R24.64+0x200], R4 ;  /* 0x000200041800c985 */ /* 0x0001e6000c10fd08 */
[----:B-1----:R-:W-:Y:S05]  /*9e20*/  BRA.U UP0, `(.L_x_531) ;  /* 0x0000000100087547 */ /* 0x002fea000b800000 */
[----:B------:R1:W-:Y:S06]  /*9e30*/  MEMBAR.SC.CTA ;  /* 0x0000000000007992 */ /* 0x0003ec0000000000 */
[----:B-1----:R-:W-:Y:S05]  /*9e40*/  BRA `(.L_x_532) ;  /* 0x0000000000087947 */ /* 0x002fea0003800000 */
.L_x_531:
[----:B------:R-:W-:Y:S05]  /*9e50*/  NANOSLEEP 0x1c2 ;  /* 0x000001c20000795d */ /* 0x000fea0003800000 */
[----:B------:R-:W-:Y:S01]  /*9e60*/  NOP ;  /* 0x0000000000007918 */ /* 0x000fe20000000000 */
.L_x_532:
[----:B0-----:R-:W-:-:S03]  /*9e70*/  IMAD.WIDE.U32 R4, R32, 0x10, RZ ;  /* 0x0000001020047825 */ /* 0x001fc600078e00ff */
[----:B------:R-:W-:Y:S02]  /*9e80*/  LOP3.LUT R7, R4, 0xfffffff0, RZ, 0x3c, !PT ;  /* 0xfffffff004077812 */ /* 0x000fe400078e3cff */
[----:B------:R-:W-:Y:S02]  /*9e90*/  LOP3.LUT R5, RZ, R5, RZ, 0x33, !PT ;  /* 0x00000005ff057212 */ /* 0x000fe400078e33ff */
[----:B------:R-:W-:-:S05]  /*9ea0*/  IADD3 R24, P4, PT, R24, R7, RZ ;  /* 0x0000000718187210 */ /* 0x000fca0007f9e0ff */
[----:B------:R-:W-:-:S08]  /*9eb0*/  IMAD.X R25, R25, 0x1, R5, P4 ;  /* 0x0000000119197824 */ /* 0x000fd000020e0605 */
.L_x_534:
[----:B------:R-:W4:Y:S01]  /*9ec0*/  LD.E.128.STRONG.GPU R4, desc[UR8][R24.64+0x200] ;  /* 0x0002000818047980 */ /* 0x000f22000c10fd00 */
[----:B------:R-:W-:Y:S05]  /*9ed0*/  YIELD ;  /* 0x0000000000007946 */ /* 0x000fea0003800000 */
[----:B------:R-:W-:Y:S01]  /*9ee0*/  UMOV UR5, 0xffffffff ;  /* 0xffffffff00057882 */ /* 0x000fe20000000000 */
[----:B----4-:R-:W-:Y:S02]  /*9ef0*/  ISETP.NE.AND P4, PT, R5, 0x63, PT ;  /* 0x000000630500780c */ /* 0x010fe40003f85270 */
[----:B------:R-:W-:Y:S11]  /*9f00*/  BRA.DIV UR5, `(.L_x_533) ;  /* 0x0000003e05047947 */ /* 0x000ff6000b800000 */
[----:B------:R-:W-:-:S13]  /*9f10*/  VOTE.ANY P4, !P4 ;  /* 0x0000000000ff7806 */ /* 0x000fda0006080100 */
.L_x_687:
[----:B------:R-:W-:Y:S05]  /*9f20*/  @P4 BRA `(.L_x_534) ;  /* 0xfffffffc00e44947 */ /* 0x000fea000383ffff */
[----:B------:R-:W-:Y:S01]  /*9f30*/  UMOV UR5, 0xffffffff ;  /* 0xffffffff00057882 */ /* 0x000fe20000000000 */
[----:B------:R-:W-:Y:S01]  /*9f40*/  ISETP.NE.AND P4, PT, R5, 0x65, PT ;  /* 0x000000650500780c */ /* 0x000fe20003f85270 */
[----:B------:R-:W-:Y:S02]  /*9f50*/  IMAD.MOV.U32 R40, RZ, RZ, R6 ;  /* 0x000000ffff287224 */ /* 0x000fe400078e0006 */
        /* <DEDUP_REMOVED lines=10> */
[----:B------:R0:W4:Y:S04]  /*a000*/  SHFL.DOWN PT, R24, R41, 0x1, R33 ;  /* 0x0820000029187989 */ /* 0x00012800000e0021 */
[----:B------:R0:W0:Y:S02]  /*a010*/  SHFL.DOWN PT, R6, R38, 0x1, R33 ;  /* 0x0820000026067989 */ /* 0x00002400000e0021 */
.L_x_693:
[----:B------:R-:W-:Y:S01]  /*a020*/  ISETP.GE.AND P5, PT, R28, R33, PT ;  /* 0x000000211c00720c */ /* 0x000fe20003fa6270 */
[----:B------:R-:W-:-:S12]  /*a030*/  UMOV UR5, 0xffffffff ;  /* 0xffffffff00057882 */ /* 0x000fd80000000000 */
[----:B-1----:R-:W-:-:S05]  /*a040*/  @!P5 IADD3 R25, P4, PT, R25, R40, RZ ;  /* 0x000000281919d210 */ /* 0x002fca0007f9e0ff */
[----:B----4-:R-:W-:Y:S01]  /*a050*/  @!P5 IMAD.X R24, R24, 0x1, R41, P4 ;  /* 0x000000011818d824 */ /* 0x010fe200020e0629 */
[----:B------:R-:W-:Y:S01]  /*a060*/  @!P5 ISETP.NE.U32.AND P4, PT, R40, RZ, PT ;  /* 0x000000ff2800d20c */ /* 0x000fe20003f85070 */
[----:B0-----:R-:W-:-:S03]  /*a070*/  @!P5 IMAD.MOV.U32 R40, RZ, RZ, R25 ;  /* 0x000000ffff28d224 */ /* 0x001fc600078e0019 */
[----:B------:R-:W-:-:S04]  /*a080*/  @!P5 ISETP.NE.AND.EX P4, PT, R41, RZ, PT, P4 ;  /* 0x000000ff2900d20c */ /* 0x000fc80003f85340 */
[----:B------:R-:W-:Y:S01]  /*a090*/  @!P5 SEL R25, R6, RZ, !P4 ;  /* 0x000000ff0619d207 */ /* 0x000fe20006000000 */
[----:B------:R-:W-:Y:S08]  /*a0a0*/  BRA.DIV UR5, `(.L_x_536) ;  /* 0x0000003e05307947 */ /* 0x000ff0000b800000 */
.L_x_696:
[----:B------:R-:W-:Y:S01]  /*a0b0*/  UMOV UR5, 0xffffffff ;  /* 0xffffffff00057882 */ /* 0x000fe20000000000 */
[----:B------:R-:W-:Y:S02]  /*a0c0*/  @!P5 IMAD.MOV.U32 R41, RZ, RZ, R24 ;  /* 0x000000ffff29d224 */ /* 0x000fe400078e0018 */
[----:B------:R-:W-:Y:S01]  /*a0d0*/  @!P5 IMAD.IADD R38, R38, 0x1, R25 ;  /* 0x000000012626d824 */ /* 0x000fe200078e0219 */
[----:B------:R-:W-:Y:S06]  /*a0e0*/  BRA.DIV UR5, `(.L_x_537) ;  /* 0x0000003e05407947 */ /* 0x000fec000b800000 */
[----:B------:R0:W1:Y:S04]  /*a0f0*/  SHFL.DOWN PT, R25, R40, 0x2, R33 ;  /* 0x0840000028197989 */ /* 0x00006800000e0021 */
[----:B------:R0:W4:Y:S04]  /*a100*/  SHFL.DOWN PT, R24, R41, 0x2, R33 ;  /* 0x0840000029187989 */ /* 0x00012800000e0021 */
[----:B------:R0:W0:Y:S02]  /*a110*/  SHFL.DOWN PT, R6, R38, 0x2, R33 ;  /* 0x0840000026067989 */ /* 0x00002400000e0021 */
.L_x_701:
[----:B------:R-:W-:Y:S01]  /*a120*/  VIADD R43, R28, 0x2 ;  /* 0x000000021c2b7836 */ /* 0x000fe20000000000 */
[----:B------:R-:W-:-:S04]  /*a130*/  UMOV UR5, 0xffffffff ;  /* 0xffffffff00057882 */ /* 0x000fc80000000000 */
[----:B------:R-:W-:-:S13]  /*a140*/  ISETP.GT.AND P5, PT, R43, R33, PT ;  /* 0x000000212b00720c */ /* 0x000fda0003fa4270 */
[----:B------:R-:W-:-:S04]  /*a150*/  @!P5 ISETP.NE.U32.AND P4, PT, R40, RZ, PT ;  /* 0x000000ff2800d20c */ /* 0x000fc80003f85070 */
[----:B------:R-:W-:-:S04]  /*a160*/  @!P5 ISETP.NE.AND.EX P4, PT, R41, RZ, PT, P4 ;  /* 0x000000ff2900d20c */ /* 0x000fc80003f85340 */
[----:B0-----:R-:W-:Y:S02]  /*a170*/  @!P5 SEL R45, R6, RZ, !P4 ;  /* 0x000000ff062dd207 */ /* 0x001fe40006000000 */
[----:B-1----:R-:W-:-:S05]  /*a180*/  @!P5 IADD3 R25, P4, PT, R25, R40, RZ ;  /* 0x000000281919d210 */ /* 0x002fca0007f9e0ff */
[----:B----4-:R-:W-:Y:S01]  /*a190*/  @!P5 IMAD.X R24, R24, 0x1, R41, P4 ;  /* 0x000000011818d824 */ /* 0x010fe200020e0629 */
[----:B------:R-:W-:Y:S07]  /*a1a0*/  BRA.DIV UR5, `(.L_x_538) ;  /* 0x0000003e05647947 */ /* 0x000fee000b800000 */
.L_x_704:
[----:B------:R-:W-:Y:S01]  /*a1b0*/  UMOV UR5, 0xffffffff ;  /* 0xffffffff00057882 */ /* 0x000fe20000000000 */
[----:B------:R-:W-:Y:S02]  /*a1c0*/  @!P5 IMAD.MOV.U32 R40, RZ, RZ, R25 ;  /* 0x000000ffff28d224 */ /* 0x000fe400078e0019 */
[----:B------:R-:W-:Y:S02]  /*a1d0*/  @!P5 IMAD.MOV.U32 R41, RZ, RZ, R24 ;  /* 0x000000ffff29d224 */ /* 0x000fe400078e0018 */
[----:B------:R-:W-:Y:S01]  /*a1e0*/  @!P5 IMAD.IADD R38, R38, 0x1, R45 ;  /* 0x000000012626d824 */ /* 0x000fe200078e022d */
[----:B------:R-:W-:Y:S06]  /*a1f0*/  BRA.DIV UR5, `(.L_x_539) ;  /* 0x0000003e05707947 */ /* 0x000fec000b800000 */
[----:B------:R0:W1:Y:S04]  /*a200*/  SHFL.DOWN PT, R25, R40, 0x4, R33 ;  /* 0x0880000028197989 */ /* 0x00006800000e0021 */
[----:B------:R0:W4:Y:S04]  /*a210*/  SHFL.DOWN PT, R24, R41, 0x4, R33 ;  /* 0x0880000029187989 */ /* 0x00012800000e0021 */
[----:B------:R0:W0:Y:S02]  /*a220*/  SHFL.DOWN PT, R6, R38, 0x4, R33 ;  /* 0x0880000026067989 */ /* 0x00002400000e0021 */
.L_x_709:
        /* <DEDUP_REMOVED lines=9> */
.L_x_712:
        /* <DEDUP_REMOVED lines=8> */
.L_x_717:
        /* <DEDUP_REMOVED lines=9> */
.L_x_720:
        /* <DEDUP_REMOVED lines=8> */
.L_x_725:
[----:B------:R-:W-:Y:S01]  /*a450*/  VIADD R4, R28, 0x10 ;  /* 0x000000101c047836 */ /* 0x000fe20000000000 */
[----:B------:R-:W5:Y:S01]  /*a460*/  LDC.64 R24, c[0x0][0x3b0] ;  /* 0x0000ec00ff187b82 */ /* 0x000f620000000a00 */
[----:B------:R-:W-:Y:S01]  /*a470*/  UMOV UR5, 0xffffffff ;  /* 0xffffffff00057882 */ /* 0x000fe20000000000 */
[----:B------:R-:W-:Y:S02]  /*a480*/  LOP3.LUT R32, RZ, R32, RZ, 0x33, !PT ;  /* 0x00000020ff207212 */ /* 0x000fe400078e33ff */
[----:B------:R-:W-:-:S13]  /*a490*/  ISETP.GT.AND P4, PT, R4, R33, PT ;  /* 0x000000210400720c */ /* 0x000fda0003f84270 */
[----:B-1----:R-:W-:-:S05]  /*a4a0*/  @!P4 IADD3 R47, P5, PT, R47, R40, RZ ;  /* 0x000000282f2fc210 */ /* 0x002fca0007fbe0ff */
[----:B----4-:R-:W-:Y:S01]  /*a4b0*/  @!P4 IMAD.X R46, R46, 0x1, R41, P5 ;  /* 0x000000012e2ec824 */ /* 0x010fe200028e0629 */
[----:B------:R-:W-:Y:S01]  /*a4c0*/  @!P4 ISETP.NE.U32.AND P5, PT, R40, RZ, PT ;  /* 0x000000ff2800c20c */ /* 0x000fe20003fa5070 */
[----:B0-----:R-:W-:Y:S01]  /*a4d0*/  @!P4 IMAD.MOV.U32 R40, RZ, RZ, R47 ;  /* 0x000000ffff28c224 */ /* 0x001fe200078e002f */
[----:B-----5:R-:W-:Y:S02]  /*a4e0*/  IADD3 R24, P6, PT, R24, 0x200, RZ ;  /* 0x0000020018187810 */ /* 0x020fe40007fde0ff */
[----:B------:R-:W-:Y:S01]  /*a4f0*/  @!P4 ISETP.NE.AND.EX P5, PT, R41, RZ, PT, P5 ;  /* 0x000000ff2900c20c */ /* 0x000fe20003fa5350 */
[----:B------:R-:W-:-:S03]  /*a500*/  @!P4 IMAD.MOV.U32 R41, RZ, RZ, R46 ;  /* 0x000000ffff29c224 */ /* 0x000fc600078e002e */
[----:B------:R-:W-:Y:S02]  /*a510*/  @!P4 SEL R7, R6, RZ, !P5 ;  /* 0x000000ff0607c207 */ /* 0x000fe40006800000 */
[----:B------:R-:W-:-:S03]  /*a520*/  ISETP.NE.AND P5, PT, R5, 0x65, PT ;  /* 0x000000650500780c */ /* 0x000fc60003fa5270 */
[----:B------:R-:W-:Y:S01]  /*a530*/  @!P4 IMAD.IADD R38, R38, 0x1, R7 ;  /* 0x000000012626c824 */ /* 0x000fe200078e0207 */
[----:B------:R-:W-:Y:S09]  /*a540*/  BRA.DIV UR5, `(.L_x_544) ;  /* 0x0000003e05d87947 */ /* 0x000ff2000b800000 */
.L_x_728:
[----:B------:R-:W-:Y:S01]  /*a550*/  UMOV UR5, 0xffffffff ;  /* 0xffffffff00057882 */ /* 0x000fe20000000000 */
[----:B------:R-:W-:Y:S02]  /*a560*/  IMAD.X R25, RZ, RZ, R25, P6 ;  /* 0x000000ffff197224 */ /* 0x000fe400030e0619 */
[----:B------:R-:W-:Y:S01]  /*a570*/  IMAD.IADD R47, R32, 0x1, R39 ;  /* 0x00000001202f7824 */ /* 0x000fe200078e0227 */
[----:B------:R-:W-:Y:S06]  /*a580*/  BRA.DIV UR5, `(.L_x_545) ;  /* 0x0000003e05e87947 */ /* 0x000fec000b800000 */
[----:B------:R-:W-:-:S13]  /*a590*/  VOTE.ALL P5, P5 ;  /* 0x0000000000ff7806 */ /* 0x000fda00028a0000 */
.L_x_731:
[----:B------:R-:W-:Y:S05]  /*a5a0*/  @!P5 BRA `(.L_x_546) ;  /* 0x0000000400b8d947 */ /* 0x000fea0003800000 */
.L_x_560:
[----:B------:R-:W-:-:S07]  /*a5b0*/  IMAD.WIDE R32, R47, 0x10, R24 ;  /* 0x000000102f207825 */ /* 0x000fce00078e0218 */
.L_x_548:
[----:B------:R-:W4:Y:S01]  /*a5c0*/  LD.E.128.STRONG.GPU R4, desc[UR8][R32.64+-0x200] ;  /* 0xfffe000820047980 */ /* 0x000f22000c10fd00 */
[----:B------:R-:W-:Y:S05]  /*a5d0*/  YIELD ;  /* 0x0000000000007946 */ /* 0x000fea0003800000 */
[----:B------:R-:W-:Y:S01]  /*a5e0*/  UMOV UR5, 0xffffffff ;  /* 0xffffffff00057882 */ /* 0x000fe20000000000 */
[----:B----4-:R-:W-:Y:S02]  /*a5f0*/  ISETP.NE.AND P4, PT, R5, 0x63, PT ;  /* 0x000000630500780c */ /* 0x010fe40003f85270 */
[----:B------:R-:W-:Y:S11]  /*a600*/  BRA.DIV UR5, `(.L_x_547) ;  /* 0x0000003e05e47947 */ /* 0x000ff6000b800000 */
[----:B------:R-:W-:-:S13]  /*a610*/  VOTE.ANY P4, !P4 ;  /* 0x0000000000ff7806 */ /* 0x000fda0006080100 */
.L_x_734:
        /* <DEDUP_REMOVED lines=13> */
[----:B------:R0:W4:Y:S04]  /*a6f0*/  SHFL.DOWN PT, R51, R32, 0x1, R33 ;  /* 0x0820000020337989 */ /* 0x00012800000e0021 */
[----:B------:R0:W0:Y:S02]  /*a700*/  SHFL.DOWN PT, R6, R46, 0x1, R33 ;  /* 0x082000002e067989 */ /* 0x00002400000e0021 */
.L_x_740:
        /* <DEDUP_REMOVED lines=9> */
.L_x_743:
[----:B------:R-:W-:Y:S01]  /*a7a0*/  UMOV UR5, 0xffffffff ;  /* 0xffffffff00057882 */ /* 0x000fe20000000000 */
[----:B------:R-:W-:Y:S02]  /*a7b0*/  @!P5 IMAD.MOV.U32 R32, RZ, RZ, R50 ;  /* 0x000000ffff20d224 */ /* 0x000fe400078e0032 */
[----:B------:R-:W-:Y:S01]  /*a7c0*/  @!P5 IMAD.IADD R46, R46, 0x1, R51 ;  /* 0x000000012e2ed824 */ /* 0x000fe200078e0233 */
[----:B------:R-:W-:Y:S06]  /*a7d0*/  BRA.DIV UR5, `(.L_x_551) ;  /* 0x0000004205207947 */ /* 0x000fec000b800000 */
[----:B------:R0:W1:Y:S04]  /*a7e0*/  SHFL.DOWN PT, R48, R49, 0x2, R33 ;  /* 0x0840000031307989 */ /* 0x00006800000e0021 */
[----:B------:R0:W4:Y:S04]  /*a7f0*/  SHFL.DOWN PT, R51, R32, 0x2, R33 ;  /* 0x0840000020337989 */ /* 0x00012800000e0021 */
[----:B------:R0:W0:Y:S02]  /*a800*/  SHFL.DOWN PT, R6, R46, 0x2, R33 ;  /* 0x084000002e067989 */ /* 0x00002400000e0021 */
.L_x_748:
[----:B------:R-:W-:Y:S01]  /*a810*/  ISETP.GT.AND P5, PT, R43, R33, PT ;  /* 0x000000212b00720c */ /* 0x000fe20003fa4270 */
        /* <DEDUP_REMOVED lines=8> */
.L_x_751:
[----:B------:R-:W-:Y:S01]  /*a8a0*/  UMOV UR5, 0xffffffff ;  /* 0xffffffff00057882 */ /* 0x000fe20000000000 */
[----:B------:R-:W-:Y:S02]  /*a8b0*/  @!P5 IMAD.MOV.U32 R32, RZ, RZ, R50 ;  /* 0x000000ffff20d224 */ /* 0x000fe400078e0032 */
[----:B------:R-:W-:Y:S01]  /*a8c0*/  @!P5 IMAD.IADD R46, R46, 0x1, R51 ;  /* 0x000000012e2ed824 */ /* 0x000fe200078e0233 */
[----:B------:R-:W-:Y:S06]  /*a8d0*/  BRA.DIV UR5, `(.L_x_553) ;  /* 0x0000004205547947 */ /* 0x000fec000b800000 */
[----:B------:R0:W1:Y:S04]  /*a8e0*/  SHFL.DOWN PT, R48, R49, 0x4, R33 ;  /* 0x0880000031307989 */ /* 0x00006800000e0021 */
[----:B------:R0:W4:Y:S04]  /*a8f0*/  SHFL.DOWN PT, R51, R32, 0x4, R33 ;  /* 0x0880000020337989 */ /* 0x00012800000e0021 */
[----:B------:R0:W0:Y:S02]  /*a900*/  SHFL.DOWN PT, R6, R46, 0x4, R33 ;  /* 0x088000002e067989 */ /* 0x00002400000e0021 */
.L_x_756:
        /* <DEDUP_REMOVED lines=9> */
.L_x_759:
[----:B------:R-:W-:Y:S01]  /*a9a0*/  UMOV UR5, 0xffffffff ;  /* 0xffffffff00057882 */ /* 0x000fe20000000000 */
[----:B------:R-:W-:Y:S02]  /*a9b0*/  @!P5 IMAD.MOV.U32 R32, RZ, RZ, R50 ;  /* 0x000000ffff20d224 */ /* 0x000fe400078e0032 */
[----:B------:R-:W-:Y:S01]  /*a9c0*/  @!P5 IMAD.IADD R46, R46, 0x1, R51 ;  /* 0x000000012e2ed824 */ /* 0x000fe200078e0233 */
[----:B------:R-:W-:Y:S06]  /*a9d0*/  BRA.DIV UR5, `(.L_x_555) ;  /* 0x0000004205887947 */ /* 0x000fec000b800000 */
[----:B------:R0:W1:Y:S04]  /*a9e0*/  SHFL.DOWN PT, R48, R49, 0x8, R33 ;  /* 0x0900000031307989 */ /* 0x00006800000e0021 */
[----:B------:R0:W4:Y:S04]  /*a9f0*/  SHFL.DOWN PT, R51, R32, 0x8, R33 ;  /* 0x0900000020337989 */ /* 0x00012800000e0021 */
[----:B------:R0:W0:Y:S02]  /*aa00*/  SHFL.DOWN PT, R6, R46, 0x8, R33 ;  /* 0x090000002e067989 */ /* 0x00002400000e0021 */
.L_x_764:
        /* <DEDUP_REMOVED lines=9> */
.L_x_767:
[----:B------:R-:W-:Y:S01]  /*aaa0*/  UMOV UR5, 0xffffffff ;  /* 0xffffffff00057882 */ /* 0x000fe20000000000 */
[----:B------:R-:W-:Y:S02]  /*aab0*/  @!P5 IMAD.MOV.U32 R32, RZ, RZ, R50 ;  /* 0x000000ffff20d224 */ /* 0x000fe400078e0032 */
[----:B------:R-:W-:Y:S01]  /*aac0*/  @!P5 IMAD.IADD R46, R46, 0x1, R51 ;  /* 0x000000012e2ed824 */ /* 0x000fe200078e0233 */
[----:B------:R-:W-:Y:S06]  /*aad0*/  BRA.DIV UR5, `(.L_x_557) ;  /* 0x0000004205bc7947 */ /* 0x000fec000b800000 */
[----:B------:R0:W1:Y:S01]  /*aae0*/  SHFL.DOWN PT, R48, R49, 0x10, R33 ;  /* 0x0a00000031307989 */ /* 0x00006200000e0021 */
[----:B------:R-:W-:-:S03]  /*aaf0*/  VIADD R50, R28, 0x10 ;  /* 0x000000101c327836 */ /* 0x000fc60000000000 */
[----:B------:R0:W4:Y:S04]  /*ab00*/  SHFL.DOWN PT, R51, R32, 0x10, R33 ;  /* 0x0a00000020337989 */ /* 0x00012800000e0021 */
[----:B------:R0:W0:Y:S02]  /*ab10*/  SHFL.DOWN PT, R6, R46, 0x10, R33 ;  /* 0x0a0000002e067989 */ /* 0x00002400000e0021 */
.L_x_772:
[----:B------:R-:W-:Y:S01]  /*ab20*/  ISETP.GT.AND P5, PT, R50, R33, PT ;  /* 0x000000213200720c */ /* 0x000fe20003fa4270 */
[----:B------:R-:W-:-:S12]  /*ab30*/  UMOV UR5, 0xffffffff ;  /* 0xffffffff00057882 */ /* 0x000fd80000000000 */
[----:B------:R-:W-:-:S04]  /*ab40*/  @!P5 ISETP.NE.U32.AND P4, PT, R49, RZ, PT ;  /* 0x000000ff3100d20c */ /* 0x000fc80003f85070 */
[----:B------:R-:W-:-:S04]  /*ab50*/  @!P5 ISETP.NE.AND.EX P4, PT, R32, RZ, PT, P4 ;  /* 0x000000ff2000d20c */ /* 0x000fc80003f85340 */
[----:B0-----:R-:W-:Y:S02]  /*ab60*/  @!P5 SEL R7, R6, RZ, !P4 ;  /* 0x000000ff0607d207 */ /* 0x001fe40006000000 */
[----:B-1----:R-:W-:-:S03]  /*ab70*/  @!P5 IADD3 R48, P4, PT, R48, R49, RZ ;  /* 0x000000313030d210 */ /* 0x002fc60007f9e0ff */
[----:B------:R-:W-:Y:S02]  /*ab80*/  @!P5 IMAD.IADD R46, R46, 0x1, R7 ;  /* 0x000000012e2ed824 */ /* 0x000fe400078e0207 */
[----:B----4-:R-:W-:Y:S01]  /*ab90*/  @!P5 IMAD.X R51, R51, 0x1, R32, P4 ;  /* 0x000000013333d824 */ /* 0x010fe200020e0620 */
[----:B------:R-:W-:Y:S01]  /*aba0*/  ISETP.NE.U32.AND P4, PT, R40, RZ, PT ;  /* 0x000000ff2800720c */ /* 0x000fe20003f85070 */
[----:B------:R-:W-:Y:S02]  /*abb0*/  @!P5 IMAD.MOV.U32 R49, RZ, RZ, R48 ;  /* 0x000000ffff31d224 */ /* 0x000fe400078e0030 */
[----:B------:R-:W-:Y:S01]  /*abc0*/  @!P5 IMAD.MOV.U32 R32, RZ, RZ, R51 ;  /* 0x000000ffff20d224 */ /* 0x000fe200078e0033 */
[----:B------:R-:W-:Y:S02]  /*abd0*/  ISETP.NE.AND.EX P4, PT, R41, RZ, PT, P4 ;  /* 0x000000ff2900720c */ /* 0x000fe40003f85340 */
[----:B------:R-:W-:Y:S02]  /*abe0*/  ISETP.NE.AND P5, PT, R5, 0x65, PT ;  /* 0x000000650500780c */ /* 0x000fe40003fa5270 */
[----:B------:R-:W-:-:S02]  /*abf0*/  SEL R5, R46, RZ, !P4 ;  /* 0x000000ff2e057207 */ /* 0x000fc40006000000 */
[----:B------:R-:W-:Y:S01]  /*ac00*/  IADD3 R40, P6, PT, R40, R49, RZ ;  /* 0x0000003128287210 */ /* 0x000fe20007fde0ff */
[----:B------:R-:W-:-:S12]  /*ac10*/  BRA.DIV UR5, `(.L_x_558) ;  /* 0x0000004205c47947 */ /* 0x000fd8000b800000 */
.L_x_775:
[----:B------:R-:W-:Y:S01]  /*ac20*/  UMOV UR5, 0xffffffff ;  /* 0xffffffff00057882 */ /* 0x000fe20000000000 */
[----:B------:R-:W-:Y:S02]  /*ac30*/  IMAD.X R41, R41, 0x1, R32, P6 ;  /* 0x0000000129297824 */ /* 0x000fe400030e0620 */
[----:B------:R-:W-:Y:S02]  /*ac40*/  IMAD.IADD R38, R5, 0x1, R38 ;  /* 0x0000000105267824 */ /* 0x000fe400078e0226 */
[----:B------:R-:W-:Y:S01]  /*ac50*/  VIADD R47, R47, 0xffffffe0 ;  /* 0xffffffe02f2f7836 */ /* 0x000fe20000000000 */
[----:B------:R-:W-:Y:S06]  /*ac60*/  BRA.DIV UR5, `(.L_x_559) ;  /* 0x0000004205d07947 */ /* 0x000fec000b800000 */
[----:B------:R-:W-:-:S13]  /*ac70*/  VOTE.ALL P5, P5 ;  /* 0x0000000000ff7806 */ /* 0x000fda00028a0000 */
.L_x_778:
[----:B------:R-:W-:Y:S05]  /*ac80*/  @P5 BRA `(.L_x_560) ;  /* 0xfffffff800485947 */ /* 0x000fea000383ffff */
.L_x_546:
[----:B------:R-:W0:Y:S01]  /*ac90*/  S2R R4, SR_TID.X ;  /* 0x0000000000047919 */ /* 0x000e220000002100 */
[----:B------:R-:W-:Y:S01]  /*aca0*/  BSSY.RECONVERGENT B0, `(.L_x_561) ;  /* 0x0000018000007945 */ /* 0x000fe20003800200 */
[----:B------:R-:W-:Y:S02]  /*acb0*/  IMAD.MOV.U32 R24, RZ, RZ, R40 ;  /* 0x000000ffff187224 */ /* 0x000fe400078e0028 */
[----:B------:R-:W-:Y:S01]  /*acc0*/  IMAD.MOV.U32 R25, RZ, RZ, R41 ;  /* 0x000000ffff197224 */ /* 0x000fe200078e0029 */
[----:B0-----:R-:W-:-:S13]  /*acd0*/  ISETP.NE.AND P4, PT, R4, RZ, PT ;  /* 0x000000ff0400720c */ /* 0x001fda0003f85270 */
[----:B------:R-:W-:Y:S05]  /*ace0*/  @P4 BRA `(.L_x_562) ;  /* 0x00000000004c4947 */ /* 0x000fea0003800000 */
        /* <DEDUP_REMOVED lines=19> */
.L_x_562:
[----:B------:R-:W-:Y:S05]  /*ae20*/  BSYNC.RECONVERGENT B0 ;  /* 0x0000000000007941 */ /* 0x000fea0003800200 */
.L_x_561:
[----:B------:R-:W-:-:S13]  /*ae30*/  ISETP.NE.AND P4, PT, R28, RZ, PT ;  /* 0x000000ff1c00720c */ /* 0x000fda0003f85270 */
[----:B0-----:R-:W0:Y:S01]  /*ae40*/  @!P4 S2R R5, SR_CgaCtaId ;  /* 0x000000000005c919 */ /* 0x001e220000008800 */
[----:B------:R-:W-:Y:S01]  /*ae50*/  @!P4 MOV R4, 0x400 ;  /* 0x000004000004c802 */ /* 0x000fe20000000f00 */
[----:B------:R-:W-:Y:S02]  /*ae60*/  @!P4 IMAD.MOV.U32 R27, RZ, RZ, R24 ;  /* 0x000000ffff1bc224 */ /* 0x000fe400078e0018 */
[----:B--2---:R-:W-:Y:S02]  /*ae70*/  @!P4 IMAD.MOV.U32 R0, RZ, RZ, R25 ;  /* 0x000000ffff00c224 */ /* 0x004fe400078e0019 */
[----:B---3--:R-:W-:Y:S01]  /*ae80*/  @!P4 IMAD.MOV.U32 R9, RZ, RZ, R38 ;  /* 0x000000ffff09c224 */ /* 0x008fe200078e0026 */
[----:B0-----:R-:W-:-:S05]  /*ae90*/  @!P4 LEA R5, R5, R4, 0x18 ;  /* 0x000000040505c211 */ /* 0x001fca00078ec0ff */
[----:B------:R0:W-:Y:S04]  /*aea0*/  @!P4 STS.64 [R5+0x88], R24 ;  /* 0x000088180500c388 */ /* 0x0001e80000000a00 */
[----:B------:R0:W-:Y:S02]  /*aeb0*/  @!P4 STS [R5+0x90], R38 ;  /* 0x000090260500c388 */ /* 0x0001e40000000800 */
.L_x_530:
[----:B------:R-:W0:Y:S01]  /*aec0*/  S2R R33, SR_TID.X ;  /* 0x0000000000217919 */ /* 0x000e220000002100 */
[----:B------:R-:W-:Y:S01]  /*aed0*/  ISETP.NE.AND P4, PT, R8, R10, PT ;  /* 0x0000000a0800720c */ /* 0x000fe20003f85270 */
[----:B------:R-:W-:Y:S05]  /*aee0*/  WARPSYNC.ALL ;  /* 0x0000000000007948 */ /* 0x000fea0003800000 */
[----:B------:R-:W-:Y:S06]  /*aef0*/  BAR.SYNC.DEFER_BLOCKING 0x0 ;  /* 0x0000000000007b1d */ /* 0x000fec0000010000 */
[----:B------:R-:W-:Y:S01]  /*af00*/  BSSY.RECONVERGENT B0, `(.L_x_563) ;  /* 0x0000015000007945 */ /* 0x000fe20003800200 */
[----:B0-----:R-:W-:-:S05]  /*af10*/  IMAD R25, R33, 0x9, RZ ;  /* 0x0000000921197824 */ /* 0x001fca00078e02ff */
[----:B------:R-:W-:-:S04]  /*af20*/  ISETP.EQ.U32.AND P5, PT, R26, R25, PT ;  /* 0x000000191a00720c */ /* 0x000fc80003fa2070 */
[----:B------:R-:W-:Y:S02]  /*af30*/  ISETP.EQ.OR.EX P6, PT, R30, RZ, P4, P5 ;  /* 0x000000ff1e00720c */ /* 0x000fe400027c2750 */
[----:B------:R-:W-:Y:S02]  /*af40*/  ISETP.NE.AND P4, PT, R33, RZ, PT ;  /* 0x000000ff2100720c */ /* 0x000fe40003f85270 */
[----:B------:R-:W-:Y:S02]  /*af50*/  ISETP.NE.AND P5, PT, R31, RZ, PT ;  /* 0x000000ff1f00720c */ /* 0x000fe40003fa5270 */
[----:B------:R-:W-:Y:S02]  /*af60*/  P2R R7, PR, RZ, 0x40 ;  /* 0x00000040ff077803 */ /* 0x000fe40000000000 */
[----:B------:R-:W-:Y:S02]  /*af70*/  SEL R28, RZ, 0x1, !P5 ;  /* 0x00000001ff1c7807 */ /* 0x000fe40006800000 */
[----:B------:R-:W-:-:S05]  /*af80*/  SEL R24, RZ, 0x1, !P6 ;  /* 0x00000001ff187807 */ /* 0x000fca0007000000 */
[----:B------:R-:W-:Y:S05]  /*af90*/  @!P4 BRA `(.L_x_564) ;  /* 0x00000000002cc947 */ /* 0x000fea0003800000 */
[----:B------:R-:W0:Y:S01]  /*afa0*/  S2UR UR6, SR_CgaCtaId ;  /* 0x00000000000679c3 */ /* 0x000e220000008800 */
[----:B------:R-:W-:Y:S01]  /*afb0*/  UMOV UR5, 0x400 ;  /* 0x0000040000057882 */ /* 0x000fe20000000000 */
[----:B------:R-:W-:-:S04]  /*afc0*/  ISETP.NE.U32.AND P4, PT, R27, RZ, PT ;  /* 0x000000ff1b00720c */ /* 0x000fc80003f85070 */
[----:B------:R-:W-:Y:S01]  /*afd0*/  ISETP.NE.AND.EX P4, PT, R0, RZ, PT, P4 ;  /* 0x000000ff0000720c */ /* 0x000fe20003f85340 */
[----:B0-----:R-:W-:-:S09]  /*afe0*/  ULEA UR5, UR6, UR5, 0x18 ;  /* 0x0000000506057291 */ /* 0x001fd2000f8ec0ff */
[----:B------:R-:W0:Y:S04]  /*aff0*/  LDS R6, [UR5+0x90] ;  /* 0x00009005ff067984 */ /* 0x000e280008000800 */
[----:B------:R-:W1:Y:S01]  /*b000*/  LDS.64 R4, [UR5+0x88] ;  /* 0x00008805ff047984 */ /* 0x000e620008000a00 */
[----:B0-----:R-:W-:Y:S02]  /*b010*/  SEL R6, R6, RZ, !P4 ;  /* 0x000000ff06067207 */ /* 0x001fe40006000000 */
[----:B-1----:R-:W-:-:S03]  /*b020*/  IADD3 R27, P4, PT, R4, R27, RZ ;  /* 0x0000001b041b7210 */ /* 0x002fc60007f9e0ff */
[----:B------:R-:W-:Y:S02]  /*b030*/  IMAD.IADD R9, R9, 0x1, R6 ;  /* 0x0000000109097824 */ /* 0x000fe400078e0206 */
[----:B------:R-:W-:-:S08]  /*b040*/  IMAD.X R0, R5, 0x1, R0, P4 ;  /* 0x0000000105007824 */ /* 0x000fd000020e0600 */
.L_x_564:
[----:B------:R-:W-:Y:S05]  /*b050*/  BSYNC.RECONVERGENT B0 ;  /* 0x0000000000007941 */ /* 0x000fea0003800200 */
.L_x_563:
[----:B------:R-:W-:Y:S01]  /*b060*/  IADD3 R28, P4, P5, R27, R28, R24 ;  /* 0x0000001c1b1c7210 */ /* 0x000fe20007d9e018 */
[C---:B------:R-:W-:Y:S01]  /*b070*/  VIADD R5, R25.reuse, 0x3 ;  /* 0x0000000319057836 */ /* 0x040fe20000000000 */
[----:B------:R-:W-:Y:S01]  /*b080*/  ISETP.NE.AND P6, PT, R22, R2, PT ;  /* 0x000000021600720c */ /* 0x000fe20003fc5270 */
[----:B------:R-:W0:Y:S01]  /*b090*/  S2UR UR5, SR_CgaCtaId ;  /* 0x00000000000579c3 */ /* 0x000e220000008800 */
[----:B------:R-:W-:Y:S01]  /*b0a0*/  IADD3.X R39, PT, PT, R0, RZ, RZ, P4, P5 ;  /* 0x000000ff00277210 */ /* 0x000fe200027ea4ff */
[----:B------:R-:W-:Y:S01]  /*b0b0*/  UMOV UR4, 0x400 ;  /* 0x0000040000047882 */ /* 0x000fe20000000000 */
[----:B------:R-:W-:Y:S01]  /*b0c0*/  ISETP.EQ.U32.AND P5, PT, R26, R5, PT ;  /* 0x000000051a00720c */ /* 0x000fe20003fa2070 */
[----:B------:R-:W-:Y:S01]  /*b0d0*/  VIADD R5, R25, 0x7 ;  /* 0x0000000719057836 */ /* 0x000fe20000000000 */
[----:B------:R-:W-:Y:S01]  /*b0e0*/  ISETP.NE.AND P4, PT, R14, R16, PT ;  /* 0x000000100e00720c */ /* 0x000fe20003f85270 */
[----:B------:R-:W-:Y:S01]  /*b0f0*/  BSSY.RECONVERGENT B0, `(.L_x_565) ;  /* 0x0000135000007945 */ /* 0x000fe20003800200 */
[----:B------:R-:W-:-:S02]  /*b100*/  SEL R35, RZ, 0x1, !P2 ;  /* 0x00000001ff237807 */ /* 0x000fc40005000000 */
[----:B------:R-:W-:Y:S02]  /*b110*/  ISETP.EQ.OR.EX P4, PT, R30, RZ, P4, P5 ;  /* 0x000000ff1e00720c */ /* 0x000fe40002782750 */
[----:B------:R-:W-:Y:S02]  /*b120*/  ISETP.EQ.U32.AND P5, PT, R26, R5, PT ;  /* 0x000000051a00720c */ /* 0x000fe40003fa2070 */
[----:B------:R-:W-:Y:S02]  /*b130*/  SEL R5, RZ, 0x1, !P3 ;  /* 0x00000001ff057807 */ /* 0x000fe40005800000 */
[----:B------:R-:W-:Y:S02]  /*b140*/  ISETP.EQ.OR.EX P6, PT, R30, RZ, P6, P5 ;  /* 0x000000ff1e00720c */ /* 0x000fe400037c2750 */
[----:B------:R-:W-:Y:S02]  /*b150*/  ISETP.NE.AND P5, PT, R7, RZ, PT ;  /* 0x000000ff0700720c */ /* 0x000fe40003fa5270 */
[----:B------:R-:W-:-:S02]  /*b160*/  SEL R36, RZ, 0x1, !P1 ;  /* 0x00000001ff247807 */ /* 0x000fc40004800000 */
[----:B------:R-:W-:Y:S02]  /*b170*/  SEL R4, R9, RZ, !P5 ;  /* 0x000000ff09047207 */ /* 0x000fe40006800000 */
[----:B------:R-:W-:Y:S01]  /*b180*/  IADD3 R49, P5, PT, R27, R24, RZ ;  /* 0x000000181b317210 */ /* 0x000fe20007fbe0ff */
[----:B0-----:R-:W-:Y:S01]  /*b190*/  ULEA UR4, UR5, UR4, 0x18 ;  /* 0x0000000405047291 */ /* 0x001fe2000f8ec0ff */
[----:B------:R-:W-:Y:S01]  /*b1a0*/  SEL R37, RZ, 0x1, !P0 ;  /* 0x00000001ff257807 */ /* 0x000fe20004000000 */
[----:B------:R-:W-:Y:S01]  /*b1b0*/  IMAD.IADD R11, R11, 0x1, R4 ;  /* 0x000000010b0b7824 */ /* 0x000fe200078e0204 */
[----:B------:R-:W-:Y:S01]  /*b1c0*/  SEL R44, RZ, 0x1, !P6 ;  /* 0x00000001ff2c7807 */ /* 0x000fe20007000000 */
[----:B------:R-:W-:Y:S01]  /*b1d0*/  IMAD.X R46, RZ, RZ, R0, P5 ;  /* 0x000000ffff2e7224 */ /* 0x000fe200028e0600 */
[----:B------:R-:W-:Y:S02]  /*b1e0*/  IADD3 R32, P5, PT, R28, R5, RZ ;  /* 0x000000051c207210 */ /* 0x000fe40007fbe0ff */
[----:B------:R-:W-:-:S02]  /*b1f0*/  SEL R5, RZ, 0x1, !P4 ;  /* 0x00000001ff057807 */ /* 0x000fc40006000000 */
[----:B------:R-:W-:Y:S01]  /*b200*/  LDS R42, [UR4+0xc0] ;  /* 0x0000c004ff2a7984 */ /* 0x000fe20008000800 */
[----:B------:R-:W-:Y:S01]  /*b210*/  IMAD.X R41, RZ, RZ, R39, P5 ;  /* 0x000000ffff297224 */ /* 0x000fe200028e0627 */
[----:B------:R-:W-:-:S05]  /*b220*/  IADD3 R34, P5, PT, R32, R5, RZ ;  /* 0x0000000520227210 */ /* 0x000fca0007fbe0ff */
[----:B------:R-:W-:Y:S01]  /*b230*/  IMAD.X R43, RZ, RZ, R41, P5 ;  /* 0x000000ffff2b7224 */ /* 0x000fe200028e0629 */
[----:B------:R-:W-:-:S05]  /*b240*/  IADD3 R35, P5, PT, R34, R35, RZ ;  /* 0x0000002322237210 */ /* 0x000fca0007fbe0ff */
[----:B------:R-:W-:Y:S01]  /*b250*/  IMAD.X R38, RZ, RZ, R43, P5 ;  /* 0x000000ffff267224 */ /* 0x000fe200028e062b */
[----:B------:R-:W-:-:S05]  /*b260*/  IADD3 R36, P5, PT, R35, R36, RZ ;  /* 0x0000002423247210 */ /* 0x000fca0007fbe0ff */
[----:B------:R-:W-:Y:S01]  /*b270*/  IMAD.X R45, RZ, RZ, R38, P5 ;  /* 0x000000ffff2d7224 */ /* 0x000fe200028e0626 */
[----:B------:R-:W-:-:S05]  /*b280*/  IADD3 R37, P5, PT, R36, R37, RZ ;  /* 0x0000002524257210 */ /* 0x000fca0007fbe0ff */
[----:B------:R-:W-:Y:S01]  /*b290*/  IMAD.X R40, RZ, RZ, R45, P5 ;  /* 0x000000ffff287224 */ /* 0x000fe200028e062d */
[----:B------:R-:W-:-:S04]  /*b2a0*/  ISETP.NE.AND P5, PT, R31, RZ, PT ;  /* 0x000000ff1f00720c */ /* 0x000fc80003fa5270 */
[----:B------:R-:W-:Y:S02]  /*b2b0*/  SEL R4, R11, RZ, !P5 ;  /* 0x000000ff0b047207 */ /* 0x000fe40006800000 */
[----:B------:R-:W-:-:S03]  /*b2c0*/  IADD3 R47, P5, PT, R37, R44, RZ ;  /* 0x0000002c252f7210 */ /* 0x000fc60007fbe0ff */
[----:B------:R-:W-:Y:S02]  /*b2d0*/  IMAD.IADD R13, R13, 0x1, R4 ;  /* 0x000000010d0d7824 */ /* 0x000fe400078e0204 */
[----:B------:R-:W-:-:S03]  /*b2e0*/  IMAD.X R44, RZ, RZ, R40, P5 ;  /* 0x000000ffff2c7224 */ /* 0x000fc600028e0628 */
[----:B------:R-:W-:-:S05]  /*b2f0*/  SEL R4, R13, RZ, !P3 ;  /* 0x000000ff0d047207 */ /* 0x000fca0005800000 */
[----:B------:R-:W-:Y:S02]  /*b300*/  IMAD.IADD R15, R15, 0x1, R4 ;  /* 0x000000010f0f7824 */ /* 0x000fe400078e0204 */
[----:B------:R-:W0:Y:S03]  /*b310*/  LDS.64 R4, [UR4+0xc8] ;  /* 0x0000c804ff047984 */ /* 0x000e260008000a00 */
[----:B------:R-:W-:-:S05]  /*b320*/  SEL R6, R15, RZ, !P4 ;  /* 0x000000ff0f067207 */ /* 0x000fca0006000000 */
[----:B------:R-:W-:-:S05]  /*b330*/  IMAD.IADD R17, R17, 0x1, R6 ;  /* 0x0000000111117824 */ /* 0x000fca00078e0206 */
[----:B------:R-:W-:-:S05]  /*b340*/  SEL R6, R17, RZ, !P2 ;  /* 0x000000ff11067207 */ /* 0x000fca0005000000 */
[----:B------:R-:W-:Y:S02]  /*b350*/  IMAD.IADD R19, R19, 0x1, R6 ;  /* 0x0000000113137824 */ /* 0x000fe400078e0206 */
[----:B------:R-:W1:Y:S03]  /*b360*/  LDS.64 R6, [UR4+0xb8] ;  /* 0x0000b804ff067984 */ /* 0x000e660008000a00 */
[----:B------:R-:W-:-:S05]  /*b370*/  SEL R24, R19, RZ, !P1 ;  /* 0x000000ff13187207 */ /* 0x000fca0004800000 */
[----:B------:R-:W-:-:S05]  /*b380*/  IMAD.IADD R21, R21, 0x1, R24 ;  /* 0x0000000115157824 */ /* 0x000fca00078e0218 */
[----:B------:R-:W-:-:S05]  /*b390*/  SEL R24, R21, RZ, !P0 ;  /* 0x000000ff15187207 */ /* 0x000fca0004000000 */
[----:B------:R-:W-:Y:S01]  /*b3a0*/  IMAD.IADD R23, R23, 0x1, R24 ;  /* 0x0000000117177824 */ /* 0x000fe200078e0218 */
[----:B0-----:R-:W-:-:S04]  /*b3b0*/  ISETP.GE.U32.AND P5, PT, R4, 0x101, PT ;  /* 0x000001010400780c */ /* 0x001fc80003fa6070 */
[----:B------:R-:W-:Y:S02]  /*b3c0*/  SEL R24, R23, RZ, !P6 ;  /* 0x000000ff17187207 */ /* 0x000fe40007000000 */
[----:B------:R-:W-:-:S03]  /*b3d0*/  ISETP.GE.AND.EX P5, PT, R5, RZ, PT, P5 ;  /* 0x000000ff0500720c */ /* 0x000fc60003fa6350 */
[----:B------:R-:W-:-:S10]  /*b3e0*/  IMAD.IADD R3, R3, 0x1, R24 ;  /* 0x0000000103037824 */ /* 0x000fd400078e0218 */
[----:B------:R-:W-:Y:S05]  /*b3f0*/  @!P5 BRA `(.L_x_566) ;  /* 0x000000080010d947 */ /* 0x000fea0003800000 */
[----:B------:R-:W-:Y:S01]  /*b400*/  ISETP.NE.U32.AND P5, PT, R26, R25, PT ;  /* 0x000000191a00720c */ /* 0x000fe20003fa5070 */
[----:B------:R-:W-:Y:S01]  /*b410*/  IMAD.MOV.U32 R0, RZ, RZ, 0x9 ;  /* 0x00000009ff007424 */ /* 0x000fe200078e00ff */
[----:B------:R-:W0:Y:S01]  /*b420*/  LDS.64 R24, [UR4+0xa8] ;  /* 0x0000a804ff187984 */ /* 0x000e220008000a00 */
[----:B------:R-:W-:Y:S01]  /*b430*/  ISETP.NE.AND P6, PT, R8, R10, PT ;  /* 0x0000000a0800720c */ /* 0x000fe20003fc5270 */
[----:B------:R-:W2:Y:S01]  /*b440*/  LDCU.64 UR12, c[0x0][0x398] ;  /* 0x00007300ff0c77ac */ /* 0x000ea20008000a00 */
[----:B------:R-:W-:Y:S01]  /*b450*/  BSSY.RECONVERGENT B1, `(.L_x_567) ;  /* 0x000007d000017945 */ /* 0x000fe20003800200 */
[----:B------:R-:W-:Y:S01]  /*b460*/  BAR.SYNC.DEFER_BLOCKING 0x0 ;  /* 0x0000000000007b1d */ /* 0x000fe20000010000 */
[----:B------:R-:W-:Y:S02]  /*b470*/  ISETP.NE.AND.EX P5, PT, R30, RZ, !P6, P5 ;  /* 0x000000ff1e00720c */ /* 0x000fe400077a5350 */
[----:B------:R-:W-:Y:S01]  /*b480*/  ISETP.NE.AND P6, PT, R31, RZ, PT ;  /* 0x000000ff1f00720c */ /* 0x000fe20003fc5270 */
[----:B------:R-:W-:-:S02]  /*b490*/  IMAD R31, R33, R0, 0x7 ;  /* 0x00000007211f7424 */ /* 0x000fc400078e0200 */
[----:B------:R-:W3:Y:S08]  /*b4a0*/  LDCU.64 UR14, c[0x0][0x3a0] ;  /* 0x00007400ff0e77ac */ /* 0x000ef00008000a00 */
[--C-:B0-----:R-:W-:Y:S02]  /*b4b0*/  @!P5 IMAD.IADD R27, R27, 0x1, -R24.reuse ;  /* 0x000000011b1bd824 */ /* 0x101fe400078e0a18 */
[----:B------:R-:W-:-:S02]  /*b4c0*/  @P6 IMAD.IADD R49, R49, 0x1, -R24 ;  /* 0x0000000131316824 */ /* 0x000fc400078e0a18 */
[--C-:B------:R-:W-:Y:S01]  /*b4d0*/  @P3 IMAD.IADD R28, R28, 0x1, -R24.reuse ;  /* 0x000000011c1c3824 */ /* 0x100fe200078e0a18 */
[----:B------:R-:W-:Y:S01]  /*b4e0*/  @!P5 LEA R27, R27, UR4, 0x3 ;  /* 0x000000041b1bdc11 */ /* 0x000fe2000f8e18ff */
[--C-:B------:R-:W-:Y:S01]  /*b4f0*/  @P4 IMAD.IADD R32, R32, 0x1, -R24.reuse ;  /* 0x0000000120204824 */ /* 0x100fe200078e0a18 */
[----:B------:R-:W-:Y:S01]  /*b500*/  @P6 LEA R49, R49, UR4, 0x3 ;  /* 0x0000000431316c11 */ /* 0x000fe2000f8e18ff */
[--C-:B------:R-:W-:Y:S01]  /*b510*/  @P2 IMAD.IADD R34, R34, 0x1, -R24.reuse ;  /* 0x0000000122222824 */ /* 0x100fe200078e0a18 */
[----:B------:R-:W-:Y:S01]  /*b520*/  @P3 LEA R28, R28, UR4, 0x3 ;  /* 0x000000041c1c3c11 */ /* 0x000fe2000f8e18ff */
[----:B------:R0:W-:Y:S01]  /*b530*/  @!P5 STS.64 [R27], R8 ;  /* 0x000000081b00d388 */ /* 0x0001e20000000a00 */
[----:B------:R-:W-:Y:S01]  /*b540*/  ISETP.NE.U32.AND P5, PT, R26, R31, PT ;  /* 0x0000001f1a00720c */ /* 0x000fe20003fa5070 */
[----:B------:R-:W-:Y:S01]  /*b550*/  IMAD R31, R33, R0, 0x8 ;  /* 0x00000008211f7424 */ /* 0x000fe200078e0200 */
[----:B------:R-:W-:Y:S01]  /*b560*/  @P4 LEA R32, R32, UR4, 0x3 ;  /* 0x0000000420204c11 */ /* 0x000fe2000f8e18ff */
[----:B------:R0:W-:Y:S01]  /*b570*/  @P6 STS.64 [R49], R10 ;  /* 0x0000000a31006388 */ /* 0x0001e20000000a00 */
[----:B------:R-:W-:Y:S01]  /*b580*/  ISETP.NE.AND P6, PT, R22, R2, PT ;  /* 0x000000021600720c */ /* 0x000fe20003fc5270 */
[--C-:B------:R-:W-:Y:S01]  /*b590*/  @P1 IMAD.IADD R35, R35, 0x1, -R24.reuse ;  /* 0x0000000123231824 */ /* 0x100fe200078e0a18 */
[----:B------:R-:W-:Y:S01]  /*b5a0*/  @P2 LEA R34, R34, UR4, 0x3 ;  /* 0x0000000422222c11 */ /* 0x000fe2000f8e18ff */
[----:B------:R0:W-:Y:S01]  /*b5b0*/  @P3 STS.64 [R28], R12 ;  /* 0x0000000c1c003388 */ /* 0x0001e20000000a00 */
[----:B------:R-:W-:Y:S01]  /*b5c0*/  ISETP.NE.AND.EX P5, PT, R30, RZ, !P6, P5 ;  /* 0x000000ff1e00720c */ /* 0x000fe200077a5350 */
[----:B------:R-:W-:Y:S01]  /*b5d0*/  @P0 IMAD.IADD R36, R36, 0x1, -R24 ;  /* 0x0000000124240824 */ /* 0x000fe200078e0a18 */
[----:B------:R-:W-:Y:S01]  /*b5e0*/  ISETP.NE.U32.AND P3, PT, R26, R31, PT ;  /* 0x0000001f1a00720c */ /* 0x000fe20003f65070 */
[----:B------:R0:W-:Y:S01]  /*b5f0*/  @P4 STS.64 [R32], R14 ;  /* 0x0000000e20004388 */ /* 0x0001e20000000a00 */
[----:B------:R-:W-:-:S02]  /*b600*/  ISETP.NE.AND P6, PT, R2, R29, PT ;  /* 0x0000001d0200720c */ /* 0x000fc40003fc5270 */
[----:B------:R-:W-:Y:S01]  /*b610*/  @P1 LEA R35, R35, UR4, 0x3 ;  /* 0x0000000423231c11 */ /* 0x000fe2000f8e18ff */
[----:B------:R0:W-:Y:S01]  /*b620*/  @P2 STS.64 [R34], R16 ;  /* 0x0000001022002388 */ /* 0x0001e20000000a00 */
[----:B------:R-:W-:Y:S02]  /*b630*/  ISETP.NE.AND.EX P3, PT, R30, RZ, !P6, P3 ;  /* 0x000000ff1e00720c */ /* 0x000fe40007765330 */
[----:B------:R-:W-:Y:S01]  /*b640*/  @P0 LEA R36, R36, UR4, 0x3 ;  /* 0x0000000424240c11 */ /* 0x000fe2000f8e18ff */
[----:B------:R0:W-:Y:S02]  /*b650*/  @P1 STS.64 [R35], R18 ;  /* 0x0000001223001388 */ /* 0x0001e40000000a00 */
[----:B------:R-:W-:Y:S02]  /*b660*/  @!P5 IMAD.IADD R37, R37, 0x1, -R24 ;  /* 0x000000012525d824 */ /* 0x000fe400078e0a18 */
[----:B------:R0:W-:Y:S01]  /*b670*/  @P0 STS.64 [R36], R20 ;  /* 0x0000001424000388 */ /* 0x0001e20000000a00 */
[----:B------:R-:W-:-:S02]  /*b680*/  ISETP.GT.U32.AND P0, PT, R4, R33, PT ;  /* 0x000000210400720c */ /* 0x000fc40003f04070 */
[----:B------:R-:W-:Y:S02]  /*b690*/  @!P5 LEA R37, R37, UR4, 0x3 ;  /* 0x000000042525dc11 */ /* 0x000fe4000f8e18ff */
[----:B------:R-:W-:Y:S01]  /*b6a0*/  ISETP.GT.U32.AND.EX P0, PT, R5, RZ, PT, P0 ;  /* 0x000000ff0500720c */ /* 0x000fe20003f04100 */
[----:B------:R-:W-:Y:S02]  /*b6b0*/  @!P3 IMAD.IADD R47, R47, 0x1, -R24 ;  /* 0x000000012f2fb824 */ /* 0x000fe400078e0a18 */
[----:B------:R0:W-:Y:S03]  /*b6c0*/  @!P5 STS.64 [R37], R22 ;  /* 0x000000162500d388 */ /* 0x0001e60000000a00 */
[----:B------:R-:W-:-:S05]  /*b6d0*/  @!P3 LEA R47, R47, UR4, 0x3 ;  /* 0x000000042f2fbc11 */ /* 0x000fca000f8e18ff */
[----:B------:R0:W-:Y:S01]  /*b6e0*/  @!P3 STS.64 [R47], R2 ;  /* 0x000000022f00b388 */ /* 0x0001e20000000a00 */
[----:B------:R-:W-:Y:S06]  /*b6f0*/  BAR.SYNC.DEFER_BLOCKING 0x0 ;  /* 0x0000000000007b1d */ /* 0x000fec0000010000 */
[----:B--23--:R-:W-:Y:S05]  /*b700*/  @!P0 BRA `(.L_x_568) ;  /* 0x0000000400448947 */ /* 0x00cfea0003800000 */
[----:B0-----:R-:W-:Y:S01]  /*b710*/  IMAD.MOV.U32 R23, RZ, RZ, R33 ;  /* 0x000000ffff177224 */ /* 0x001fe200078e0021 */
[----:B------:R-:W-:Y:S01]  /*b720*/  BSSY.RECONVERGENT B2, `(.L_x_569) ;  /* 0x000002e000027945 */ /* 0x000fe20003800200 */
[----:B------:R-:W-:-:S03]  /*b730*/  IMAD.MOV.U32 R27, RZ, RZ, RZ ;  /* 0x000000ffff1b7224 */ /* 0x000fc600078e00ff */
[----:B------:R-:W-:-:S04]  /*b740*/  LOP3.LUT R3, RZ, R23, RZ, 0x33, !PT ;  /* 0x00000017ff037212 */ /* 0x000fc800078e33ff */
[----:B------:R-:W-:Y:S02]  /*b750*/  IADD3 R16, P0, PT, R4, R3, RZ ;  /* 0x0000000304107210 */ /* 0x000fe40007f1e0ff */
[----:B------:R-:W-:Y:S02]  /*b760*/  LOP3.LUT R3, RZ, R27, RZ, 0x33, !PT ;  /* 0x0000001bff037212 */ /* 0x000fe400078e33ff */
[----:B------:R-:W-:-:S03]  /*b770*/  LOP3.LUT R0, R16, 0x300, RZ, 0xc0, !PT ;  /* 0x0000030010007812 */ /* 0x000fc600078ec0ff */
[----:B------:R-:W-:Y:S01]  /*b780*/  IMAD.X R3, R5, 0x1, R3, P0 ;  /* 0x0000000105037824 */ /* 0x000fe200000e0603 */
[----:B------:R-:W-:Y:S02]  /*b790*/  ISETP.NE.U32.AND P1, PT, R0, 0x300, PT ;  /* 0x000003000000780c */ /* 0x000fe40003f25070 */
[----:B------:R-:W-:Y:S02]  /*b7a0*/  ISETP.GE.U32.AND P0, PT, R16, 0x300, PT ;  /* 0x000003001000780c */ /* 0x000fe40003f06070 */
[----:B------:R-:W-:Y:S02]  /*b7b0*/  ISETP.NE.AND.EX P1, PT, RZ, RZ, PT, P1 ;  /* 0x000000ffff00720c */ /* 0x000fe40003f25310 */
[----:B------:R-:W-:-:S11]  /*b7c0*/  ISETP.GE.U32.AND.EX P0, PT, R3, RZ, PT, P0 ;  /* 0x000000ff0300720c */ /* 0x000fd60003f06100 */
[----:B------:R-:W-:Y:S05]  /*b7d0*/  @!P1 BRA `(.L_x_570) ;  /* 0x0000000000889947 */ /* 0x000fea0003800000 */
[----:B------:R-:W0:Y:S01]  /*b7e0*/  LDCU.64 UR6, c[0x0][0x3a0] ;  /* 0x00007400ff0677ac */ /* 0x000e220008000a00 */
[----:B------:R-:W-:Y:S01]  /*b7f0*/  SHF.R.U64 R16, R16, 0x8, R3 ;  /* 0x0000000810107819 */ /* 0x000fe20000001203 */
[----:B------:R-:W-:Y:S01]  /*b800*/  IMAD.MOV.U32 R17, RZ, RZ, RZ ;  /* 0x000000ffff117224 */ /* 0x000fe200078e00ff */
[----:B------:R-:W-:Y:S01]  /*b810*/  IADD3 R13, P1, PT, R24, R23, RZ ;  /* 0x00000017180d7210 */ /* 0x000fe20007f3e0ff */
[----:B------:R-:W2:Y:S02]  /*b820*/  LDCU.64 UR10, c[0x0][0x398] ;  /* 0x00007300ff0a77ac */ /* 0x000ea40008000a00 */
        /* <DEDUP_REMOVED lines=9> */
[----:B--2---:R-:W-:-:S02]  /*b8c0*/  IADD3 R12, P2, PT, R12, UR10, RZ ;  /* 0x0000000a0c0c7c10 */ /* 0x004fc4000ff5e0ff */
[C---:B------:R-:W-:Y:S02]  /*b8d0*/  IADD3.X R15, PT, PT, R13.reuse, UR7, RZ, P1, !PT ;  /* 0x000000070d0f7c10 */ /* 0x040fe40008ffe4ff */
[----:B------:R-:W-:-:S09]  /*b8e0*/  IADD3.X R13, PT, PT, R13, UR11, RZ, P2, !PT ;  /* 0x0000000b0d0d7c10 */ /* 0x000fd200097fe4ff */
.L_x_571:
[----:B0-----:R0:W2:Y:S01]  /*b8f0*/  LDS.64 R10, [R0] ;  /* 0x00000000000a7984 */ /* 0x0010a20000000a00 */
        /* <DEDUP_REMOVED lines=13> */
[----:B--2---:R0:W-:Y:S04]  /*b9d0*/  STG.E desc[UR8][R2.64], R10 ;  /* 0x0000000a02007986 */ /* 0x0041e8000c101908 */
[----:B------:R0:W-:Y:S05]  /*b9e0*/  STG.E desc[UR8][R8.64], R11 ;  /* 0x0000000b08007986 */ /* 0x0001ea000c101908 */
[----:B------:R-:W-:Y:S05]  /*b9f0*/  @P1 BRA `(.L_x_571) ;  /* 0xfffffffc00bc1947 */ /* 0x000fea000383ffff */
.L_x_570:
[----:B------:R-:W-:Y:S05]  /*ba00*/  BSYNC.RECONVERGENT B2 ;  /* 0x0000000000027941 */ /* 0x000fea0003800200 */
.L_x_569:
[----:B------:R-:W-:Y:S05]  /*ba10*/  @!P0 BRA `(.L_x_568) ;  /* 0x0000000000808947 */ /* 0x000fea0003800000 */
.L_x_572:
[C---:B------:R-:W-:Y:S02]  /*ba20*/  LEA R0, R23.reuse, UR4, 0x3 ;  /* 0x0000000417007c11 */ /* 0x040fe4000f8e18ff */
[----:B0-----:R-:W-:Y:S01]  /*ba30*/  IADD3 R3, P0, PT, R24, R23, RZ ;  /* 0x0000001718037210 */ /* 0x001fe20007f1e0ff */
[----:B------:R-:W-:Y:S02]  /*ba40*/  VIADD R23, R23, 0x400 ;  /* 0x0000040017177836 */ /* 0x000fe40000000000 */
[----:B------:R-:W0:Y:S02]  /*ba50*/  LDS.64 R14, [R0] ;  /* 0x00000000000e7984 */ /* 0x000e240000000a00 */
[----:B------:R-:W-:Y:S02]  /*ba60*/  IMAD.X R2, R25, 0x1, R27, P0 ;  /* 0x0000000119027824 */ /* 0x000fe400000e061b */
[----:B------:R-:W2:Y:S01]  /*ba70*/  LDS.64 R16, [R0+0x800] ;  /* 0x0008000000107984 */ /* 0x000ea20000000a00 */
[----:B------:R-:W-:-:S02]  /*ba80*/  IMAD.SHL.U32 R12, R3, 0x4, RZ ;  /* 0x00000004030c7824 */ /* 0x000fc400078e00ff */
[----:B------:R-:W-:Y:S01]  /*ba90*/  IMAD.X R8, RZ, RZ, R25, P0 ;  /* 0x000000ffff087224 */ /* 0x000fe200000e0619 */
[----:B------:R-:W3:Y:S01]  /*baa0*/  LDS.64 R18, [R0+0x1000] ;  /* 0x0010000000127984 */ /* 0x000ee20000000a00 */
[C---:B------:R-:W-:Y:S01]  /*bab0*/  SHF.L.U64.HI R2, R3.reuse, 0x2, R2 ;  /* 0x0000000203027819 */ /* 0x040fe20000010202 */
[----:B------:R-:W-:Y:S01]  /*bac0*/  IMAD.MOV.U32 R27, RZ, RZ, RZ ;  /* 0x000000ffff1b7224 */ /* 0x000fe200078e00ff */
[C---:B------:R-:W-:Y:S01]  /*bad0*/  IADD3 R10, P0, PT, R12.reuse, UR12, RZ ;  /* 0x0000000c0c0a7c10 */ /* 0x040fe2000ff1e0ff */
[----:B------:R-:W4:Y:S01]  /*bae0*/  LDS.64 R20, [R0+0x1800] ;  /* 0x0018000000147984 */ /* 0x000f220000000a00 */
        /* <DEDUP_REMOVED lines=12> */
[----:B--2---:R0:W-:Y:S04]  /*bbb0*/  STG.E desc[UR8][R2.64+0x400], R16 ;  /* 0x0004001002007986 */ /* 0x0041e8000c101908 */
[----:B------:R0:W-:Y:S04]  /*bbc0*/  STG.E desc[UR8][R8.64+0x400], R17 ;  /* 0x0004001108007986 */ /* 0x0001e8000c101908 */
[----:B---3--:R0:W-:Y:S04]  /*bbd0*/  STG.E desc[UR8][R2.64+0x800], R18 ;  /* 0x0008001202007986 */ /* 0x0081e8000c101908 */
[----:B------:R0:W-:Y:S04]  /*bbe0*/  STG.E desc[UR8][R8.64+0x800], R19 ;  /* 0x0008001308007986 */ /* 0x0001e8000c101908 */
[----:B----4-:R0:W-:Y:S04]  /*bbf0*/  STG.E desc[UR8][R2.64+0xc00], R20 ;  /* 0x000c001402007986 */ /* 0x0101e8000c101908 */
[----:B------:R0:W-:Y:S01]  /*bc00*/  STG.E desc[UR8][R8.64+0xc00], R21 ;  /* 0x000c001508007986 */ /* 0x0001e2000c101908 */
[----:B------:R-:W-:Y:S05]  /*bc10*/  @P0 BRA `(.L_x_572) ;  /* 0xfffffffc00800947 */ /* 0x000fea000383ffff */
.L_x_568:
[----:B------:R-:W-:Y:S05]  /*bc20*/  BSYNC.RECONVERGENT B1 ;  /* 0x0000000000017941 */ /* 0x000fea0003800200 */
.L_x_567:
[----:B------:R-:W-:Y:S05]  /*bc30*/  BRA `(.L_x_573) ;  /* 0x0000000800007947 */ /* 0x000fea0003800000 */
.L_x_566:
[----:B------:R-:W-:Y:S01]  /*bc40*/  ISETP.NE.U32.AND P5, PT, R26, R25, PT ;  /* 0x000000191a00720c */ /* 0x000fe20003fa5070 */
[----:B------:R-:W-:Y:S01]  /*bc50*/  IMAD.MOV.U32 R48, RZ, RZ, 0x9 ;  /* 0x00000009ff307424 */ /* 0x000fe200078e00ff */
[----:B------:R-:W-:Y:S01]  /*bc60*/  ISETP.NE.AND P6, PT, R8, R10, PT ;  /* 0x0000000a0800720c */ /* 0x000fe20003fc5270 */
[----:B------:R-:W-:Y:S01]  /*bc70*/  BSSY.RECONVERGENT B1, `(.L_x_574) ;  /* 0x000000e000017945 */ /* 0x000fe20003800200 */
[----:B------:R-:W-:Y:S01]  /*bc80*/  ISETP.NE.AND.EX P5, PT, R30, RZ, PT, P5 ;  /* 0x000000ff1e00720c */ /* 0x000fe20003fa5350 */
[----:B------:R-:W-:-:S12]  /*bc90*/  IMAD R51, R33, R48, 0x7 ;  /* 0x0000000721337424 */ /* 0x000fd800078e0230 */
[----:B------:R-:W-:Y:S05]  /*bca0*/  @!P6 BRA P5, `(.L_x_575) ;  /* 0x000000000028e947 */ /* 0x000fea0002800000 */
[----:B------:R-:W0:Y:S01]  /*bcb0*/  LDCU.64 UR6, c[0x0][0x398] ;  /* 0x00007300ff0677ac */ /* 0x000e220008000a00 */
[C---:B------:R-:W-:Y:S01]  /*bcc0*/  IMAD.SHL.U32 R24, R27.reuse, 0x4, RZ ;  /* 0x000000041b187824 */ /* 0x040fe200078e00ff */
[----:B------:R-:W-:Y:S01]  /*bcd0*/  SHF.L.U64.HI R0, R27, 0x2, R0 ;  /* 0x000000021b007819 */ /* 0x000fe20000010200 */
[----:B------:R-:W2:Y:S03]  /*bce0*/  LDCU.64 UR10, c[0x0][0x3a0] ;  /* 0x00007400ff0a77ac */ /* 0x000ea60008000a00 */
[----:B0-----:R-:W-:-:S04]  /*bcf0*/  IADD3 R4, P5, PT, R24, UR6, RZ ;  /* 0x0000000618047c10 */ /* 0x001fc8000ffbe0ff */
[----:B------:R-:W-:Y:S02]  /*bd00*/  IADD3.X R5, PT, PT, R0, UR7, RZ, P5, !PT ;  /* 0x0000000700057c10 */ /* 0x000fe4000affe4ff */
[----:B--2---:R-:W-:-:S03]  /*bd10*/  IADD3 R24, P5, PT, R24, UR10, RZ ;  /* 0x0000000a18187c10 */ /* 0x004fc6000ffbe0ff */
[----:B------:R0:W-:Y:S01]  /*bd20*/  STG.E desc[UR8][R4.64], R8 ;  /* 0x0000000804007986 */ /* 0x0001e2000c101908 */
[----:B------:R-:W-:-:S05]  /*bd30*/  IADD3.X R25, PT, PT, R0, UR11, RZ, P5, !PT ;  /* 0x0000000b00197c10 */ /* 0x000fca000affe4ff */
[----:B------:R0:W-:Y:S04]  /*bd40*/  STG.E desc[UR8][R24.64], R9 ;  /* 0x0000000918007986 */ /* 0x0001e8000c101908 */
.L_x_575:
[----:B------:R-:W-:Y:S05]  /*bd50*/  BSYNC.RECONVERGENT B1 ;  /* 0x0000000000017941 */ /* 0x000fea0003800200 */
.L_x_574:
[----:B------:R-:W-:Y:S01]  /*bd60*/  ISETP.NE.AND P6, PT, R31, RZ, PT ;  /* 0x000000ff1f00720c */ /* 0x000fe20003fc5270 */
[----:B------:R-:W-:Y:S01]  /*bd70*/  BSSY.RECONVERGENT B1, `(.L_x_576) ;  /* 0x000000e000017945 */ /* 0x000fe20003800200 */
[----:B------:R-:W-:Y:S01]  /*bd80*/  ISETP.NE.U32.AND P5, PT, R26, R51, PT ;  /* 0x000000331a00720c */ /* 0x000fe20003fa5070 */
[----:B0-----:R-:W-:-:S10]  /*bd90*/  IMAD R25, R33, R48, 0x8 ;  /* 0x0000000821197424 */ /* 0x001fd400078e0230 */
[----:B------:R-:W-:Y:S05]  /*bda0*/  @!P6 BRA `(.L_x_577) ;  /* 0x000000000028e947 */ /* 0x000fea0003800000 */
        /* <DEDUP_REMOVED lines=10> */
.L_x_577:
[----:B------:R-:W-:Y:S05]  /*be50*/  BSYNC.RECONVERGENT B1 ;  /* 0x0000000000017941 */ /* 0x000fea0003800200 */
.L_x_576:
[----:B------:R-:W-:Y:S01]  /*be60*/  BSSY.RECONVERGENT B1, `(.L_x_578) ;  /* 0x000000d000017945 */ /* 0x000fe20003800200 */
[----:B------:R-:W-:-:S03]  /*be70*/  ISETP.NE.U32.AND P6, PT, R26, R25, PT ;  /* 0x000000191a00720c */ /* 0x000fc60003fc5070 */
[----:B------:R-:W-:Y:S10]  /*be80*/  @!P3 BRA `(.L_x_579) ;  /* 0x000000000028b947 */ /* 0x000ff40003800000 */
[----:B------:R-:W2:Y:S01]  /*be90*/  LDCU.64 UR6, c[0x0][0x398] ;  /* 0x00007300ff0677ac */ /* 0x000ea20008000a00 */
[C---:B0-----:R-:W-:Y:S01]  /*bea0*/  IMAD.SHL.U32 R8, R28.reuse, 0x4, RZ ;  /* 0x000000041c087824 */ /* 0x041fe200078e00ff */
        /* <DEDUP_REMOVED lines=8> */
.L_x_579:
[----:B------:R-:W-:Y:S05]  /*bf30*/  BSYNC.RECONVERGENT B1 ;  /* 0x0000000000017941 */ /* 0x000fea0003800200 */
.L_x_578:
[----:B------:R-:W-:Y:S04]  /*bf40*/  BSSY.RECONVERGENT B1, `(.L_x_580) ;  /* 0x000000c000017945 */ /* 0x000fe80003800200 */
[----:B------:R-:W-:Y:S05]  /*bf50*/  @!P4 BRA `(.L_x_581) ;  /* 0x000000000028c947 */ /* 0x000fea0003800000 */
[----:B------:R-:W3:Y:S01]  /*bf60*/  LDCU.64 UR6, c[0x0][0x398] ;  /* 0x00007300ff0677ac */ /* 0x000ee20008000a00 */
[C---:B0-2---:R-:W-:Y:S01]  /*bf70*/  IMAD.SHL.U32 R8, R32.reuse, 0x4, RZ ;  /* 0x0000000420087824 */ /* 0x045fe200078e00ff */
        /* <DEDUP_REMOVED lines=8> */
.L_x_581:
[----:B------:R-:W-:Y:S05]  /*c000*/  BSYNC.RECONVERGENT B1 ;  /* 0x0000000000017941 */ /* 0x000fea0003800200 */
.L_x_580:
[----:B------:R-:W-:Y:S01]  /*c010*/  BSSY.RECONVERGENT B1, `(.L_x_582) ;  /* 0x0000010000017945 */ /* 0x000fe20003800200 */
[----:B------:R-:W-:Y:S02]  /*c020*/  ISETP.NE.AND P4, PT, R22, R2, PT ;  /* 0x000000021600720c */ /* 0x000fe40003f85270 */
[----:B------:R-:W-:Y:S02]  /*c030*/  ISETP.NE.AND P3, PT, R2, R29, PT ;  /* 0x0000001d0200720c */ /* 0x000fe40003f65270 */
[C---:B------:R-:W-:Y:S02]  /*c040*/  ISETP.NE.AND.EX P5, PT, R30.reuse, RZ, PT, P5 ;  /* 0x000000ff1e00720c */ /* 0x040fe40003fa5350 */
[----:B------:R-:W-:Y:S01]  /*c050*/  ISETP.NE.AND.EX P6, PT, R30, RZ, PT, P6 ;  /* 0x000000ff1e00720c */ /* 0x000fe20003fc5360 */
[----:B------:R-:W-:-:S12]  /*c060*/  @!P2 BRA `(.L_x_583) ;  /* 0x000000000028a947 */ /* 0x000fd80003800000 */
[----:B------:R-:W4:Y:S01]  /*c070*/  LDCU.64 UR6, c[0x0][0x398] ;  /* 0x00007300ff0677ac */ /* 0x000f220008000a00 */
[C---:B0-23--:R-:W-:Y:S01]  /*c080*/  IMAD.SHL.U32 R8, R34.reuse, 0x4, RZ ;  /* 0x0000000422087824 */ /* 0x04dfe200078e00ff */
[----:B------:R-:W-:Y:S01]  /*c090*/  SHF.L.U64.HI R34, R34, 0x2, R43 ;  /* 0x0000000222227819 */ /* 0x000fe2000001022b */
[----:B------:R-:W0:Y:S03]  /*c0a0*/  LDCU.64 UR10, c[0x0][0x3a0] ;  /* 0x00007400ff0a77ac */ /* 0x000e260008000a00 */
[----:B----4-:R-:W-:-:S04]  /*c0b0*/  IADD3 R4, P2, PT, R8, UR6, RZ ;  /* 0x0000000608047c10 */ /* 0x010fc8000ff5e0ff */
[----:B------:R-:W-:Y:S02]  /*c0c0*/  IADD3.X R5, PT, PT, R34, UR7, RZ, P2, !PT ;  /* 0x0000000722057c10 */ /* 0x000fe400097fe4ff */
[----:B0-----:R-:W-:-:S03]  /*c0d0*/  IADD3 R8, P2, PT, R8, UR10, RZ ;  /* 0x0000000a08087c10 */ /* 0x001fc6000ff5e0ff */
[----:B------:R4:W-:Y:S01]  /*c0e0*/  STG.E desc[UR8][R4.64], R16 ;  /* 0x0000001004007986 */ /* 0x0009e2000c101908 */
[----:B------:R-:W-:-:S05]  /*c0f0*/  IADD3.X R9, PT, PT, R34, UR11, RZ, P2, !PT ;  /* 0x0000000b22097c10 */ /* 0x000fca00097fe4ff */
[----:B------:R4:W-:Y:S04]  /*c100*/  STG.E desc[UR8][R8.64], R17 ;  /* 0x0000001108007986 */ /* 0x0009e8000c101908 */
.L_x_583:
[----:B------:R-:W-:Y:S05]  /*c110*/  BSYNC.RECONVERGENT B1 ;  /* 0x0000000000017941 */ /* 0x000fea0003800200 */
.L_x_582:
[----:B------:R-:W-:Y:S04]  /*c120*/  BSSY.RECONVERGENT B1, `(.L_x_584) ;  /* 0x000000c000017945 */ /* 0x000fe80003800200 */
[----:B------:R-:W-:Y:S05]  /*c130*/  @!P1 BRA `(.L_x_585) ;  /* 0x0000000000289947 */ /* 0x000fea0003800000 */
[----:B------:R-:W5:Y:S01]  /*c140*/  LDCU.64 UR6, c[0x0][0x398] ;  /* 0x00007300ff0677ac */ /* 0x000f620008000a00 */
[C---:B0-234-:R-:W-:Y:S01]  /*c150*/  IMAD.SHL.U32 R8, R35.reuse, 0x4, RZ ;  /* 0x0000000423087824 */ /* 0x05dfe200078e00ff */
        /* <DEDUP_REMOVED lines=8> */
.L_x_585:
[----:B------:R-:W-:Y:S05]  /*c1e0*/  BSYNC.RECONVERGENT B1 ;  /* 0x0000000000017941 */ /* 0x000fea0003800200 */
.L_x_584:
        /* <DEDUP_REMOVED lines=12> */
.L_x_587:
[----:B------:R-:W-:Y:S05]  /*c2b0*/  BSYNC.RECONVERGENT B1 ;  /* 0x0000000000017941 */ /* 0x000fea0003800200 */
.L_x_586:
[----:B------:R-:W-:Y:S04]  /*c2c0*/  BSSY.RECONVERGENT B1, `(.L_x_588) ;  /* 0x000000c000017945 */ /* 0x000fe80003800200 */
[----:B------:R-:W-:Y:S05]  /*c2d0*/  @!P4 BRA P5, `(.L_x_589) ;  /* 0x000000000028c947 */ /* 0x000fea0002800000 */
        /* <DEDUP_REMOVED lines=10> */
.L_x_589:
[----:B------:R-:W-:Y:S05]  /*c380*/  BSYNC.RECONVERGENT B1 ;  /* 0x0000000000017941 */ /* 0x000fea0003800200 */
.L_x_588:
        /* <DEDUP_REMOVED lines=11> */
.L_x_573:
[----:B------:R-:W-:Y:S05]  /*c440*/  BSYNC.RECONVERGENT B0 ;  /* 0x0000000000007941 */ /* 0x000fea0003800200 */
.L_x_565:
[----:B------:R-:W-:-:S13]  /*c450*/  ISETP.NE.AND P0, PT, R33, 0xff, PT ;  /* 0x000000ff2100780c */ /* 0x000fda0003f05270 */
[----:B------:R-:W-:Y:S05]  /*c460*/  @P0 EXIT ;  /* 0x000000000000094d */ /* 0x000fea0003800000 */
[----:B0-234-:R-:W0:Y:S01]  /*c470*/  LDC.64 R8, c[0x0][0x3a8] ;  /* 0x0000ea00ff087b82 */ /* 0x01de220000000a00 */
[----:B------:R-:W-:-:S04]  /*c480*/  ISETP.NE.U32.AND P0, PT, R26, 0x900, PT ;  /* 0x000009001a00780c */ /* 0x000fc80003f05070 */
[----:B------:R-:W-:-:S13]  /*c490*/  ISETP.NE.AND.EX P0, PT, R30, RZ, PT, P0 ;  /* 0x000000ff1e00720c */ /* 0x000fda0003f05300 */
[----:B------:R-:W-:Y:S05]  /*c4a0*/  @P0 BRA `(.L_x_590) ;  /* 0x0000000000300947 */ /* 0x000fea0003800000 */
[----:B------:R-:W2:Y:S01]  /*c4b0*/  LDCU.64 UR4, c[0x0][0x398] ;  /* 0x00007300ff0477ac */ /* 0x000ea20008000a00 */
[C---:B-1----:R-:W-:Y:S01]  /*c4c0*/  IMAD.SHL.U32 R4, R6.reuse, 0x4, RZ ;  /* 0x0000000406047824 */ /* 0x042fe200078e00ff */
[----:B------:R-:W-:Y:S01]  /*c4d0*/  SHF.L.U64.HI R0, R6, 0x2, R7 ;  /* 0x0000000206007819 */ /* 0x000fe20000010207 */
[----:B------:R-:W1:Y:S03]  /*c4e0*/  LDCU.64 UR6, c[0x0][0x3a0] ;  /* 0x00007400ff0677ac */ /* 0x000e660008000a00 */
[C---:B--2---:R-:W-:Y:S02]  /*c4f0*/  IADD3 R2, P0, PT, R4.reuse, UR4, RZ ;  /* 0x0000000404027c10 */ /* 0x044fe4000ff1e0ff */
[----:B-1----:R-:W-:Y:S02]  /*c500*/  IADD3 R4, P1, PT, R4, UR6, RZ ;  /* 0x0000000604047c10 */ /* 0x002fe4000ff3e0ff */
[----:B------:R-:W-:-:S02]  /*c510*/  IADD3.X R3, PT, PT, R0, UR5, RZ, P0, !PT ;  /* 0x0000000500037c10 */ /* 0x000fc400087fe4ff */
[----:B------:R-:W-:Y:S02]  /*c520*/  IADD3.X R5, PT, PT, R0, UR7, RZ, P1, !PT ;  /* 0x0000000700057c10 */ /* 0x000fe40008ffe4ff */
[----:B------:R-:W-:Y:S01]  /*c530*/  IADD3 R6, P0, PT, R6, 0x1, RZ ;  /* 0x0000000106067810 */ /* 0x000fe20007f1e0ff */
[----:B------:R2:W-:Y:S04]  /*c540*/  STG.E desc[UR8][R2.64], R29 ;  /* 0x0000001d02007986 */ /* 0x0005e8000c101908 */
[----:B------:R2:W-:Y:S01]  /*c550*/  STG.E desc[UR8][R4.64], R42 ;  /* 0x0000002a04007986 */ /* 0x0005e2000c101908 */
[----:B------:R-:W-:-:S07]  /*c560*/  IMAD.X R7, RZ, RZ, R7, P0 ;  /* 0x000000ffff077224 */ /* 0x000fce00000e0607 */
.L_x_590:
[----:B01----:R-:W-:Y:S01]  /*c570*/  STG.E.64 desc[UR8][R8.64], R6 ;  /* 0x0000000608007986 */ /* 0x003fe2000c101b08 */
[----:B------:R-:W-:Y:S05]  /*c580*/  EXIT ;  /* 0x000000000000794d */ /* 0x000fea0003800000 */
.L_x_449:
[----:B------:R-:W-:Y:S01]  /*c590*/  BSSY B0, `(.L_x_591) ;  /* 0x0000006000007945 */ /* 0x000fe20003800000 */
[----:B------:R-:W-:Y:S01]  /*c5a0*/  PLOP3.LUT P4, PT, P0, PT, PT, 0x8, 0x80 ;  /* 0x000000000080781c */ /* 0x000fe2000078e170 */
[----:B------:R-:W-:-:S12]  /*c5b0*/  IMAD.MOV.U32 R34, RZ, RZ, -0x1 ;  /* 0xffffffffff227424 */ /* 0x000fd800078e00ff */
[----:B0-----:R-:W-:Y:S05]  /*c5c0*/  WARPSYNC.COLLECTIVE R34, `(.L_x_592) ;  /* 0x0000000022087348 */ /* 0x001fea0003c00000 */
[----:B------:R-:W-:Y:S01]  /*c5d0*/  VOTE.ANY P4, P4 ;  /* 0x0000000000ff7806 */ /* 0x000fe20002080100 */
[----:B0-----:R-:W-:-:S12]  /*c5e0*/  ENDCOLLECTIVE ;  /* 0x000000000000791b */ /* 0x001fd80003800000 */
.L_x_592:
[----:B------:R-:W-:Y:S05]  /*c5f0*/  BSYNC B0 ;  /* 0x0000000000007941 */ /* 0x000fea0003800000 */
.L_x_591:
[----:B------:R-:W-:Y:S01]  /*c600*/  PLOP3.LUT P0, PT, P4, PT, PT, 0x80, 0x8 ;  /* 0x000000000008781c */ /* 0x000fe2000270f070 */
[----:B------:R-:W-:-:S12]  /*c610*/  BRA `(.L_x_593) ;  /* 0xffffff70009c7947 */ /* 0x000fd8000383ffff */
.L_x_451:
[----:B------:R-:W0:Y:S01]  /*c620*/  S2R R47, SR_GEMASK ;  /* 0x00000000002f7919 */ /* 0x000e220000003c00 */
[----:B------:R-:W-:Y:S01]  /*c630*/  BSSY B0, `(.L_x_594) ;  /* 0x0000006000007945 */ /* 0x000fe20003800000 */
[----:B------:R-:W-:Y:S01]  /*c640*/  PLOP3.LUT P4, PT, P0, PT, PT, 0x8, 0x80 ;  /* 0x000000000080781c */ /* 0x000fe2000078e170 */
[----:B------:R-:W-:-:S12]  /*c650*/  IMAD.MOV.U32 R34, RZ, RZ, -0x1 ;  /* 0xffffffffff227424 */ /* 0x000fd800078e00ff */
[----:B0-----:R-:W-:Y:S05]  /*c660*/  WARPSYNC.COLLECTIVE R34, `(.L_x_595) ;  /* 0x0000000022087348 */ /* 0x001fea0003c00000 */
[----:B------:R-:W-:Y:S01]  /*c670*/  VOTE.ANY R34, PT, P4 ;  /* 0x0000000000227806 */ /* 0x000fe200020e0100 */
[----:B0-----:R-:W-:Y:S06]  /*c680*/  ENDCOLLECTIVE ;  /* 0x000000000000791b */ /* 0x001fec0003800000 */
.L_x_595:
[----:B------:R-:W-:Y:S05]  /*c690*/  BSYNC B0 ;  /* 0x0000000000007941 */ /* 0x000fea0003800000 */
.L_x_594:
        /* <DEDUP_REMOVED lines=10> */
.L_x_596:
[----:B------:R-:W-:Y:S02]  /*c740*/  IMAD.MOV.U32 R7, RZ, RZ, R42 ;  /* 0x000000ffff077224 */ /* 0x000fe400078e002a */
[----:B------:R-:W-:-:S07]  /*c750*/  IMAD.MOV.U32 R30, RZ, RZ, R6 ;  /* 0x000000ffff1e7224 */ /* 0x000fce00078e0006 */
[----:B------:R-:W-:Y:S05]  /*c760*/  WARPSYNC.COLLECTIVE R34, `(.L_x_597) ;  /* 0x0000000022087348 */ /* 0x000fea0003c00000 */
[----:B------:R0:W1:Y:S02]  /*c770*/  SHFL.DOWN P4, R6, R7, R4, R33 ;  /* 0x0800000407067389 */ /* 0x0000640000080021 */
[----:B01----:R-:W-:Y:S05]  /*c780*/  ENDCOLLECTIVE ;  /* 0x000000000000791b */ /* 0x003fea0003800000 */
.L_x_597:
[----:B------:R-:W-:Y:S02]  /*c790*/  IMAD.MOV.U32 R7, RZ, RZ, R40 ;  /* 0x000000ffff077224 */ /* 0x000fe400078e0028 */
[----:B------:R-:W-:-:S07]  /*c7a0*/  IMAD.MOV.U32 R31, RZ, RZ, R6 ;  /* 0x000000ffff1f7224 */ /* 0x000fce00078e0006 */
[----:B------:R-:W-:Y:S05]  /*c7b0*/  WARPSYNC.COLLECTIVE R34, `(.L_x_598) ;  /* 0x0000000022087348 */ /* 0x000fea0003c00000 */
[----:B------:R0:W1:Y:S02]  /*c7c0*/  SHFL.DOWN P4, R6, R7, R4, R33 ;  /* 0x0800000407067389 */ /* 0x0000640000080021 */
[----:B01----:R-:W-:Y:S05]  /*c7d0*/  ENDCOLLECTIVE ;  /* 0x000000000000791b */ /* 0x003fea0003800000 */
.L_x_598:
[----:B------:R-:W-:Y:S05]  /*c7e0*/  BRA `(.L_x_599) ;  /* 0xffffff7000687947 */ /* 0x000fea000383ffff */
.L_x_452:
[----:B------:R-:W-:Y:S01]  /*c7f0*/  BSSY B0, `(.L_x_600) ;  /* 0x0000006000007945 */ /* 0x000fe20003800000 */
[----:B------:R-:W-:Y:S02]  /*c800*/  IMAD.MOV.U32 R4, RZ, RZ, 0x1 ;  /* 0x00000001ff047424 */ /* 0x000fe400078e00ff */
[----:B------:R-:W-:-:S07]  /*c810*/  IMAD.MOV.U32 R34, RZ, RZ, -0x1 ;  /* 0xffffffffff227424 */ /* 0x000fce00078e00ff */
[----:B------:R-:W-:Y:S05]  /*c820*/  WARPSYNC.COLLECTIVE R34, `(.L_x_601) ;  /* 0x0000000022087348 */ /* 0x000fea0003c00000 */
[----:B------:R0:W1:Y:S02]  /*c830*/  SHFL.DOWN P4, R6, R7, R4, R33 ;  /* 0x0800000407067389 */ /* 0x0000640000080021 */
[----:B01----:R-:W-:Y:S05]  /*c840*/  ENDCOLLECTIVE ;  /* 0x000000000000791b */ /* 0x003fea0003800000 */
.L_x_601:
[----:B------:R-:W-:Y:S05]  /*c850*/  BSYNC B0 ;  /* 0x0000000000007941 */ /* 0x000fea0003800000 */
.L_x_600:
[----:B------:R-:W-:Y:S05]  /*c860*/  BRA `(.L_x_602) ;  /* 0xffffff70006c7947 */ /* 0x000fea000383ffff */
.L_x_453:
[----:B------:R-:W-:Y:S01]  /*c870*/  BSSY B0, `(.L_x_603) ;  /* 0x0000007000007945 */ /* 0x000fe20003800000 */
[----:B------:R-:W-:Y:S02]  /*c880*/  IMAD.MOV.U32 R7, RZ, RZ, R41 ;  /* 0x000000ffff077224 */ /* 0x000fe400078e0029 */
[----:B------:R-:W-:Y:S02]  /*c890*/  IMAD.MOV.U32 R4, RZ, RZ, 0x2 ;  /* 0x00000002ff047424 */ /* 0x000fe400078e00ff */
[----:B------:R-:W-:-:S07]  /*c8a0*/  IMAD.MOV.U32 R34, RZ, RZ, -0x1 ;  /* 0xffffffffff227424 */ /* 0x000fce00078e00ff */
[----:B------:R-:W-:Y:S05]  /*c8b0*/  WARPSYNC.COLLECTIVE R34, `(.L_x_604) ;  /* 0x0000000022087348 */ /* 0x000fea0003c00000 */
[----:B------:R0:W1:Y:S02]  /*c8c0*/  SHFL.DOWN P4, R6, R7, R4, R33 ;  /* 0x0800000407067389 */ /* 0x0000640000080021 */
[----:B01----:R-:W-:Y:S05]  /*c8d0*/  ENDCOLLECTIVE ;  /* 0x000000000000791b */ /* 0x003fea0003800000 */
.L_x_604:
[----:B------:R-:W-:Y:S05]  /*c8e0*/  BSYNC B0 ;  /* 0x0000000000007941 */ /* 0x000fea0003800000 */
.L_x_603:
[----:B------:R-:W-:Y:S02]  /*c8f0*/  IMAD.MOV.U32 R7, RZ, RZ, R42 ;  /* 0x000000ffff077224 */ /* 0x000fe400078e002a */
[----:B------:R-:W-:Y:S02]  /*c900*/  IMAD.MOV.U32 R4, RZ, RZ, 0x2 ;  /* 0x00000002ff047424 */ /* 0x000fe400078e00ff */
[----:B------:R-:W-:Y:S02]  /*c910*/  IMAD.MOV.U32 R34, RZ, RZ, -0x1 ;  /* 0xffffffffff227424 */ /* 0x000fe400078e00ff */
[----:B------:R-:W-:-:S07]  /*c920*/  IMAD.MOV.U32 R30, RZ, RZ, R6 ;  /* 0x000000ffff1e7224 */ /* 0x000fce00078e0006 */
[----:B------:R-:W-:Y:S05]  /*c930*/  WARPSYNC.COLLECTIVE R34, `(.L_x_605) ;  /* 0x0000000022087348 */ /* 0x000fea0003c00000 */
[----:B------:R0:W1:Y:S02]  /*c940*/  SHFL.DOWN P4, R6, R7, R4, R33 ;  /* 0x0800000407067389 */ /* 0x0000640000080021 */
[----:B01----:R-:W-:Y:S05]  /*c950*/  ENDCOLLECTIVE ;  /* 0x000000000000791b */ /* 0x003fea0003800000 */
.L_x_605:
[----:B------:R-:W-:Y:S02]  /*c960*/  IMAD.MOV.U32 R7, RZ, RZ, R40 ;  /* 0x000000ffff077224 */ /* 0x000fe400078e0028 */
[----:B------:R-:W-:-:S07]  /*c970*/  IMAD.MOV.U32 R31, RZ, RZ, R6 ;  /* 0x000000ffff1f7224 */ /* 0x000fce00078e0006 */
[----:B------:R-:W-:Y:S05]  /*c980*/  WARPSYNC.COLLECTIVE R34, `(.L_x_606) ;  /* 0x0000000022087348 */ /* 0x000fea0003c00000 */
[----:B------:R0:W1:Y:S02]  /*c990*/  SHFL.DOWN P4, R6, R7, R4, R33 ;  /* 0x0800000407067389 */ /* 0x0000640000080021 */
[----:B01----:R-:W-:Y:S05]  /*c9a0*/  ENDCOLLECTIVE ;  /* 0x000000000000791b */ /* 0x003fea0003800000 */
.L_x_606:
[----:B------:R-:W-:Y:S05]  /*c9b0*/  BRA `(.L_x_607) ;  /* 0xffffff7000347947 */ /* 0x000fea000383ffff */
.L_x_454:
[----:B------:R-:W-:Y:S01]  /*c9c0*/  BSSY B0, `(.L_x_608) ;  /* 0x0000006000007945 */ /* 0x000fe20003800000 */
[----:B------:R-:W-:Y:S02]  /*c9d0*/  IMAD.MOV.U32 R4, RZ, RZ, 0x2 ;  /* 0x00000002ff047424 */ /* 0x000fe400078e00ff */
[----:B------:R-:W-:-:S07]  /*c9e0*/  IMAD.MOV.U32 R34, RZ, RZ, -0x1 ;  /* 0xffffffffff227424 */ /* 0x000fce00078e00ff */
[----:B0-----:R-:W-:Y:S05]  /*c9f0*/  WARPSYNC.COLLECTIVE R34, `(.L_x_609) ;  /* 0x0000000022087348 */ /* 0x001fea0003c00000 */
[----:B------:R1:W2:Y:S02]  /*ca00*/  SHFL.DOWN P4, R6, R7, R4, R33 ;  /* 0x0800000407067389 */ /* 0x0002a40000080021 */
[----:B012---:R-:W-:Y:S05]  /*ca10*/  ENDCOLLECTIVE ;  /* 0x000000000000791b */ /* 0x007fea0003800000 */
.L_x_609:
[----:B------:R-:W-:Y:S05]  /*ca20*/  BSYNC B0 ;  /* 0x0000000000007941 */ /* 0x000fea0003800000 */
.L_x_608:
[----:B------:R-:W-:Y:S05]  /*ca30*/  BRA `(.L_x_610) ;  /* 0xffffff7000387947 */ /* 0x000fea000383ffff */
.L_x_455:
[----:B------:R-:W-:Y:S01]  /*ca40*/  BSSY B0, `(.L_x_611) ;  /* 0x0000007000007945 */ /* 0x000fe20003800000 */
[----:B------:R-:W-:Y:S02]  /*ca50*/  IMAD.MOV.U32 R7, RZ, RZ, R41 ;  /* 0x000000ffff077224 */ /* 0x000fe400078e0029 */
[----:B------:R-:W-:Y:S02]  /*ca60*/  IMAD.MOV.U32 R4, RZ, RZ, 0x4 ;  /* 0x00000004ff047424 */ /* 0x000fe400078e00ff */
[----:B------:R-:W-:-:S07]  /*ca70*/  IMAD.MOV.U32 R34, RZ, RZ, -0x1 ;  /* 0xffffffffff227424 */ /* 0x000fce00078e00ff */
[----:B------:R-:W-:Y:S05]  /*ca80*/  WARPSYNC.COLLECTIVE R34, `(.L_x_612) ;  /* 0x0000000022087348 */ /* 0x000fea0003c00000 */
[----:B------:R0:W1:Y:S02]  /*ca90*/  SHFL.DOWN P4, R6, R7, R4, R33 ;  /* 0x0800000407067389 */ /* 0x0000640000080021 */
[----:B01----:R-:W-:Y:S05]  /*caa0*/  ENDCOLLECTIVE ;  /* 0x000000000000791b */ /* 0x003fea0003800000 */
.L_x_612:
[----:B------:R-:W-:Y:S05]  /*cab0*/  BSYNC B0 ;  /* 0x0000000000007941 */ /* 0x000fea0003800000 */
.L_x_611:
[----:B------:R-:W-:Y:S02]  /*cac0*/  IMAD.MOV.U32 R7, RZ, RZ, R42 ;  /* 0x000000ffff077224 */ /* 0x000fe400078e002a */
[----:B------:R-:W-:Y:S02]  /*cad0*/  IMAD.MOV.U32 R4, RZ, RZ, 0x4 ;  /* 0x00000004ff047424 */ /* 0x000fe400078e00ff */
[----:B------:R-:W-:Y:S02]  /*cae0*/  IMAD.MOV.U32 R34, RZ, RZ, -0x1 ;  /* 0xffffffffff227424 */ /* 0x000fe400078e00ff */
[----:B------:R-:W-:-:S07]  /*caf0*/  IMAD.MOV.U32 R30, RZ, RZ, R6 ;  /* 0x000000ffff1e7224 */ /* 0x000fce00078e0006 */
[----:B------:R-:W-:Y:S05]  /*cb00*/  WARPSYNC.COLLECTIVE R34, `(.L_x_613) ;  /* 0x0000000022087348 */ /* 0x000fea0003c00000 */
[----:B------:R0:W1:Y:S02]  /*cb10*/  SHFL.DOWN P4, R6, R7, R4, R33 ;  /* 0x0800000407067389 */ /* 0x0000640000080021 */
[----:B01----:R-:W-:Y:S05]  /*cb20*/  ENDCOLLECTIVE ;  /* 0x000000000000791b */ /* 0x003fea0003800000 */
.L_x_613:
[----:B------:R-:W-:Y:S02]  /*cb30*/  IMAD.MOV.U32 R7, RZ, RZ, R40 ;  /* 0x000000ffff077224 */ /* 0x000fe400078e0028 */
[----:B------:R-:W-:-:S07]  /*cb40*/  IMAD.MOV.U32 R31, RZ, RZ, R6 ;  /* 0x000000ffff1f7224 */ /* 0x000fce00078e0006 */
[----:B------:R-:W-:Y:S05]  /*cb50*/  WARPSYNC.COLLECTIVE R34, `(.L_x_614) ;  /* 0x0000000022087348 */ /* 0x000fea0003c00000 */
[----:B------:R0:W1:Y:S02]  /*cb60*/  SHFL.DOWN P4, R6, R7, R4, R33 ;  /* 0x0800000407067389 */ /* 0x0000640000080021 */
[----:B01----:R-:W-:Y:S05]  /*cb70*/  ENDCOLLECTIVE ;  /* 0x000000000000791b */ /* 0x003fea0003800000 */
.L_x_614:
[----:B------:R-:W-:Y:S05]  /*cb80*/  BRA `(.L_x_615) ;  /* 0xffffff7000047947 */ /* 0x000fea000383ffff */
.L_x_456:
[----:B------:R-:W-:Y:S01]  /*cb90*/  BSSY B0, `(.L_x_616) ;  /* 0x0000006000007945 */ /* 0x000fe20003800000 */
[----:B------:R-:W-:Y:S02]  /*cba0*/  IMAD.MOV.U32 R4, RZ, RZ, 0x4 ;  /* 0x00000004ff047424 */ /* 0x000fe400078e00ff */
[----:B------:R-:W-:-:S07]  /*cbb0*/  IMAD.MOV.U32 R34, RZ, RZ, -0x1 ;  /* 0xffffffffff227424 */ /* 0x000fce00078e00ff */
[----:B0-----:R-:W-:Y:S05]  /*cbc0*/  WARPSYNC.COLLECTIVE R34, `(.L_x_617) ;  /* 0x0000000022087348 */ /* 0x001fea0003c00000 */
[----:B------:R1:W2:Y:S02]  /*cbd0*/  SHFL.DOWN P4, R6, R7, R4, R33 ;  /* 0x0800000407067389 */ /* 0x0002a40000080021 */
[----:B012---:R-:W-:Y:S05]  /*cbe0*/  ENDCOLLECTIVE ;  /* 0x000000000000791b */ /* 0x007fea0003800000 */
.L_x_617:
[----:B------:R-:W-:Y:S05]  /*cbf0*/  BSYNC B0 ;  /* 0x0000000000007941 */ /* 0x000fea0003800000 */
.L_x_616:
[----:B------:R-:W-:Y:S05]  /*cc00*/  BRA `(.L_x_618) ;  /* 0xffffff7000087947 */ /* 0x000fea000383ffff */
.L_x_457:
[----:B------:R-:W-:Y:S01]  /*cc10*/  BSSY B0, `(.L_x_619) ;  /* 0x0000007000007945 */ /* 0x000fe20003800000 */
[----:B------:R-:W-:Y:S02]  /*cc20*/  IMAD.MOV.U32 R7, RZ, RZ, R41 ;  /* 0x000000ffff077224 */ /* 0x000fe400078e0029 */
[----:B------:R-:W-:Y:S02]  /*cc30*/  IMAD.MOV.U32 R4, RZ, RZ, 0x8 ;  /* 0x00000008ff047424 */ /* 0x000fe400078e00ff */
[----:B------:R-:W-:-:S07]  /*cc40*/  IMAD.MOV.U32 R34, RZ, RZ, -0x1 ;  /* 0xffffffffff227424 */ /* 0x000fce00078e00ff */
[----:B------:R-:W-:Y:S05]  /*cc50*/  WARPSYNC.COLLECTIVE R34, `(.L_x_620) ;  /* 0x0000000022087348 */ /* 0x000fea0003c00000 */
[----:B------:R0:W1:Y:S02]  /*cc60*/  SHFL.DOWN P4, R6, R7, R4, R33 ;  /* 0x0800000407067389 */ /* 0x0000640000080021 */
[----:B01----:R-:W-:Y:S05]  /*cc70*/  ENDCOLLECTIVE ;  /* 0x000000000000791b */ /* 0x003fea0003800000 */
.L_x_620:
[----:B------:R-:W-:Y:S05]  /*cc80*/  BSYNC B0 ;  /* 0x0000000000007941 */ /* 0x000fea0003800000 */
.L_x_619:
[----:B------:R-:W-:Y:S02]  /*cc90*/  IMAD.MOV.U32 R7, RZ, RZ, R42 ;  /* 0x000000ffff077224 */ /* 0x000fe400078e002a */
[----:B------:R-:W-:Y:S02]  /*cca0*/  IMAD.MOV.U32 R4, RZ, RZ, 0x8 ;  /* 0x00000008ff047424 */ /* 0x000fe400078e00ff */
[----:B------:R-:W-:Y:S02]  /*ccb0*/  IMAD.MOV.U32 R34, RZ, RZ, -0x1 ;  /* 0xffffffffff227424 */ /* 0x000fe400078e00ff */
[----:B------:R-:W-:-:S07]  /*ccc0*/  IMAD.MOV.U32 R30, RZ, RZ, R6 ;  /* 0x000000ffff1e7224 */ /* 0x000fce00078e0006 */
[----:B------:R-:W-:Y:S05]  /*ccd0*/  WARPSYNC.COLLECTIVE R34, `(.L_x_621) ;  /* 0x0000000022087348 */ /* 0x000fea0003c00000 */
[----:B------:R0:W1:Y:S02]  /*cce0*/  SHFL.DOWN P4, R6, R7, R4, R33 ;  /* 0x0800000407067389 */ /* 0x0000640000080021 */
[----:B01----:R-:W-:Y:S05]  /*ccf0*/  ENDCOLLECTIVE ;  /* 0x000000000000791b */ /* 0x003fea0003800000 */
.L_x_621:
[----:B------:R-:W-:Y:S02]  /*cd00*/  IMAD.MOV.U32 R7, RZ, RZ, R40 ;  /* 0x000000ffff077224 */ /* 0x000fe400078e0028 */
[----:B------:R-:W-:-:S07]  /*cd10*/  IMAD.MOV.U32 R31, RZ, RZ, R6 ;  /* 0x000000ffff1f7224 */ /* 0x000fce00078e0006 */
[----:B------:R-:W-:Y:S05]  /*cd20*/  WARPSYNC.COLLECTIVE R34, `(.L_x_622) ;  /* 0x0000000022087348 */ /* 0x000fea0003c00000 */
[----:B------:R0:W1:Y:S02]  /*cd30*/  SHFL.DOWN P4, R6, R7, R4, R33 ;  /* 0x0800000407067389 */ /* 0x0000640000080021 */
[----:B01----:R-:W-:Y:S05]  /*cd40*/  ENDCOLLECTIVE ;  /* 0x000000000000791b */ /* 0x003fea0003800000 */
.L_x_622:
[----:B------:R-:W-:Y:S05]  /*cd50*/  BRA `(.L_x_623) ;  /* 0xffffff6c00d47947 */ /* 0x000fea000383ffff */
.L_x_458:
[----:B------:R-:W-:Y:S01]  /*cd60*/  BSSY B0, `(.L_x_624) ;  /* 0x0000006000007945 */ /* 0x000fe20003800000 */
[----:B------:R-:W-:Y:S02]  /*cd70*/  IMAD.MOV.U32 R4, RZ, RZ, 0x8 ;  /* 0x00000008ff047424 */ /* 0x000fe400078e00ff */
[----:B------:R-:W-:-:S07]  /*cd80*/  IMAD.MOV.U32 R34, RZ, RZ, -0x1 ;  /* 0xffffffffff227424 */ /* 0x000fce00078e00ff */
[----:B0-----:R-:W-:Y:S05]  /*cd90*/  WARPSYNC.COLLECTIVE R34, `(.L_x_625) ;  /* 0x0000000022087348 */ /* 0x001fea0003c00000 */
[----:B------:R1:W2:Y:S02]  /*cda0*/  SHFL.DOWN P4, R6, R7, R4, R33 ;  /* 0x0800000407067389 */ /* 0x0002a40000080021 */
[----:B012---:R-:W-:Y:S05]  /*cdb0*/  ENDCOLLECTIVE ;  /* 0x000000000000791b */ /* 0x007fea0003800000 */
.L_x_625:
[----:B------:R-:W-:Y:S05]  /*cdc0*/  BSYNC B0 ;  /* 0x0000000000007941 */ /* 0x000fea0003800000 */
.L_x_624:
[----:B------:R-:W-:Y:S05]  /*cdd0*/  BRA `(.L_x_626) ;  /* 0xffffff6c00d87947 */ /* 0x000fea000383ffff */
.L_x_459:
[----:B------:R-:W-:Y:S01]  /*cde0*/  BSSY B0, `(.L_x_627) ;  /* 0x0000007000007945 */ /* 0x000fe20003800000 */
[----:B------:R-:W-:Y:S02]  /*cdf0*/  IMAD.MOV.U32 R7, RZ, RZ, R41 ;  /* 0x000000ffff077224 */ /* 0x000fe400078e0029 */
[----:B------:R-:W-:Y:S02]  /*ce00*/  IMAD.MOV.U32 R4, RZ, RZ, 0x10 ;  /* 0x00000010ff047424 */ /* 0x000fe400078e00ff */
[----:B------:R-:W-:-:S07]  /*ce10*/  IMAD.MOV.U32 R34, RZ, RZ, -0x1 ;  /* 0xffffffffff227424 */ /* 0x000fce00078e00ff */
[----:B------:R-:W-:Y:S05]  /*ce20*/  WARPSYNC.COLLECTIVE R34, `(.L_x_628) ;  /* 0x0000000022087348 */ /* 0x000fea0003c00000 */
[----:B------:R0:W1:Y:S02]  /*ce30*/  SHFL.DOWN P4, R6, R7, R4, R33 ;  /* 0x0800000407067389 */ /* 0x0000640000080021 */
[----:B01----:R-:W-:Y:S05]  /*ce40*/  ENDCOLLECTIVE ;  /* 0x000000000000791b */ /* 0x003fea0003800000 */
.L_x_628:
[----:B------:R-:W-:Y:S05]  /*ce50*/  BSYNC B0 ;  /* 0x0000000000007941 */ /* 0x000fea0003800000 */
.L_x_627:
[----:B------:R-:W-:Y:S02]  /*ce60*/  IMAD.MOV.U32 R7, RZ, RZ, R42 ;  /* 0x000000ffff077224 */ /* 0x000fe400078e002a */
[----:B------:R-:W-:Y:S02]  /*ce70*/  IMAD.MOV.U32 R4, RZ, RZ, 0x10 ;  /* 0x00000010ff047424 */ /* 0x000fe400078e00ff */
[----:B------:R-:W-:Y:S02]  /*ce80*/  IMAD.MOV.U32 R34, RZ, RZ, -0x1 ;  /* 0xffffffffff227424 */ /* 0x000fe400078e00ff */
[----:B------:R-:W-:-:S07]  /*ce90*/  IMAD.MOV.U32 R48, RZ, RZ, R6 ;  /* 0x000000ffff307224 */ /* 0x000fce00078e0006 */
[----:B------:R-:W-:Y:S05]  /*cea0*/  WARPSYNC.COLLECTIVE R34, `(.L_x_629) ;  /* 0x0000000022087348 */ /* 0x000fea0003c00000 */
[----:B------:R0:W1:Y:S02]  /*ceb0*/  SHFL.DOWN P4, R6, R7, R4, R33 ;  /* 0x0800000407067389 */ /* 0x0000640000080021 */
[----:B01----:R-:W-:Y:S05]  /*cec0*/  ENDCOLLECTIVE ;  /* 0x000000000000791b */ /* 0x003fea0003800000 */
.L_x_629:
[----:B------:R-:W-:Y:S02]  /*ced0*/  IMAD.MOV.U32 R7, RZ, RZ, R40 ;  /* 0x000000ffff077224 */ /* 0x000fe400078e0028 */
[----:B------:R-:W-:-:S07]  /*cee0*/  IMAD.MOV.U32 R49, RZ, RZ, R6 ;  /* 0x000000ffff317224 */ /* 0x000fce00078e0006 */
[----:B------:R-:W-:Y:S05]  /*cef0*/  WARPSYNC.COLLECTIVE R34, `(.L_x_630) ;  /* 0x0000000022087348 */ /* 0x000fea0003c00000 */
[----:B------:R0:W1:Y:S02]  /*cf00*/  SHFL.DOWN P4, R6, R7, R4, R33 ;  /* 0x0800000407067389 */ /* 0x0000640000080021 */
[----:B01----:R-:W-:Y:S05]  /*cf10*/  ENDCOLLECTIVE ;  /* 0x000000000000791b */ /* 0x003fea0003800000 */
.L_x_630:
[----:B------:R-:W-:Y:S05]  /*cf20*/  BRA `(.L_x_631) ;  /* 0xffffff6c00a47947 */ /* 0x000fea000383ffff */
.L_x_460:
[----:B------:R-:W-:Y:S01]  /*cf30*/  BSSY B0, `(.L_x_632) ;  /* 0x0000006000007945 */ /* 0x000fe20003800000 */
[----:B------:R-:W-:Y:S02]  /*cf40*/  IMAD.MOV.U32 R4, RZ, RZ, 0x10 ;  /* 0x00000010ff047424 */ /* 0x000fe400078e00ff */
[----:B------:R-:W-:-:S07]  /*cf50*/  IMAD.MOV.U32 R34, RZ, RZ, -0x1 ;  /* 0xffffffffff227424 */ /* 0x000fce00078e00ff */
[----:B0-----:R-:W-:Y:S05]  /*cf60*/  WARPSYNC.COLLECTIVE R34, `(.L_x_633) ;  /* 0x0000000022087348 */ /* 0x001fea0003c00000 */
[----:B------:R1:W2:Y:S02]  /*cf70*/  SHFL.DOWN P4, R6, R7, R4, R33 ;  /* 0x0800000407067389 */ /* 0x0002a40000080021 */
[----:B012---:R-:W-:Y:S05]  /*cf80*/  ENDCOLLECTIVE ;  /* 0x000000000000791b */ /* 0x007fea0003800000 */
.L_x_633:
[----:B------:R-:W-:Y:S05]  /*cf90*/  BSYNC B0 ;  /* 0x0000000000007941 */ /* 0x000fea0003800000 */
.L_x_632:
[----:B------:R-:W-:Y:S05]  /*cfa0*/  BRA `(.L_x_634) ;  /* 0xffffff6c00b47947 */ /* 0x000fea000383ffff */
.L_x_461:
[----:B------:R-:W-:Y:S01]  /*cfb0*/  BSSY B0, `(.L_x_635) ;  /* 0x0000006000007945 */ /* 0x000fe20003800000 */
[----:B------:R-:W-:Y:S01]  /*cfc0*/  PLOP3.LUT P5, PT, P0, PT, PT, 0x80, 0x8 ;  /* 0x000000000008781c */ /* 0x000fe200007af070 */
[----:B------:R-:W-:-:S12]  /*cfd0*/  IMAD.MOV.U32 R34, RZ, RZ, -0x1 ;  /* 0xffffffffff227424 */ /* 0x000fd800078e00ff */
[----:B------:R-:W-:Y:S05]  /*cfe0*/  WARPSYNC.COLLECTIVE R34, `(.L_x_636) ;  /* 0x0000000022087348 */ /* 0x000fea0003c00000 */
[----:B------:R-:W-:Y:S01]  /*cff0*/  VOTE.ALL P5, P5 ;  /* 0x0000000000ff7806 */ /* 0x000fe200028a0000 */
[----:B------:R-:W-:-:S12]  /*d000*/  ENDCOLLECTIVE ;  /* 0x000000000000791b */ /* 0x000fd80003800000 */
.L_x_636:
[----:B------:R-:W-:Y:S05]  /*d010*/  BSYNC B0 ;  /* 0x0000000000007941 */ /* 0x000fea0003800000 */
.L_x_635:
[----:B------:R-:W-:Y:S01]  /*d020*/  PLOP3.LUT P0, PT, P5, PT, PT, 0x80, 0x8 ;  /* 0x000000000008781c */ /* 0x000fe20002f0f070 */
[----:B------:R-:W-:-:S12]  /*d030*/  BRA `(.L_x_637) ;  /* 0xffffff6c00b07947 */ /* 0x000fd8000383ffff */
.L_x_463:
[----:B------:R-:W-:Y:S01]  /*d040*/  BSSY B0, `(.L_x_638) ;  /* 0x0000006000007945 */ /* 0x000fe20003800000 */
[----:B------:R-:W-:Y:S01]  /*d050*/  PLOP3.LUT P4, PT, P0, PT, PT, 0x8, 0x80 ;  /* 0x000000000080781c */ /* 0x000fe2000078e170 */
[----:B------:R-:W-:-:S12]  /*d060*/  IMAD.MOV.U32 R34, RZ, RZ, -0x1 ;  /* 0xffffffffff227424 */ /* 0x000fd800078e00ff */
[----:B------:R-:W-:Y:S05]  /*d070*/  WARPSYNC.COLLECTIVE R34, `(.L_x_639) ;  /* 0x0000000022087348 */ /* 0x000fea0003c00000 */
[----:B------:R-:W-:Y:S01]  /*d080*/  VOTE.ANY P4, P4 ;  /* 0x0000000000ff7806 */ /* 0x000fe20002080100 */
[----:B------:R-:W-:-:S12]  /*d090*/  ENDCOLLECTIVE ;  /* 0x000000000000791b */ /* 0x000fd80003800000 */
.L_x_639:
[----:B------:R-:W-:Y:S05]  /*d0a0*/  BSYNC B0 ;  /* 0x0000000000007941 */ /* 0x000fea0003800000 */
.L_x_638:
[----:B------:R-:W-:Y:S01]  /*d0b0*/  PLOP3.LUT P0, PT, P4, PT, PT, 0x80, 0x8 ;  /* 0x000000000008781c */ /* 0x000fe2000270f070 */
[----:B------:R-:W-:-:S12]  /*d0c0*/  BRA `(.L_x_640) ;  /* 0xffffff6c00ac7947 */ /* 0x000fd8000383ffff */
.L_x_465:
[----:B------:R-:W-:Y:S01]  /*d0d0*/  BSSY B0, `(.L_x_641) ;  /* 0x0000006000007945 */ /* 0x000fe20003800000 */
[----:B------:R-:W-:Y:S01]  /*d0e0*/  PLOP3.LUT P4, PT, P0, PT, PT, 0x8, 0x80 ;  /* 0x000000000080781c */ /* 0x000fe2000078e170 */
[----:B------:R-:W-:-:S12]  /*d0f0*/  IMAD.MOV.U32 R34, RZ, RZ, -0x1 ;  /* 0xffffffffff227424 */ /* 0x000fd800078e00ff */
[----:B------:R-:W-:Y:S05]  /*d100*/  WARPSYNC.COLLECTIVE R34, `(.L_x_642) ;  /* 0x0000000022087348 */ /* 0x000fea0003c00000 */
[----:B------:R-:W-:Y:S01]  /*d110*/  VOTE.ANY R34, PT, P4 ;  /* 0x0000000000227806 */ /* 0x000fe200020e0100 */
[----:B------:R-:W-:Y:S06]  /*d120*/  ENDCOLLECTIVE ;  /* 0x000000000000791b */ /* 0x000fec0003800000 */
.L_x_642:
[----:B------:R-:W-:Y:S05]  /*d130*/  BSYNC B0 ;  /* 0x0000000000007941 */ /* 0x000fea0003800000 */
.L_x_641:
        /* <DEDUP_REMOVED lines=10> */
.L_x_643:
[----:B------:R-:W-:Y:S02]  /*d1e0*/  IMAD.MOV.U32 R7, RZ, RZ, R51 ;  /* 0x000000ffff077224 */ /* 0x000fe400078e0033 */
[----:B------:R-:W-:-:S07]  /*d1f0*/  IMAD.MOV.U32 R53, RZ, RZ, R6 ;  /* 0x000000ffff357224 */ /* 0x000fce00078e0006 */
[----:B------:R-:W-:Y:S05]  /*d200*/  WARPSYNC.COLLECTIVE R34, `(.L_x_644) ;  /* 0x0000000022087348 */ /* 0x000fea0003c00000 */
[----:B------:R0:W1:Y:S02]  /*d210*/  SHFL.DOWN P4, R6, R7, R4, R33 ;  /* 0x0800000407067389 */ /* 0x0000640000080021 */
[----:B01----:R-:W-:Y:S05]  /*d220*/  ENDCOLLECTIVE ;  /* 0x000000000000791b */ /* 0x003fea0003800000 */
.L_x_644:
[----:B------:R-:W-:Y:S02]  /*d230*/  IMAD.MOV.U32 R7, RZ, RZ, R48 ;  /* 0x000000ffff077224 */ /* 0x000fe400078e0030 */
[----:B------:R-:W-:-:S07]  /*d240*/  IMAD.MOV.U32 R50, RZ, RZ, R6 ;  /* 0x000000ffff327224 */ /* 0x000fce00078e0006 */
[----:B------:R-:W-:Y:S05]  /*d250*/  WARPSYNC.COLLECTIVE R34, `(.L_x_645) ;  /* 0x0000000022087348 */ /* 0x000fea0003c00000 */
[----:B------:R0:W1:Y:S02]  /*d260*/  SHFL.DOWN P4, R6, R7, R4, R33 ;  /* 0x0800000407067389 */ /* 0x0000640000080021 */
[----:B01----:R-:W-:Y:S05]  /*d270*/  ENDCOLLECTIVE ;  /* 0x000000000000791b */ /* 0x003fea0003800000 */
.L_x_645:
[----:B------:R-:W-:Y:S01]  /*d280*/  IMAD.MOV.U32 R52, RZ, RZ, R6 ;  /* 0x000000ffff347224 */ /* 0x000fe200078e0006 */
[----:B------:R-:W-:Y:S06]  /*d290*/  BRA `(.L_x_646) ;  /* 0xffffff6c00747947 */ /* 0x000fec000383ffff */
.L_x_466:
[----:B------:R-:W-:Y:S01]  /*d2a0*/  BSSY B0, `(.L_x_647) ;  /* 0x0000006000007945 */ /* 0x000fe20003800000 */
[----:B------:R-:W-:Y:S02]  /*d2b0*/  IMAD.MOV.U32 R4, RZ, RZ, 0x1 ;  /* 0x00000001ff047424 */ /* 0x000fe400078e00ff */
[----:B------:R-:W-:-:S07]  /*d2c0*/  IMAD.MOV.U32 R34, RZ, RZ, -0x1 ;  /* 0xffffffffff227424 */ /* 0x000fce00078e00ff */
[----:B--23--:R-:W-:Y:S05]  /*d2d0*/  WARPSYNC.COLLECTIVE R34, `(.L_x_648) ;  /* 0x0000000022087348 */ /* 0x00cfea0003c00000 */
[----:B------:R0:W1:Y:S02]  /*d2e0*/  SHFL.DOWN P4, R6, R7, R4, R33 ;  /* 0x0800000407067389 */ /* 0x0000640000080021 */
[----:B0123--:R-:W-:Y:S05]  /*d2f0*/  ENDCOLLECTIVE ;  /* 0x000000000000791b */ /* 0x00ffea0003800000 */
.L_x_648:
[----:B------:R-:W-:Y:S05]  /*d300*/  BSYNC B0 ;  /* 0x0000000000007941 */ /* 0x000fea0003800000 */
.L_x_647:
[----:B------:R-:W-:Y:S05]  /*d310*/  BRA `(.L_x_649) ;  /* 0xffffff6c006c7947 */ /* 0x000fea000383ffff */
.L_x_467:
[----:B------:R-:W-:Y:S01]  /*d320*/  BSSY B0, `(.L_x_650) ;  /* 0x0000007000007945 */ /* 0x000fe20003800000 */
[----:B------:R-:W-:Y:S02]  /*d330*/  IMAD.MOV.U32 R7, RZ, RZ, R32 ;  /* 0x000000ffff077224 */ /* 0x000fe400078e0020 */
[----:B------:R-:W-:Y:S02]  /*d340*/  IMAD.MOV.U32 R4, RZ, RZ, 0x2 ;  /* 0x00000002ff047424 */ /* 0x000fe400078e00ff */
[----:B------:R-:W-:-:S07]  /*d350*/  IMAD.MOV.U32 R34, RZ, RZ, -0x1 ;  /* 0xffffffffff227424 */ /* 0x000fce00078e00ff */
[----:B------:R-:W-:Y:S05]  /*d360*/  WARPSYNC.COLLECTIVE R34, `(.L_x_651) ;  /* 0x0000000022087348 */ /* 0x000fea0003c00000 */
[----:B------:R0:W1:Y:S02]  /*d370*/  SHFL.DOWN P4, R6, R7, R4, R33 ;  /* 0x0800000407067389 */ /* 0x0000640000080021 */
[----:B01----:R-:W-:Y:S05]  /*d380*/  ENDCOLLECTIVE ;  /* 0x000000000000791b */ /* 0x003fea0003800000 */
.L_x_651:
[----:B------:R-:W-:Y:S05]  /*d390*/  BSYNC B0 ;  /* 0x0000000000007941 */ /* 0x000fea0003800000 */
.L_x_650:
[----:B------:R-:W-:Y:S02]  /*d3a0*/  IMAD.MOV.U32 R7, RZ, RZ, R51 ;  /* 0x000000ffff077224 */ /* 0x000fe400078e0033 */
[----:B------:R-:W-:Y:S02]  /*d3b0*/  IMAD.MOV.U32 R4, RZ, RZ, 0x2 ;  /* 0x00000002ff047424 */ /* 0x000fe400078e00ff */
[----:B------:R-:W-:Y:S02]  /*d3c0*/  IMAD.MOV.U32 R34, RZ, RZ, -0x1 ;  /* 0xffffffffff227424 */ /* 0x000fe400078e00ff */
[----:B------:R-:W-:-:S07]  /*d3d0*/  IMAD.MOV.U32 R53, RZ, RZ, R6 ;  /* 0x000000ffff357224 */ /* 0x000fce00078e0006 */
[----:B------:R-:W-:Y:S05]  /*d3e0*/  WARPSYNC.COLLECTIVE R34, `(.L_x_652) ;  /* 0x0000000022087348 */ /* 0x000fea0003c00000 */
[----:B------:R0:W1:Y:S02]  /*d3f0*/  SHFL.DOWN P4, R6, R7, R4, R33 ;  /* 0x0800000407067389 */ /* 0x0000640000080021 */
[----:B01----:R-:W-:Y:S05]  /*d400*/  ENDCOLLECTIVE ;  /* 0x000000000000791b */ /* 0x003fea0003800000 */
.L_x_652:
[----:B------:R-:W-:Y:S02]  /*d410*/  IMAD.MOV.U32 R7, RZ, RZ, R48 ;  /* 0x000000ffff077224 */ /* 0x000fe400078e0030 */
[----:B------:R-:W-:-:S07]  /*d420*/  IMAD.MOV.U32 R50, RZ, RZ, R6 ;  /* 0x000000ffff327224 */ /* 0x000fce00078e0006 */
[----:B------:R-:W-:Y:S05]  /*d430*/  WARPSYNC.COLLECTIVE R34, `(.L_x_653) ;  /* 0x0000000022087348 */ /* 0x000fea0003c00000 */
[----:B------:R0:W1:Y:S02]  /*d440*/  SHFL.DOWN P4, R6, R7, R4, R33 ;  /* 0x0800000407067389 */ /* 0x0000640000080021 */
[----:B01----:R-:W-:Y:S05]  /*d450*/  ENDCOLLECTIVE ;  /* 0x000000000000791b */ /* 0x003fea0003800000 */
.L_x_653:
[----:B------:R-:W-:Y:S01]  /*d460*/  IMAD.MOV.U32 R52, RZ, RZ, R6 ;  /* 0x000000ffff347224 */ /* 0x000fe200078e0006 */
[----:B------:R-:W-:Y:S06]  /*d470*/  BRA `(.L_x_654) ;  /* 0xffffff6c003c7947 */ /* 0x000fec000383ffff */
.L_x_468:
[----:B------:R-:W-:Y:S01]  /*d480*/  BSSY B0, `(.L_x_655) ;  /* 0x0000006000007945 */ /* 0x000fe20003800000 */
[----:B------:R-:W-:Y:S02]  /*d490*/  IMAD.MOV.U32 R4, RZ, RZ, 0x2 ;  /* 0x00000002ff047424 */ /* 0x000fe400078e00ff */
[----:B------:R-:W-:-:S07]  /*d4a0*/  IMAD.MOV.U32 R34, RZ, RZ, -0x1 ;  /* 0xffffffffff227424 */ /* 0x000fce00078e00ff */
[----:B--23--:R-:W-:Y:S05]  /*d4b0*/  WARPSYNC.COLLECTIVE R34, `(.L_x_656) ;  /* 0x0000000022087348 */ /* 0x00cfea0003c00000 */
[----:B------:R0:W1:Y:S02]  /*d4c0*/  SHFL.DOWN P4, R6, R7, R4, R33 ;  /* 0x0800000407067389 */ /* 0x0000640000080021 */
[----:B0123--:R-:W-:Y:S05]  /*d4d0*/  ENDCOLLECTIVE ;  /* 0x000000000000791b */ /* 0x00ffea0003800000 */
.L_x_656:
[----:B------:R-:W-:Y:S05]  /*d4e0*/  BSYNC B0 ;  /* 0x0000000000007941 */ /* 0x000fea0003800000 */
.L_x_655:
[----:B------:R-:W-:Y:S05]  /*d4f0*/  BRA `(.L_x_657) ;  /* 0xffffff6c00347947 */ /* 0x000fea000383ffff */
.L_x_469:
[----:B------:R-:W-:Y:S01]  /*d500*/  BSSY B0, `(.L_x_658) ;  /* 0x0000007000007945 */ /* 0x000fe20003800000 */
[----:B------:R-:W-:Y:S02]  /*d510*/  IMAD.MOV.U32 R7, RZ, RZ, R32 ;  /* 0x000000ffff077224 */ /* 0x000fe400078e0020 */
[----:B------:R-:W-:Y:S02]  /*d520*/  IMAD.MOV.U32 R4, RZ, RZ, 0x4 ;  /* 0x00000004ff047424 */ /* 0x000fe400078e00ff */
[----:B------:R-:W-:-:S07]  /*d530*/  IMAD.MOV.U32 R34, RZ, RZ, -0x1 ;  /* 0xffffffffff227424 */ /* 0x000fce00078e00ff */
[----:B------:R-:W-:Y:S05]  /*d540*/  WARPSYNC.COLLECTIVE R34, `(.L_x_659) ;  /* 0x0000000022087348 */ /* 0x000fea0003c00000 */
[----:B------:R0:W1:Y:S02]  /*d550*/  SHFL.DOWN P4, R6, R7, R4, R33 ;  /* 0x0800000407067389 */ /* 0x0000640000080021 */
[----:B01----:R-:W-:Y:S05]  /*d560*/  ENDCOLLECTIVE ;  /* 0x000000000000791b */ /* 0x003fea0003800000 */
.L_x_659:
[----:B------:R-:W-:Y:S05]  /*d570*/  BSYNC B0 ;  /* 0x0000000000007941 */ /* 0x000fea0003800000 */
.L_x_658:
[----:B------:R-:W-:Y:S02]  /*d580*/  IMAD.MOV.U32 R7, RZ, RZ, R51 ;  /* 0x000000ffff077224 */ /* 0x000fe400078e0033 */
[----:B------:R-:W-:Y:S02]  /*d590*/  IMAD.MOV.U32 R4, RZ, RZ, 0x4 ;  /* 0x00000004ff047424 */ /* 0x000fe400078e00ff */
[----:B------:R-:W-:Y:S02]  /*d5a0*/  IMAD.MOV.U32 R34, RZ, RZ, -0x1 ;  /* 0xffffffffff227424 */ /* 0x000fe400078e00ff */
[----:B------:R-:W-:-:S07]  /*d5b0*/  IMAD.MOV.U32 R53, RZ, RZ, R6 ;  /* 0x000000ffff357224 */ /* 0x000fce00078e0006 */
[----:B------:R-:W-:Y:S05]  /*d5c0*/  WARPSYNC.COLLECTIVE R34, `(.L_x_660) ;  /* 0x0000000022087348 */ /* 0x000fea0003c00000 */
[----:B------:R0:W1:Y:S02]  /*d5d0*/  SHFL.DOWN P4, R6, R7, R4, R33 ;  /* 0x0800000407067389 */ /* 0x0000640000080021 */
[----:B01----:R-:W-:Y:S05]  /*d5e0*/  ENDCOLLECTIVE ;  /* 0x000000000000791b */ /* 0x003fea0003800000 */
.L_x_660:
[----:B------:R-:W-:Y:S02]  /*d5f0*/  IMAD.MOV.U32 R7, RZ, RZ, R48 ;  /* 0x000000ffff077224 */ /* 0x000fe400078e0030 */
[----:B------:R-:W-:-:S07]  /*d600*/  IMAD.MOV.U32 R50, RZ, RZ, R6 ;  /* 0x000000ffff327224 */ /* 0x000fce00078e0006 */
[----:B------:R-:W-:Y:S05]  /*d610*/  WARPSYNC.COLLECTIVE R34, `(.L_x_661) ;  /* 0x0000000022087348 */ /* 0x000fea0003c00000 */
[----:B------:R0:W1:Y:S02]  /*d620*/  SHFL.DOWN P4, R6, R7, R4, R33 ;  /* 0x0800000407067389 */ /* 0x0000640000080021 */
[----:B01----:R-:W-:Y:S05]  /*d630*/  ENDCOLLECTIVE ;  /* 0x000000000000791b */ /* 0x003fea0003800000 */
.L_x_661:
[----:B------:R-:W-:Y:S01]  /*d640*/  IMAD.MOV.U32 R52, RZ, RZ, R6 ;  /* 0x000000ffff347224 */ /* 0x000fe200078e0006 */
[----:B------:R-:W-:Y:S06]  /*d650*/  BRA `(.L_x_662) ;  /* 0xffffff6c00047947 */ /* 0x000fec000383ffff */
.L_x_470:
[----:B------:R-:W-:Y:S01]  /*d660*/  BSSY B0, `(.L_x_663) ;  /* 0x0000006000007945 */ /* 0x000fe20003800000 */
[----:B------:R-:W-:Y:S02]  /*d670*/  IMAD.MOV.U32 R4, RZ, RZ, 0x4 ;  /* 0x00000004ff047424 */ /* 0x000fe400078e00ff */
[----:B------:R-:W-:-:S07]  /*d680*/  IMAD.MOV.U32 R34, RZ, RZ, -0x1 ;  /* 0xffffffffff227424 */ /* 0x000fce00078e00ff */
[----:B--23--:R-:W-:Y:S05]  /*d690*/  WARPSYNC.COLLECTIVE R34, `(.L_x_664) ;  /* 0x0000000022087348 */ /* 0x00cfea0003c00000 */
[----:B------:R0:W1:Y:S02]  /*d6a0*/  SHFL.DOWN P4, R6, R7, R4, R33 ;  /* 0x0800000407067389 */ /* 0x0000640000080021 */
[----:B0123--:R-:W-:Y:S05]  /*d6b0*/  ENDCOLLECTIVE ;  /* 0x000000000000791b */ /* 0x00ffea0003800000 */
.L_x_664:
[----:B------:R-:W-:Y:S05]  /*d6c0*/  BSYNC B0 ;  /* 0x0000000000007941 */ /* 0x000fea0003800000 */
.L_x_663:
[----:B------:R-:W-:Y:S05]  /*d6d0*/  BRA `(.L_x_665) ;  /* 0xffffff6800fc7947 */ /* 0x000fea000383ffff */
.L_x_471:
[----:B------:R-:W-:Y:S01]  /*d6e0*/  BSSY B0, `(.L_x_666) ;  /* 0x0000007000007945 */ /* 0x000fe20003800000 */
[----:B------:R-:W-:Y:S02]  /*d6f0*/  IMAD.MOV.U32 R7, RZ, RZ, R32 ;  /* 0x000000ffff077224 */ /* 0x000fe400078e0020 */
[----:B------:R-:W-:Y:S02]  /*d700*/  IMAD.MOV.U32 R4, RZ, RZ, 0x8 ;  /* 0x00000008ff047424 */ /* 0x000fe400078e00ff */
[----:B------:R-:W-:-:S07]  /*d710*/  IMAD.MOV.U32 R34, RZ, RZ, -0x1 ;  /* 0xffffffffff227424 */ /* 0x000fce00078e00ff */
[----:B------:R-:W-:Y:S05]  /*d720*/  WARPSYNC.COLLECTIVE R34, `(.L_x_667) ;  /* 0x0000000022087348 */ /* 0x000fea0003c00000 */
[----:B------:R0:W1:Y:S02]  /*d730*/  SHFL.DOWN P4, R6, R7, R4, R33 ;  /* 0x0800000407067389 */ /* 0x0000640000080021 */
[----:B01----:R-:W-:Y:S05]  /*d740*/  ENDCOLLECTIVE ;  /* 0x000000000000791b */ /* 0x003fea0003800000 */
.L_x_667:
[----:B------:R-:W-:Y:S05]  /*d750*/  BSYNC B0 ;  /* 0x0000000000007941 */ /* 0x000fea0003800000 */
.L_x_666:
[----:B------:R-:W-:Y:S02]  /*d760*/  IMAD.MOV.U32 R7, RZ, RZ, R51 ;  /* 0x000000ffff077224 */ /* 0x000fe400078e0033 */
[----:B------:R-:W-:Y:S02]  /*d770*/  IMAD.MOV.U32 R4, RZ, RZ, 0x8 ;  /* 0x00000008ff047424 */ /* 0x000fe400078e00ff */
[----:B------:R-:W-:Y:S02]  /*d780*/  IMAD.MOV.U32 R34, RZ, RZ, -0x1 ;  /* 0xffffffffff227424 */ /* 0x000fe400078e00ff */
[----:B------:R-:W-:-:S07]  /*d790*/  IMAD.MOV.U32 R53, RZ, RZ, R6 ;  /* 0x000000ffff357224 */ /* 0x000fce00078e0006 */
[----:B------:R-:W-:Y:S05]  /*d7a0*/  WARPSYNC.COLLECTIVE R34, `(.L_x_668) ;  /* 0x0000000022087348 */ /* 0x000fea0003c00000 */
[----:B------:R0:W1:Y:S02]  /*d7b0*/  SHFL.DOWN P4, R6, R7, R4, R33 ;  /* 0x0800000407067389 */ /* 0x0000640000080021 */
[----:B01----:R-:W-:Y:S05]  /*d7c0*/  ENDCOLLECTIVE ;  /* 0x000000000000791b */ /* 0x003fea0003800000 */
.L_x_668:
[----:B------:R-:W-:Y:S02]  /*d7d0*/  IMAD.MOV.U32 R7, RZ, RZ, R48 ;  /* 0x000000ffff077224 */ /* 0x000fe400078e0030 */
[----:B------:R-:W-:-:S07]  /*d7e0*/  IMAD.MOV.U32 R50, RZ, RZ, R6 ;  /* 0x000000ffff327224 */ /* 0x000fce00078e0006 */
[----:B------:R-:W-:Y:S05]  /*d7f0*/  WARPSYNC.COLLECTIVE R34, `(.L_x_669) ;  /* 0x0000000022087348 */ /* 0x000fea0003c00000 */
[----:B------:R0:W1:Y:S02]  /*d800*/  SHFL.DOWN P4, R6, R7, R4, R33 ;  /* 0x0800000407067389 */ /* 0x0000640000080021 */
[----:B01----:R-:W-:Y:S05]  /*d810*/  ENDCOLLECTIVE ;  /* 0x000000000000791b */ /* 0x003fea0003800000 */
.L_x_669:
[----:B------:R-:W-:Y:S01]  /*d820*/  IMAD.MOV.U32 R52, RZ, RZ, R6 ;  /* 0x000000ffff347224 */ /* 0x000fe200078e0006 */
[----:B------:R-:W-:Y:S06]  /*d830*/  BRA `(.L_x_670) ;  /* 0xffffff6800cc7947 */ /* 0x000fec000383ffff */
.L_x_472:
[----:B------:R-:W-:Y:S01]  /*d840*/  BSSY B0, `(.L_x_671) ;  /* 0x0000006000007945 */ /* 0x000fe20003800000 */
[----:B------:R-:W-:Y:S02]  /*d850*/  IMAD.MOV.U32 R4, RZ, RZ, 0x8 ;  /* 0x00000008ff047424 */ /* 0x000fe400078e00ff */
[----:B------:R-:W-:-:S07]  /*d860*/  IMAD.MOV.U32 R34, RZ, RZ, -0x1 ;  /* 0xffffffffff227424 */ /* 0x000fce00078e00ff */
[----:B--23--:R-:W-:Y:S05]  /*d870*/  WARPSYNC.COLLECTIVE R34, `(.L_x_672) ;  /* 0x0000000022087348 */ /* 0x00cfea0003c00000 */
[----:B------:R0:W1:Y:S02]  /*d880*/  SHFL.DOWN P4, R6, R7, R4, R33 ;  /* 0x0800000407067389 */ /* 0x0000640000080021 */
[----:B0123--:R-:W-:Y:S05]  /*d890*/  ENDCOLLECTIVE ;  /* 0x000000000000791b */ /* 0x00ffea0003800000 */
.L_x_672:
[----:B------:R-:W-:Y:S05]  /*d8a0*/  BSYNC B0 ;  /* 0x0000000000007941 */ /* 0x000fea0003800000 */
.L_x_671:
[----:B------:R-:W-:Y:S05]  /*d8b0*/  BRA `(.L_x_673) ;  /* 0xffffff6800c47947 */ /* 0x000fea000383ffff */
.L_x_473:
[----:B------:R-:W-:Y:S01]  /*d8c0*/  BSSY B0, `(.L_x_674) ;  /* 0x0000007000007945 */ /* 0x000fe20003800000 */
[----:B------:R-:W-:Y:S02]  /*d8d0*/  IMAD.MOV.U32 R7, RZ, RZ, R32 ;  /* 0x000000ffff077224 */ /* 0x000fe400078e0020 */
[----:B------:R-:W-:Y:S02]  /*d8e0*/  IMAD.MOV.U32 R4, RZ, RZ, 0x10 ;  /* 0x00000010ff047424 */ /* 0x000fe400078e00ff */
[----:B------:R-:W-:-:S07]  /*d8f0*/  IMAD.MOV.U32 R34, RZ, RZ, -0x1 ;  /* 0xffffffffff227424 */ /* 0x000fce00078e00ff */
[----:B------:R-:W-:Y:S05]  /*d900*/  WARPSYNC.COLLECTIVE R34, `(.L_x_675) ;  /* 0x0000000022087348 */ /* 0x000fea0003c00000 */
[----:B------:R0:W1:Y:S02]  /*d910*/  SHFL.DOWN P4, R6, R7, R4, R33 ;  /* 0x0800000407067389 */ /* 0x0000640000080021 */
[----:B01----:R-:W-:Y:S05]  /*d920*/  ENDCOLLECTIVE ;  /* 0x000000000000791b */ /* 0x003fea0003800000 */
.L_x_675:
[----:B------:R-:W-:Y:S05]  /*d930*/  BSYNC B0 ;  /* 0x0000000000007941 */ /* 0x000fea0003800000 */
.L_x_674:
[----:B------:R-:W-:Y:S02]  /*d940*/  IMAD.MOV.U32 R7, RZ, RZ, R51 ;  /* 0x000000ffff077224 */ /* 0x000fe400078e0033 */
[----:B------:R-:W-:Y:S02]  /*d950*/  IMAD.MOV.U32 R4, RZ, RZ, 0x10 ;  /* 0x00000010ff047424 */ /* 0x000fe400078e00ff */
[----:B------:R-:W-:Y:S02]  /*d960*/  IMAD.MOV.U32 R34, RZ, RZ, -0x1 ;  /* 0xffffffffff227424 */ /* 0x000fe400078e00ff */
[----:B------:R-:W-:-:S07]  /*d970*/  IMAD.MOV.U32 R53, RZ, RZ, R6 ;  /* 0x000000ffff357224 */ /* 0x000fce00078e0006 */
[----:B------:R-:W-:Y:S05]  /*d980*/  WARPSYNC.COLLECTIVE R34, `(.L_x_676) ;  /* 0x0000000022087348 */ /* 0x000fea0003c00000 */
[----:B------:R0:W1:Y:S02]  /*d990*/  SHFL.DOWN P4, R6, R7, R4, R33 ;  /* 0x0800000407067389 */ /* 0x0000640000080021 */
[----:B01----:R-:W-:Y:S05]  /*d9a0*/  ENDCOLLECTIVE ;  /* 0x000000000000791b */ /* 0x003fea0003800000 */
.L_x_676:
[----:B------:R-:W-:Y:S02]  /*d9b0*/  IMAD.MOV.U32 R7, RZ, RZ, R48 ;  /* 0x000000ffff077224 */ /* 0x000fe400078e0030 */
[----:B------:R-:W-:-:S07]  /*d9c0*/  IMAD.MOV.U32 R50, RZ, RZ, R6 ;  /* 0x000000ffff327224 */ /* 0x000fce00078e0006 */
[----:B------:R-:W-:Y:S05]  /*d9d0*/  WARPSYNC.COLLECTIVE R34, `(.L_x_677) ;  /* 0x0000000022087348 */ /* 0x000fea0003c00000 */
[----:B------:R0:W1:Y:S02]  /*d9e0*/  SHFL.DOWN P4, R6, R7, R4, R33 ;  /* 0x0800000407067389 */ /* 0x0000640000080021 */
[----:B01----:R-:W-:Y:S05]  /*d9f0*/  ENDCOLLECTIVE ;  /* 0x000000000000791b */ /* 0x003fea0003800000 */
.L_x_677:
[----:B------:R-:W-:Y:S05]  /*da00*/  BRA `(.L_x_678) ;  /* 0xffffff6800987947 */ /* 0x000fea000383ffff */
.L_x_474:
[----:B------:R-:W-:Y:S01]  /*da10*/  BSSY B0, `(.L_x_679) ;  /* 0x0000006000007945 */ /* 0x000fe20003800000 */
[----:B------:R-:W-:Y:S02]  /*da20*/  IMAD.MOV.U32 R4, RZ, RZ, 0x10 ;  /* 0x00000010ff047424 */ /* 0x000fe400078e00ff */
[----:B------:R-:W-:-:S07]  /*da30*/  IMAD.MOV.U32 R34, RZ, RZ, -0x1 ;  /* 0xffffffffff227424 */ /* 0x000fce00078e00ff */
[----:B------:R-:W-:Y:S05]  /*da40*/  WARPSYNC.COLLECTIVE R34, `(.L_x_680) ;  /* 0x0000000022087348 */ /* 0x000fea0003c00000 */
[----:B------:R0:W1:Y:S02]  /*da50*/  SHFL.DOWN P4, R6, R7, R4, R33 ;  /* 0x0800000407067389 */ /* 0x0000640000080021 */
[----:B01----:R-:W-:Y:S05]  /*da60*/  ENDCOLLECTIVE ;  /* 0x000000000000791b */ /* 0x003fea0003800000 */
.L_x_680:
[----:B------:R-:W-:Y:S05]  /*da70*/  BSYNC B0 ;  /* 0x0000000000007941 */ /* 0x000fea0003800000 */
.L_x_679:
[----:B------:R-:W-:Y:S05]  /*da80*/  BRA `(.L_x_681) ;  /* 0xffffff6800b87947 */ /* 0x000fea000383ffff */
.L_x_475:
[----:B------:R-:W-:Y:S01]  /*da90*/  BSSY B0, `(.L_x_682) ;  /* 0x0000006000007945 */ /* 0x000fe20003800000 */
[----:B------:R-:W-:Y:S01]  /*daa0*/  PLOP3.LUT P5, PT, P0, PT, PT, 0x80, 0x8 ;  /* 0x000000000008781c */ /* 0x000fe200007af070 */
[----:B------:R-:W-:-:S12]  /*dab0*/  IMAD.MOV.U32 R34, RZ, RZ, -0x1 ;  /* 0xffffffffff227424 */ /* 0x000fd800078e00ff */
[----:B------:R-:W-:Y:S05]  /*dac0*/  WARPSYNC.COLLECTIVE R34, `(.L_x_683) ;  /* 0x0000000022087348 */ /* 0x000fea0003c00000 */
[----:B------:R-:W-:Y:S01]  /*dad0*/  VOTE.ALL P5, P5 ;  /* 0x0000000000ff7806 */ /* 0x000fe200028a0000 */
[----:B------:R-:W-:-:S12]  /*dae0*/  ENDCOLLECTIVE ;  /* 0x000000000000791b */ /* 0x000fd80003800000 */
.L_x_683:
[----:B------:R-:W-:Y:S05]  /*daf0*/  BSYNC B0 ;  /* 0x0000000000007941 */ /* 0x000fea0003800000 */
.L_x_682:
[----:B------:R-:W-:Y:S01]  /*db00*/  PLOP3.LUT P0, PT, P5, PT, PT, 0x80, 0x8 ;  /* 0x000000000008781c */ /* 0x000fe20002f0f070 */
[----:B------:R-:W-:-:S12]  /*db10*/  BRA `(.L_x_684) ;  /* 0xffffff6800ac7947 */ /* 0x000fd8000383ffff */
.L_x_533:
[----:B------:R-:W-:Y:S01]  /*db20*/  BSSY B0, `(.L_x_685) ;  /* 0x0000006000007945 */ /* 0x000fe20003800000 */
[----:B------:R-:W-:Y:S01]  /*db30*/  PLOP3.LUT P4, PT, P4, PT, PT, 0x8, 0x80 ;  /* 0x000000000080781c */ /* 0x000fe2000278e170 */
[----:B------:R-:W-:-:S12]  /*db40*/  IMAD.MOV.U32 R34, RZ, RZ, -0x1 ;  /* 0xffffffffff227424 */ /* 0x000fd800078e00ff */
[----:B--23--:R-:W-:Y:S05]  /*db50*/  WARPSYNC.COLLECTIVE R34, `(.L_x_686) ;  /* 0x0000000022087348 */ /* 0x00cfea0003c00000 */
[----:B------:R-:W-:Y:S01]  /*db60*/  VOTE.ANY P4, P4 ;  /* 0x0000000000ff7806 */ /* 0x000fe20002080100 */
[----:B--23--:R-:W-:-:S12]  /*db70*/  ENDCOLLECTIVE ;  /* 0x000000000000791b */ /* 0x00cfd80003800000 */
.L_x_686:
[----:B------:R-:W-:Y:S05]  /*db80*/  BSYNC B0 ;  /* 0x0000000000007941 */ /* 0x000fea0003800000 */
.L_x_685:
[----:B------:R-:W-:Y:S05]  /*db90*/  BRA `(.L_x_687) ;  /* 0xffffffc000e07947 */ /* 0x000fea000383ffff */
.L_x_535:
[----:B------:R-:W0:Y:S01]  /*dba0*/  S2R R42, SR_GEMASK ;  /* 0x00000000002a7919 */ /* 0x000e220000003c00 */
[----:B------:R-:W-:Y:S01]  /*dbb0*/  BSSY B0, `(.L_x_688) ;  /* 0x0000006000007945 */ /* 0x000fe20003800000 */
[----:B------:R-:W-:Y:S01]  /*dbc0*/  PLOP3.LUT P4, PT, P4, PT, PT, 0x8, 0x80 ;  /* 0x000000000080781c */ /* 0x000fe2000278e170 */
[----:B------:R-:W-:-:S12]  /*dbd0*/  IMAD.MOV.U32 R34, RZ, RZ, -0x1 ;  /* 0xffffffffff227424 */ /* 0x000fd800078e00ff */
[----:B0-23--:R-:W-:Y:S05]  /*dbe0*/  WARPSYNC.COLLECTIVE R34, `(.L_x_689) ;  /* 0x0000000022087348 */ /* 0x00dfea0003c00000 */
[----:B------:R-:W-:Y:S01]  /*dbf0*/  VOTE.ANY R34, PT, P4 ;  /* 0x0000000000227806 */ /* 0x000fe200020e0100 */
[----:B0-23--:R-:W-:Y:S06]  /*dc00*/  ENDCOLLECTIVE ;  /* 0x000000000000791b */ /* 0x00dfec0003800000 */
.L_x_689:
[----:B------:R-:W-:Y:S05]  /*dc10*/  BSYNC B0 ;  /* 0x0000000000007941 */ /* 0x000fea0003800000 */
.L_x_688:
        /* <DEDUP_REMOVED lines=10> */
.L_x_690:
[----:B------:R-:W-:Y:S02]  /*dcc0*/  IMAD.MOV.U32 R7, RZ, RZ, R41 ;  /* 0x000000ffff077224 */ /* 0x000fe400078e0029 */
[----:B------:R-:W-:-:S07]  /*dcd0*/  IMAD.MOV.U32 R25, RZ, RZ, R6 ;  /* 0x000000ffff197224 */ /* 0x000fce00078e0006 */
[----:B------:R-:W-:Y:S05]  /*dce0*/  WARPSYNC.COLLECTIVE R34, `(.L_x_691) ;  /* 0x0000000022087348 */ /* 0x000fea0003c00000 */
[----:B------:R0:W1:Y:S02]  /*dcf0*/  SHFL.DOWN P4, R6, R7, R4, R33 ;  /* 0x0800000407067389 */ /* 0x0000640000080021 */
[----:B01----:R-:W-:Y:S05]  /*dd00*/  ENDCOLLECTIVE ;  /* 0x000000000000791b */ /* 0x003fea0003800000 */
.L_x_691:
[----:B------:R-:W-:Y:S02]  /*dd10*/  IMAD.MOV.U32 R7, RZ, RZ, R38 ;  /* 0x000000ffff077224 */ /* 0x000fe400078e0026 */
[----:B------:R-:W-:-:S07]  /*dd20*/  IMAD.MOV.U32 R24, RZ, RZ, R6 ;  /* 0x000000ffff187224 */ /* 0x000fce00078e0006 */
[----:B------:R-:W-:Y:S05]  /*dd30*/  WARPSYNC.COLLECTIVE R34, `(.L_x_692) ;  /* 0x0000000022087348 */ /* 0x000fea0003c00000 */
[----:B------:R0:W1:Y:S02]  /*dd40*/  SHFL.DOWN P4, R6, R7, R4, R33 ;  /* 0x0800000407067389 */ /* 0x0000640000080021 */
[----:B01----:R-:W-:Y:S05]  /*dd50*/  ENDCOLLECTIVE ;  /* 0x000000000000791b */ /* 0x003fea0003800000 */
.L_x_692:
[----:B------:R-:W-:Y:S05]  /*dd60*/  BRA `(.L_x_693) ;  /* 0xffffffc000ac7947 */ /* 0x000fea000383ffff */
.L_x_536:
[----:B------:R-:W-:Y:S01]  /*dd70*/  BSSY B0, `(.L_x_694) ;  /* 0x0000006000007945 */ /* 0x000fe20003800000 */
[----:B------:R-:W-:Y:S02]  /*dd80*/  IMAD.MOV.U32 R4, RZ, RZ, 0x1 ;  /* 0x00000001ff047424 */ /* 0x000fe400078e00ff */
[----:B------:R-:W-:-:S07]  /*dd90*/  IMAD.MOV.U32 R34, RZ, RZ, -0x1 ;  /* 0xffffffffff227424 */ /* 0x000fce00078e00ff */
[----:B--23--:R-:W-:Y:S05]  /*dda0*/  WARPSYNC.COLLECTIVE R34, `(.L_x_695) ;  /* 0x0000000022087348 */ /* 0x00cfea0003c00000 */
[----:B------:R0:W1:Y:S02]  /*ddb0*/  SHFL.DOWN P4, R6, R7, R4, R33 ;  /* 0x0800000407067389 */ /* 0x0000640000080021 */
[----:B0123--:R-:W-:Y:S05]  /*ddc0*/  ENDCOLLECTIVE ;  /* 0x000000000000791b */ /* 0x00ffea0003800000 */
.L_x_695:
[----:B------:R-:W-:Y:S05]  /*ddd0*/  BSYNC B0 ;  /* 0x0000000000007941 */ /* 0x000fea0003800000 */
.L_x_694:
[----:B------:R-:W-:Y:S05]  /*dde0*/  BRA `(.L_x_696) ;  /* 0xffffffc000b07947 */ /* 0x000fea000383ffff */
.L_x_537:
[----:B------:R-:W-:Y:S01]  /*ddf0*/  BSSY B0, `(.L_x_697) ;  /* 0x0000007000007945 */ /* 0x000fe20003800000 */
[----:B------:R-:W-:Y:S02]  /*de00*/  IMAD.MOV.U32 R7, RZ, RZ, R40 ;  /* 0x000000ffff077224 */ /* 0x000fe400078e0028 */
[----:B------:R-:W-:Y:S02]  /*de10*/  IMAD.MOV.U32 R4, RZ, RZ, 0x2 ;  /* 0x00000002ff047424 */ /* 0x000fe400078e00ff */
[----:B------:R-:W-:-:S07]  /*de20*/  IMAD.MOV.U32 R34, RZ, RZ, -0x1 ;  /* 0xffffffffff227424 */ /* 0x000fce00078e00ff */
[----:B--23--:R-:W-:Y:S05]  /*de30*/  WARPSYNC.COLLECTIVE R34, `(.L_x_698) ;  /* 0x0000000022087348 */ /* 0x00cfea0003c00000 */
[----:B------:R0:W1:Y:S02]  /*de40*/  SHFL.DOWN P4, R6, R7, R4, R33 ;  /* 0x0800000407067389 */ /* 0x0000640000080021 */
[----:B0123--:R-:W-:Y:S05]  /*de50*/  ENDCOLLECTIVE ;  /* 0x000000000000791b */ /* 0x00ffea0003800000 */
.L_x_698:
[----:B------:R-:W-:Y:S05]  /*de60*/  BSYNC B0 ;  /* 0x0000000000007941 */ /* 0x000fea0003800000 */
.L_x_697:
[----:B------:R-:W-:Y:S02]  /*de70*/  IMAD.MOV.U32 R7, RZ, RZ, R41 ;  /* 0x000000ffff077224 */ /* 0x000fe400078e0029 */
[----:B------:R-:W-:Y:S02]  /*de80*/  IMAD.MOV.U32 R4, RZ, RZ, 0x2 ;  /* 0x00000002ff047424 */ /* 0x000fe400078e00ff */
[----:B------:R-:W-:Y:S02]  /*de90*/  IMAD.MOV.U32 R34, RZ, RZ, -0x1 ;  /* 0xffffffffff227424 */ /* 0x000fe400078e00ff */
[----:B------:R-:W-:-:S07]  /*dea0*/  IMAD.MOV.U32 R25, RZ, RZ, R6 ;  /* 0x000000ffff197224 */ /* 0x000fce00078e0006 */
[----:B------:R-:W-:Y:S05]  /*deb0*/  WARPSYNC.COLLECTIVE R34, `(.L_x_699) ;  /* 0x0000000022087348 */ /* 0x000fea0003c00000 */
[----:B------:R0:W1:Y:S02]  /*dec0*/  SHFL.DOWN P4, R6, R7, R4, R33 ;  /* 0x0800000407067389 */ /* 0x0000640000080021 */
[----:B01----:R-:W-:Y:S05]  /*ded0*/  ENDCOLLECTIVE ;  /* 0x000000000000791b */ /* 0x003fea0003800000 */
.L_x_699:
[----:B------:R-:W-:Y:S02]  /*dee0*/  IMAD.MOV.U32 R7, RZ, RZ, R38 ;  /* 0x000000ffff077224 */ /* 0x000fe400078e0026 */
[----:B------:R-:W-:-:S07]  /*def0*/  IMAD.MOV.U32 R24, RZ, RZ, R6 ;  /* 0x000000ffff187224 */ /* 0x000fce00078e0006 */
[----:B------:R-:W-:Y:S05]  /*df00*/  WARPSYNC.COLLECTIVE R34, `(.L_x_700) ;  /* 0x0000000022087348 */ /* 0x000fea0003c00000 */
[----:B------:R0:W1:Y:S02]  /*df10*/  SHFL.DOWN P4, R6, R7, R4, R33 ;  /* 0x0800000407067389 */ /* 0x0000640000080021 */
[----:B01----:R-:W-:Y:S05]  /*df20*/  ENDCOLLECTIVE ;  /* 0x000000000000791b */ /* 0x003fea0003800000 */
.L_x_700:
[----:B------:R-:W-:Y:S05]  /*df30*/  BRA `(.L_x_701) ;  /* 0xffffffc000787947 */ /* 0x000fea000383ffff */
.L_x_538:
[----:B------:R-:W-:Y:S01]  /*df40*/  BSSY B0, `(.L_x_702) ;  /* 0x0000006000007945 */ /* 0x000fe20003800000 */
[----:B------:R-:W-:Y:S02]  /*df50*/  IMAD.MOV.U32 R4, RZ, RZ, 0x2 ;  /* 0x00000002ff047424 */ /* 0x000fe400078e00ff */
[----:B------:R-:W-:-:S07]  /*df60*/  IMAD.MOV.U32 R34, RZ, RZ, -0x1 ;  /* 0xffffffffff227424 */ /* 0x000fce00078e00ff */
[----:B--23--:R-:W-:Y:S05]  /*df70*/  WARPSYNC.COLLECTIVE R34, `(.L_x_703) ;  /* 0x0000000022087348 */ /* 0x00cfea0003c00000 */
[----:B------:R0:W1:Y:S02]  /*df80*/  SHFL.DOWN P4, R6, R7, R4, R33 ;  /* 0x0800000407067389 */ /* 0x0000640000080021 */
[----:B0123--:R-:W-:Y:S05]  /*df90*/  ENDCOLLECTIVE ;  /* 0x000000000000791b */ /* 0x00ffea0003800000 */
.L_x_703:
[----:B------:R-:W-:Y:S05]  /*dfa0*/  BSYNC B0 ;  /* 0x0000000000007941 */ /* 0x000fea0003800000 */
.L_x_702:
[----:B------:R-:W-:Y:S05]  /*dfb0*/  BRA `(.L_x_704) ;  /* 0xffffffc0007c7947 */ /* 0x000fea000383ffff */
.L_x_539:
[----:B------:R-:W-:Y:S01]  /*dfc0*/  BSSY B0, `(.L_x_705) ;  /* 0x0000007000007945 */ /* 0x000fe20003800000 */
[----:B------:R-:W-:Y:S02]  /*dfd0*/  IMAD.MOV.U32 R7, RZ, RZ, R40 ;  /* 0x000000ffff077224 */ /* 0x000fe400078e0028 */
[----:B------:R-:W-:Y:S02]  /*dfe0*/  IMAD.MOV.U32 R4, RZ, RZ, 0x4 ;  /* 0x00000004ff047424 */ /* 0x000fe400078e00ff */
[----:B------:R-:W-:-:S07]  /*dff0*/  IMAD.MOV.U32 R34, RZ, RZ, -0x1 ;  /* 0xffffffffff227424 */ /* 0x000fce00078e00ff */
[----:B--23--:R-:W-:Y:S05]  /*e000*/  WARPSYNC.COLLECTIVE R34, `(.L_x_706) ;  /* 0x0000000022087348 */ /* 0x00cfea0003c00000 */
[----:B------:R0:W1:Y:S02]  /*e010*/  SHFL.DOWN P4, R6, R7, R4, R33 ;  /* 0x0800000407067389 */ /* 0x0000640000080021 */
[----:B0123--:R-:W-:Y:S05]  /*e020*/  ENDCOLLECTIVE ;  /* 0x000000000000791b */ /* 0x00ffea0003800000 */
.L_x_706:
[----:B------:R-:W-:Y:S05]  /*e030*/  BSYNC B0 ;  /* 0x0000000000007941 */ /* 0x000fea0003800000 */
.L_x_705:
[----:B------:R-:W-:Y:S02]  /*e040*/  IMAD.MOV.U32 R7, RZ, RZ, R41 ;  /* 0x000000ffff077224 */ /* 0x000fe400078e0029 */
[----:B------:R-:W-:Y:S02]  /*e050*/  IMAD.MOV.U32 R4, RZ, RZ, 0x4 ;  /* 0x00000004ff047424 */ /* 0x000fe400078e00ff */
[----:B------:R-:W-:Y:S02]  /*e060*/  IMAD.MOV.U32 R34, RZ, RZ, -0x1 ;  /* 0xffffffffff227424 */ /* 0x000fe400078e00ff */
[----:B------:R-:W-:-:S07]  /*e070*/  IMAD.MOV.U32 R25, RZ, RZ, R6 ;  /* 0x000000ffff197224 */ /* 0x000fce00078e0006 */
[----:B------:R-:W-:Y:S05]  /*e080*/  WARPSYNC.COLLECTIVE R34, `(.L_x_707) ;  /* 0x0000000022087348 */ /* 0x000fea0003c00000 */
[----:B------:R0:W1:Y:S02]  /*e090*/  SHFL.DOWN P4, R6, R7, R4, R33 ;  /* 0x0800000407067389 */ /* 0x0000640000080021 */
[----:B01----:R-:W-:Y:S05]  /*e0a0*/  ENDCOLLECTIVE ;  /* 0x000000000000791b */ /* 0x003fea0003800000 */
.L_x_707:
[----:B------:R-:W-:Y:S02]  /*e0b0*/  IMAD.MOV.U32 R7, RZ, RZ, R38 ;  /* 0x000000ffff077224 */ /* 0x000fe400078e0026 */
[----:B------:R-:W-:-:S07]  /*e0c0*/  IMAD.MOV.U32 R24, RZ, RZ, R6 ;  /* 0x000000ffff187224 */ /* 0x000fce00078e0006 */
[----:B------:R-:W-:Y:S05]  /*e0d0*/  WARPSYNC.COLLECTIVE R34, `(.L_x_708) ;  /* 0x0000000022087348 */ /* 0x000fea0003c00000 */
[----:B------:R0:W1:Y:S02]  /*e0e0*/  SHFL.DOWN P4, R6, R7, R4, R33 ;  /* 0x0800000407067389 */ /* 0x0000640000080021 */
[----:B01----:R-:W-:Y:S05]  /*e0f0*/  ENDCOLLECTIVE ;  /* 0x000000000000791b */ /* 0x003fea0003800000 */
.L_x_708:
[----:B------:R-:W-:Y:S05]  /*e100*/  BRA `(.L_x_709) ;  /* 0xffffffc000487947 */ /* 0x000fea000383ffff */
.L_x_540:
[----:B------:R-:W-:Y:S01]  /*e110*/  BSSY B0, `(.L_x_710) ;  /* 0x0000006000007945 */ /* 0x000fe20003800000 */
[----:B------:R-:W-:Y:S02]  /*e120*/  IMAD.MOV.U32 R4, RZ, RZ, 0x4 ;  /* 0x00000004ff047424 */ /* 0x000fe400078e00ff */
[----:B------:R-:W-:-:S07]  /*e130*/  IMAD.MOV.U32 R34, RZ, RZ, -0x1 ;  /* 0xffffffffff227424 */ /* 0x000fce00078e00ff */
[----:B--23--:R-:W-:Y:S05]  /*e140*/  WARPSYNC.COLLECTIVE R34, `(.L_x_711) ;  /* 0x0000000022087348 */ /* 0x00cfea0003c00000 */
[----:B------:R0:W1:Y:S02]  /*e150*/  SHFL.DOWN P4, R6, R7, R4, R33 ;  /* 0x0800000407067389 */ /* 0x0000640000080021 */
[----:B0123--:R-:W-:Y:S05]  /*e160*/  ENDCOLLECTIVE ;  /* 0x000000000000791b */ /* 0x00ffea0003800000 */
.L_x_711:
[----:B------:R-:W-:Y:S05]  /*e170*/  BSYNC B0 ;  /* 0x0000000000007941 */ /* 0x000fea0003800000 */
.L_x_710:
[----:B------:R-:W-:Y:S05]  /*e180*/  BRA `(.L_x_712) ;  /* 0xffffffc0004c7947 */ /* 0x000fea000383ffff */
.L_x_541:
[----:B------:R-:W-:Y:S01]  /*e190*/  BSSY B0, `(.L_x_713) ;  /* 0x0000007000007945 */ /* 0x000fe20003800000 */
[----:B------:R-:W-:Y:S02]  /*e1a0*/  IMAD.MOV.U32 R7, RZ, RZ, R40 ;  /* 0x000000ffff077224 */ /* 0x000fe400078e0028 */
[----:B------:R-:W-:Y:S02]  /*e1b0*/  IMAD.MOV.U32 R4, RZ, RZ, 0x8 ;  /* 0x00000008ff047424 */ /* 0x000fe400078e00ff */
[----:B------:R-:W-:-:S07]  /*e1c0*/  IMAD.MOV.U32 R34, RZ, RZ, -0x1 ;  /* 0xffffffffff227424 */ /* 0x000fce00078e00ff */
[----:B--23--:R-:W-:Y:S05]  /*e1d0*/  WARPSYNC.COLLECTIVE R34, `(.L_x_714) ;  /* 0x0000000022087348 */ /* 0x00cfea0003c00000 */
[----:B------:R0:W1:Y:S02]  /*e1e0*/  SHFL.DOWN P4, R6, R7, R4, R33 ;  /* 0x0800000407067389 */ /* 0x0000640000080021 */
[----:B0123--:R-:W-:Y:S05]  /*e1f0*/  ENDCOLLECTIVE ;  /* 0x000000000000791b */ /* 0x00ffea0003800000 */
.L_x_714:
[----:B------:R-:W-:Y:S05]  /*e200*/  BSYNC B0 ;  /* 0x0000000000007941 */ /* 0x000fea0003800000 */
.L_x_713:
[----:B------:R-:W-:Y:S02]  /*e210*/  IMAD.MOV.U32 R7, RZ, RZ, R41 ;  /* 0x000000ffff077224 */ /* 0x000fe400078e0029 */
[----:B------:R-:W-:Y:S02]  /*e220*/  IMAD.MOV.U32 R4, RZ, RZ, 0x8 ;  /* 0x00000008ff047424 */ /* 0x000fe400078e00ff */
[----:B------:R-:W-:Y:S02]  /*e230*/  IMAD.MOV.U32 R34, RZ, RZ, -0x1 ;  /* 0xffffffffff227424 */ /* 0x000fe400078e00ff */
[----:B------:R-:W-:-:S07]  /*e240*/  IMAD.MOV.U32 R25, RZ, RZ, R6 ;  /* 0x000000ffff197224 */ /* 0x000fce00078e0006 */
[----:B------:R-:W-:Y:S05]  /*e250*/  WARPSYNC.COLLECTIVE R34, `(.L_x_715) ;  /* 0x0000000022087348 */ /* 0x000fea0003c00000 */
[----:B------:R0:W1:Y:S02]  /*e260*/  SHFL.DOWN P4, R6, R7, R4, R33 ;  /* 0x0800000407067389 */ /* 0x0000640000080021 */
[----:B01----:R-:W-:Y:S05]  /*e270*/  ENDCOLLECTIVE ;  /* 0x000000000000791b */ /* 0x003fea0003800000 */
.L_x_715:
[----:B------:R-:W-:Y:S02]  /*e280*/  IMAD.MOV.U32 R7, RZ, RZ, R38 ;  /* 0x000000ffff077224 */ /* 0x000fe400078e0026 */
[----:B------:R-:W-:-:S07]  /*e290*/  IMAD.MOV.U32 R24, RZ, RZ, R6 ;  /* 0x000000ffff187224 */ /* 0x000fce00078e0006 */
[----:B------:R-:W-:Y:S05]  /*e2a0*/  WARPSYNC.COLLECTIVE R34, `(.L_x_716) ;  /* 0x0000000022087348 */ /* 0x000fea0003c00000 */
[----:B------:R0:W1:Y:S02]  /*e2b0*/  SHFL.DOWN P4, R6, R7, R4, R33 ;  /* 0x0800000407067389 */ /* 0x0000640000080021 */
[----:B01----:R-:W-:Y:S05]  /*e2c0*/  ENDCOLLECTIVE ;  /* 0x000000000000791b */ /* 0x003fea0003800000 */
.L_x_716:
[----:B------:R-:W-:Y:S05]  /*e2d0*/  BRA `(.L_x_717) ;  /* 0xffffffc000187947 */ /* 0x000fea000383ffff */
.L_x_542:
[----:B------:R-:W-:Y:S01]  /*e2e0*/  BSSY B0, `(.L_x_718) ;  /* 0x0000006000007945 */ /* 0x000fe20003800000 */
[----:B------:R-:W-:Y:S02]  /*e2f0*/  IMAD.MOV.U32 R4, RZ, RZ, 0x8 ;  /* 0x00000008ff047424 */ /* 0x000fe400078e00ff */
[----:B------:R-:W-:-:S07]  /*e300*/  IMAD.MOV.U32 R34, RZ, RZ, -0x1 ;  /* 0xffffffffff227424 */ /* 0x000fce00078e00ff */
[----:B--23--:R-:W-:Y:S05]  /*e310*/  WARPSYNC.COLLECTIVE R34, `(.L_x_719) ;  /* 0x0000000022087348 */ /* 0x00cfea0003c00000 */
[----:B------:R0:W1:Y:S02]  /*e320*/  SHFL.DOWN P4, R6, R7, R4, R33 ;  /* 0x0800000407067389 */ /* 0x0000640000080021 */
[----:B0123--:R-:W-:Y:S05]  /*e330*/  ENDCOLLECTIVE ;  /* 0x000000000000791b */ /* 0x00ffea0003800000 */
.L_x_719:
[----:B------:R-:W-:Y:S05]  /*e340*/  BSYNC B0 ;  /* 0x0000000000007941 */ /* 0x000fea0003800000 */
.L_x_718:
[----:B------:R-:W-:Y:S05]  /*e350*/  BRA `(.L_x_720) ;  /* 0xffffffc0001c7947 */ /* 0x000fea000383ffff */
.L_x_543:
[----:B------:R-:W-:Y:S01]  /*e360*/  BSSY B0, `(.L_x_721) ;  /* 0x0000007000007945 */ /* 0x000fe20003800000 */
[----:B------:R-:W-:Y:S02]  /*e370*/  IMAD.MOV.U32 R7, RZ, RZ, R40 ;  /* 0x000000ffff077224 */ /* 0x000fe400078e0028 */
[----:B------:R-:W-:Y:S02]  /*e380*/  IMAD.MOV.U32 R4, RZ, RZ, 0x10 ;  /* 0x00000010ff047424 */ /* 0x000fe400078e00ff */
[----:B------:R-:W-:-:S07]  /*e390*/  IMAD.MOV.U32 R34, RZ, RZ, -0x1 ;  /* 0xffffffffff227424 */ /* 0x000fce00078e00ff */
[----:B--23--:R-:W-:Y:S05]  /*e3a0*/  WARPSYNC.COLLECTIVE R34, `(.L_x_722) ;  /* 0x0000000022087348 */ /* 0x00cfea0003c00000 */
[----:B------:R0:W1:Y:S02]  /*e3b0*/  SHFL.DOWN P4, R6, R7, R4, R33 ;  /* 0x0800000407067389 */ /* 0x0000640000080021 */
[----:B0123--:R-:W-:Y:S05]  /*e3c0*/  ENDCOLLECTIVE ;  /* 0x000000000000791b */ /* 0x00ffea0003800000 */
.L_x_722:
[----:B------:R-:W-:Y:S05]  /*e3d0*/  BSYNC B0 ;  /* 0x0000000000007941 */ /* 0x000fea0003800000 */
.L_x_721:
[----:B------:R-:W-:Y:S02]  /*e3e0*/  IMAD.MOV.U32 R7, RZ, RZ, R41 ;  /* 0x000000ffff077224 */ /* 0x000fe400078e0029 */
[----:B------:R-:W-:Y:S02]  /*e3f0*/  IMAD.MOV.U32 R4, RZ, RZ, 0x10 ;  /* 0x00000010ff047424 */ /* 0x000fe400078e00ff */
[----:B------:R-:W-:Y:S02]  /*e400*/  IMAD.MOV.U32 R34, RZ, RZ, -0x1 ;  /* 0xffffffffff227424 */ /* 0x000fe400078e00ff */
[----:B------:R-:W-:-:S07]  /*e410*/  IMAD.MOV.U32 R47, RZ, RZ, R6 ;  /* 0x000000ffff2f7224 */ /* 0x000fce00078e0006 */
[----:B------:R-:W-:Y:S05]  /*e420*/  WARPSYNC.COLLECTIVE R34, `(.L_x_723) ;  /* 0x0000000022087348 */ /* 0x000fea0003c00000 */
[----:B------:R0:W1:Y:S02]  /*e430*/  SHFL.DOWN P4, R6, R7, R4, R33 ;  /* 0x0800000407067389 */ /* 0x0000640000080021 */
[----:B01----:R-:W-:Y:S05]  /*e440*/  ENDCOLLECTIVE ;  /* 0x000000000000791b */ /* 0x003fea0003800000 */
.L_x_723:
[----:B------:R-:W-:Y:S02]  /*e450*/  IMAD.MOV.U32 R7, RZ, RZ, R38 ;  /* 0x000000ffff077224 */ /* 0x000fe400078e0026 */
[----:B------:R-:W-:-:S07]  /*e460*/  IMAD.MOV.U32 R46, RZ, RZ, R6 ;  /* 0x000000ffff2e7224 */ /* 0x000fce00078e0006 */
[----:B------:R-:W-:Y:S05]  /*e470*/  WARPSYNC.COLLECTIVE R34, `(.L_x_724) ;  /* 0x0000000022087348 */ /* 0x000fea0003c00000 */
[----:B------:R0:W1:Y:S02]  /*e480*/  SHFL.DOWN P4, R6, R7, R4, R33 ;  /* 0x0800000407067389 */ /* 0x0000640000080021 */
[----:B01----:R-:W-:Y:S05]  /*e490*/  ENDCOLLECTIVE ;  /* 0x000000000000791b */ /* 0x003fea0003800000 */
.L_x_724:
[----:B------:R-:W-:Y:S05]  /*e4a0*/  BRA `(.L_x_725) ;  /* 0xffffffbc00e87947 */ /* 0x000fea000383ffff */
.L_x_544:
[----:B------:R-:W-:Y:S01]  /*e4b0*/  BSSY B0, `(.L_x_726) ;  /* 0x0000006000007945 */ /* 0x000fe20003800000 */
[----:B------:R-:W-:Y:S02]  /*e4c0*/  IMAD.MOV.U32 R4, RZ, RZ, 0x10 ;  /* 0x00000010ff047424 */ /* 0x000fe400078e00ff */
[----:B------:R-:W-:-:S07]  /*e4d0*/  IMAD.MOV.U32 R34, RZ, RZ, -0x1 ;  /* 0xffffffffff227424 */ /* 0x000fce00078e00ff */
[----:B--23--:R-:W-:Y:S05]  /*e4e0*/  WARPSYNC.COLLECTIVE R34, `(.L_x_727) ;  /* 0x0000000022087348 */ /* 0x00cfea0003c00000 */
[----:B------:R0:W1:Y:S02]  /*e4f0*/  SHFL.DOWN P4, R6, R7, R4, R33 ;  /* 0x0800000407067389 */ /* 0x0000640000080021 */
[----:B0123--:R-:W-:Y:S05]  /*e500*/  ENDCOLLECTIVE ;  /* 0x000000000000791b */ /* 0x00ffea0003800000 */
.L_x_727:
[----:B------:R-:W-:Y:S05]  /*e510*/  BSYNC B0 ;  /* 0x0000000000007941 */ /* 0x000fea0003800000 */
.L_x_726:
[----:B------:R-:W-:Y:S05]  /*e520*/  BRA `(.L_x_728) ;  /* 0xffffffc000087947 */ /* 0x000fea000383ffff */
.L_x_545:
[----:B------:R-:W-:Y:S01]  /*e530*/  BSSY B0, `(.L_x_729) ;  /* 0x0000005000007945 */ /* 0x000fe20003800000 */
[----:B------:R-:W-:-:S07]  /*e540*/  IMAD.MOV.U32 R34, RZ, RZ, -0x1 ;  /* 0xffffffffff227424 */ /* 0x000fce00078e00ff */
[----:B--23--:R-:W-:Y:S05]  /*e550*/  WARPSYNC.COLLECTIVE R34, `(.L_x_730) ;  /* 0x0000000022087348 */ /* 0x00cfea0003c00000 */
[----:B------:R-:W-:Y:S01]  /*e560*/  VOTE.ALL P5, P5 ;  /* 0x0000000000ff7806 */ /* 0x000fe200028a0000 */
[----:B--23--:R-:W-:-:S12]  /*e570*/  ENDCOLLECTIVE ;  /* 0x000000000000791b */ /* 0x00cfd80003800000 */
.L_x_730:
[----:B------:R-:W-:Y:S05]  /*e580*/  BSYNC B0 ;  /* 0x0000000000007941 */ /* 0x000fea0003800000 */
.L_x_729:
[----:B------:R-:W-:Y:S05]  /*e590*/  BRA `(.L_x_731) ;  /* 0xffffffc000007947 */ /* 0x000fea000383ffff */
.L_x_547:
[----:B------:R-:W-:Y:S01]  /*e5a0*/  BSSY B0, `(.L_x_732) ;  /* 0x0000006000007945 */ /* 0x000fe20003800000 */
[----:B------:R-:W-:Y:S01]  /*e5b0*/  PLOP3.LUT P4, PT, P4, PT, PT, 0x8, 0x80 ;  /* 0x000000000080781c */ /* 0x000fe2000278e170 */
[----:B------:R-:W-:-:S12]  /*e5c0*/  IMAD.MOV.U32 R34, RZ, RZ, -0x1 ;  /* 0xffffffffff227424 */ /* 0x000fd800078e00ff */
[----:B--23--:R-:W-:Y:S05]  /*e5d0*/  WARPSYNC.COLLECTIVE R34, `(.L_x_733) ;  /* 0x0000000022087348 */ /* 0x00cfea0003c00000 */
[----:B------:R-:W-:Y:S01]  /*e5e0*/  VOTE.ANY P4, P4 ;  /* 0x0000000000ff7806 */ /* 0x000fe20002080100 */
[----:B--23--:R-:W-:-:S12]  /*e5f0*/  ENDCOLLECTIVE ;  /* 0x000000000000791b */ /* 0x00cfd80003800000 */
.L_x_733:
[----:B------:R-:W-:Y:S05]  /*e600*/  BSYNC B0 ;  /* 0x0000000000007941 */ /* 0x000fea0003800000 */
.L_x_732:
[----:B------:R-:W-:Y:S05]  /*e610*/  BRA `(.L_x_734) ;  /* 0xffffffc000007947 */ /* 0x000fea000383ffff */
.L_x_549:
[----:B------:R-:W-:Y:S01]  /*e620*/  BSSY B0, `(.L_x_735) ;  /* 0x0000006000007945 */ /* 0x000fe20003800000 */
[----:B------:R-:W-:Y:S01]  /*e630*/  PLOP3.LUT P4, PT, P4, PT, PT, 0x8, 0x80 ;  /* 0x000000000080781c */ /* 0x000fe2000278e170 */
[----:B------:R-:W-:-:S12]  /*e640*/  IMAD.MOV.U32 R34, RZ, RZ, -0x1 ;  /* 0xffffffffff227424 */ /* 0x000fd800078e00ff */
[----:B--23--:R-:W-:Y:S05]  /*e650*/  WARPSYNC.COLLECTIVE R34, `(.L_x_736) ;  /* 0x0000000022087348 */ /* 0x00cfea0003c00000 */
[----:B------:R-:W-:Y:S01]  /*e660*/  VOTE.ANY R34, PT, P4 ;  /* 0x0000000000227806 */ /* 0x000fe200020e0100 */
[----:B--23--:R-:W-:Y:S06]  /*e670*/  ENDCOLLECTIVE ;  /* 0x000000000000791b */ /* 0x00cfec0003800000 */
.L_x_736:
[----:B------:R-:W-:Y:S05]  /*e680*/  BSYNC B0 ;  /* 0x0000000000007941 */ /* 0x000fea0003800000 */
.L_x_735:
        /* <DEDUP_REMOVED lines=10> */
.L_x_737:
[----:B------:R-:W-:Y:S02]  /*e730*/  IMAD.MOV.U32 R7, RZ, RZ, R32 ;  /* 0x000000ffff077224 */ /* 0x000fe400078e0020 */
[----:B------:R-:W-:-:S07]  /*e740*/  IMAD.MOV.U32 R48, RZ, RZ, R6 ;  /* 0x000000ffff307224 */ /* 0x000fce00078e0006 */
[----:B------:R-:W-:Y:S05]  /*e750*/  WARPSYNC.COLLECTIVE R34, `(.L_x_738) ;  /* 0x0000000022087348 */ /* 0x000fea0003c00000 */
[----:B------:R0:W1:Y:S02]  /*e760*/  SHFL.DOWN P4, R6, R7, R4, R33 ;  /* 0x0800000407067389 */ /* 0x0000640000080021 */
[----:B01----:R-:W-:Y:S05]  /*e770*/  ENDCOLLECTIVE ;  /* 0x000000000000791b */ /* 0x003fea0003800000 */
.L_x_738:
[----:B------:R-:W-:Y:S02]  /*e780*/  IMAD.MOV.U32 R7, RZ, RZ, R46 ;  /* 0x000000ffff077224 */ /* 0x000fe400078e002e */
[----:B------:R-:W-:-:S07]  /*e790*/  IMAD.MOV.U32 R51, RZ, RZ, R6 ;  /* 0x000000ffff337224 */ /* 0x000fce00078e0006 */
[----:B------:R-:W-:Y:S05]  /*e7a0*/  WARPSYNC.COLLECTIVE R34, `(.L_x_739) ;  /* 0x0000000022087348 */ /* 0x000fea0003c00000 */
[----:B------:R0:W1:Y:S02]  /*e7b0*/  SHFL.DOWN P4, R6, R7, R4, R33 ;  /* 0x0800000407067389 */ /* 0x0000640000080021 */
[----:B01----:R-:W-:Y:S05]  /*e7c0*/  ENDCOLLECTIVE ;  /* 0x000000000000791b */ /* 0x003fea0003800000 */
.L_x_739:
[----:B------:R-:W-:Y:S05]  /*e7d0*/  BRA `(.L_x_740) ;  /* 0xffffffbc00cc7947 */ /* 0x000fea000383ffff */
.L_x_550:
[----:B------:R-:W-:Y:S01]  /*e7e0*/  BSSY B0, `(.L_x_741) ;  /* 0x0000006000007945 */ /* 0x000fe20003800000 */
[----:B------:R-:W-:Y:S02]  /*e7f0*/  IMAD.MOV.U32 R4, RZ, RZ, 0x1 ;  /* 0x00000001ff047424 */ /* 0x000fe400078e00ff */
[----:B------:R-:W-:-:S07]  /*e800*/  IMAD.MOV.U32 R34, RZ, RZ, -0x1 ;  /* 0xffffffffff227424 */ /* 0x000fce00078e00ff */
[----:B--23--:R-:W-:Y:S05]  /*e810*/  WARPSYNC.COLLECTIVE R34, `(.L_x_742) ;  /* 0x0000000022087348 */ /* 0x00cfea0003c00000 */
[----:B------:R0:W1:Y:S02]  /*e820*/  SHFL.DOWN P4, R6, R7, R4, R33 ;  /* 0x0800000407067389 */ /* 0x0000640000080021 */
[----:B0123--:R-:W-:Y:S05]  /*e830*/  ENDCOLLECTIVE ;  /* 0x000000000000791b */ /* 0x00ffea0003800000 */
.L_x_742:
[----:B------:R-:W-:Y:S05]  /*e840*/  BSYNC B0 ;  /* 0x0000000000007941 */ /* 0x000fea0003800000 */
.L_x_741:
[----:B------:R-:W-:Y:S05]  /*e850*/  BRA `(.L_x_743) ;  /* 0xffffffbc00d07947 */ /* 0x000fea000383ffff */
.L_x_551:
[----:B------:R-:W-:Y:S01]  /*e860*/  BSSY B0, `(.L_x_744) ;  /* 0x0000007000007945 */ /* 0x000fe20003800000 */
[----:B------:R-:W-:Y:S02]  /*e870*/  IMAD.MOV.U32 R7, RZ, RZ, R49 ;  /* 0x000000ffff077224 */ /* 0x000fe400078e0031 */
[----:B------:R-:W-:Y:S02]  /*e880*/  IMAD.MOV.U32 R4, RZ, RZ, 0x2 ;  /* 0x00000002ff047424 */ /* 0x000fe400078e00ff */
[----:B------:R-:W-:-:S07]  /*e890*/  IMAD.MOV.U32 R34, RZ, RZ, -0x1 ;  /* 0xffffffffff227424 */ /* 0x000fce00078e00ff */
[----:B--23--:R-:W-:Y:S05]  /*e8a0*/  WARPSYNC.COLLECTIVE R34, `(.L_x_745) ;  /* 0x0000000022087348 */ /* 0x00cfea0003c00000 */
[----:B------:R0:W1:Y:S02]  /*e8b0*/  SHFL.DOWN P4, R6, R7, R4, R33 ;  /* 0x0800000407067389 */ /* 0x0000640000080021 */
[----:B0123--:R-:W-:Y:S05]  /*e8c0*/  ENDCOLLECTIVE ;  /* 0x000000000000791b */ /* 0x00ffea0003800000 */
.L_x_745:
[----:B------:R-:W-:Y:S05]  /*e8d0*/  BSYNC B0 ;  /* 0x0000000000007941 */ /* 0x000fea0003800000 */
.L_x_744:
[----:B------:R-:W-:Y:S02]  /*e8e0*/  IMAD.MOV.U32 R7, RZ, RZ, R32 ;  /* 0x000000ffff077224 */ /* 0x000fe400078e0020 */
[----:B------:R-:W-:Y:S02]  /*e8f0*/  IMAD.MOV.U32 R4, RZ, RZ, 0x2 ;  /* 0x00000002ff047424 */ /* 0x000fe400078e00ff */
[----:B------:R-:W-:Y:S02]  /*e900*/  IMAD.MOV.U32 R34, RZ, RZ, -0x1 ;  /* 0xffffffffff227424 */ /* 0x000fe400078e00ff */
[----:B------:R-:W-:-:S07]  /*e910*/  IMAD.MOV.U32 R48, RZ, RZ, R6 ;  /* 0x000000ffff307224 */ /* 0x000fce00078e0006 */
[----:B------:R-:W-:Y:S05]  /*e920*/  WARPSYNC.COLLECTIVE R34, `(.L_x_746) ;  /* 0x0000000022087348 */ /* 0x000fea0003c00000 */
[----:B------:R0:W1:Y:S02]  /*e930*/  SHFL.DOWN P4, R6, R7, R4, R33 ;  /* 0x0800000407067389 */ /* 0x0000640000080021 */
[----:B01----:R-:W-:Y:S05]  /*e940*/  ENDCOLLECTIVE ;  /* 0x000000000000791b */ /* 0x003fea0003800000 */
.L_x_746:
[----:B------:R-:W-:Y:S02]  /*e950*/  IMAD.MOV.U32 R7, RZ, RZ, R46 ;  /* 0x000000ffff077224 */ /* 0x000fe400078e002e */
[----:B------:R-:W-:-:S07]  /*e960*/  IMAD.MOV.U32 R51, RZ, RZ, R6 ;  /* 0x000000ffff337224 */ /* 0x000fce00078e0006 */
[----:B------:R-:W-:Y:S05]  /*e970*/  WARPSYNC.COLLECTIVE R34, `(.L_x_747) ;  /* 0x0000000022087348 */ /* 0x000fea0003c00000 */
[----:B------:R0:W1:Y:S02]  /*e980*/  SHFL.DOWN P4, R6, R7, R4, R33 ;  /* 0x0800000407067389 */ /* 0x0000640000080021 */
[----:B01----:R-:W-:Y:S05]  /*e990*/  ENDCOLLECTIVE ;  /* 0x000000000000791b */ /* 0x003fea0003800000 */
.L_x_747:
[----:B------:R-:W-:Y:S05]  /*e9a0*/  BRA `(.L_x_748) ;  /* 0xffffffbc00987947 */ /* 0x000fea000383ffff */
.L_x_552:
[----:B------:R-:W-:Y:S01]  /*e9b0*/  BSSY B0, `(.L_x_749) ;  /* 0x0000006000007945 */ /* 0x000fe20003800000 */
[----:B------:R-:W-:Y:S02]  /*e9c0*/  IMAD.MOV.U32 R4, RZ, RZ, 0x2 ;  /* 0x00000002ff047424 */ /* 0x000fe400078e00ff */
[----:B------:R-:W-:-:S07]  /*e9d0*/  IMAD.MOV.U32 R34, RZ, RZ, -0x1 ;  /* 0xffffffffff227424 */ /* 0x000fce00078e00ff */
[----:B--23--:R-:W-:Y:S05]  /*e9e0*/  WARPSYNC.COLLECTIVE R34, `(.L_x_750) ;  /* 0x0000000022087348 */ /* 0x00cfea0003c00000 */
[----:B------:R0:W1:Y:S02]  /*e9f0*/  SHFL.DOWN P4, R6, R7, R4, R33 ;  /* 0x0800000407067389 */ /* 0x0000640000080021 */
[----:B0123--:R-:W-:Y:S05]  /*ea00*/  ENDCOLLECTIVE ;  /* 0x000000000000791b */ /* 0x00ffea0003800000 */
.L_x_750:
[----:B------:R-:W-:Y:S05]  /*ea10*/  BSYNC B0 ;  /* 0x0000000000007941 */ /* 0x000fea0003800000 */
.L_x_749:
[----:B------:R-:W-:Y:S05]  /*ea20*/  BRA `(.L_x_751) ;  /* 0xffffffbc009c7947 */ /* 0x000fea000383ffff */
.L_x_553:
[----:B------:R-:W-:Y:S01]  /*ea30*/  BSSY B0, `(.L_x_752) ;  /* 0x0000007000007945 */ /* 0x000fe20003800000 */
[----:B------:R-:W-:Y:S02]  /*ea40*/  IMAD.MOV.U32 R7, RZ, RZ, R49 ;  /* 0x000000ffff077224 */ /* 0x000fe400078e0031 */
[----:B------:R-:W-:Y:S02]  /*ea50*/  IMAD.MOV.U32 R4, RZ, RZ, 0x4 ;  /* 0x00000004ff047424 */ /* 0x000fe400078e00ff */
[----:B------:R-:W-:-:S07]  /*ea60*/  IMAD.MOV.U32 R34, RZ, RZ, -0x1 ;  /* 0xffffffffff227424 */ /* 0x000fce00078e00ff */
[----:B--23--:R-:W-:Y:S05]  /*ea70*/  WARPSYNC.COLLECTIVE R34, `(.L_x_753) ;  /* 0x0000000022087348 */ /* 0x00cfea0003c00000 */
[----:B------:R0:W1:Y:S02]  /*ea80*/  SHFL.DOWN P4, R6, R7, R4, R33 ;  /* 0x0800000407067389 */ /* 0x0000640000080021 */
[----:B0123--:R-:W-:Y:S05]  /*ea90*/  ENDCOLLECTIVE ;  /* 0x000000000000791b */ /* 0x00ffea0003800000 */
.L_x_753:
[----:B------:R-:W-:Y:S05]  /*eaa0*/  BSYNC B0 ;  /* 0x0000000000007941 */ /* 0x000fea0003800000 */
.L_x_752:
[----:B------:R-:W-:Y:S02]  /*eab0*/  IMAD.MOV.U32 R7, RZ, RZ, R32 ;  /* 0x000000ffff077224 */ /* 0x000fe400078e0020 */
[----:B------:R-:W-:Y:S02]  /*eac0*/  IMAD.MOV.U32 R4, RZ, RZ, 0x4 ;  /* 0x00000004ff047424 */ /* 0x000fe400078e00ff */
[----:B------:R-:W-:Y:S02]  /*ead0*/  IMAD.MOV.U32 R34, RZ, RZ, -0x1 ;  /* 0xffffffffff227424 */ /* 0x000fe400078e00ff */
[----:B------:R-:W-:-:S07]  /*eae0*/  IMAD.MOV.U32 R48, RZ, RZ, R6 ;  /* 0x000000ffff307224 */ /* 0x000fce00078e0006 */
[----:B------:R-:W-:Y:S05]  /*eaf0*/  WARPSYNC.COLLECTIVE R34, `(.L_x_754) ;  /* 0x0000000022087348 */ /* 0x000fea0003c00000 */
[----:B------:R0:W1:Y:S02]  /*eb00*/  SHFL.DOWN P4, R6, R7, R4, R33 ;  /* 0x0800000407067389 */ /* 0x0000640000080021 */
[----:B01----:R-:W-:Y:S05]  /*eb10*/  ENDCOLLECTIVE ;  /* 0x000000000000791b */ /* 0x003fea0003800000 */
.L_x_754:
[----:B------:R-:W-:Y:S02]  /*eb20*/  IMAD.MOV.U32 R7, RZ, RZ, R46 ;  /* 0x000000ffff077224 */ /* 0x000fe400078e002e */
[----:B------:R-:W-:-:S07]  /*eb30*/  IMAD.MOV.U32 R51, RZ, RZ, R6 ;  /* 0x000000ffff337224 */ /* 0x000fce00078e0006 */
[----:B------:R-:W-:Y:S05]  /*eb40*/  WARPSYNC.COLLECTIVE R34, `(.L_x_755) ;  /* 0x0000000022087348 */ /* 0x000fea0003c00000 */
[----:B------:R0:W1:Y:S02]  /*eb50*/  SHFL.DOWN P4, R6, R7, R4, R33 ;  /* 0x0800000407067389 */ /* 0x0000640000080021 */
[----:B01----:R-:W-:Y:S05]  /*eb60*/  ENDCOLLECTIVE ;  /* 0x000000000000791b */ /* 0x003fea0003800000 */
.L_x_755:
[----:B------:R-:W-:Y:S05]  /*eb70*/  BRA `(.L_x_756) ;  /* 0xffffffbc00647947 */ /* 0x000fea000383ffff */
.L_x_554:
[----:B------:R-:W-:Y:S01]  /*eb80*/  BSSY B0, `(.L_x_757) ;  /* 0x0000006000007945 */ /* 0x000fe20003800000 */
[----:B------:R-:W-:Y:S02]  /*eb90*/  IMAD.MOV.U32 R4, RZ, RZ, 0x4 ;  /* 0x00000004ff047424 */ /* 0x000fe400078e00ff */
[----:B------:R-:W-:-:S07]  /*eba0*/  IMAD.MOV.U32 R34, RZ, RZ, -0x1 ;  /* 0xffffffffff227424 */ /* 0x000fce00078e00ff */
[----:B--23--:R-:W-:Y:S05]  /*ebb0*/  WARPSYNC.COLLECTIVE R34, `(.L_x_758) ;  /* 0x0000000022087348 */ /* 0x00cfea0003c00000 */
[----:B------:R0:W1:Y:S02]  /*ebc0*/  SHFL.DOWN P4, R6, R7, R4, R33 ;  /* 0x0800000407067389 */ /* 0x0000640000080021 */
[----:B0123--:R-:W-:Y:S05]  /*ebd0*/  ENDCOLLECTIVE ;  /* 0x000000000000791b */ /* 0x00ffea0003800000 */
.L_x_758:
[----:B------:R-:W-:Y:S05]  /*ebe0*/  BSYNC B0 ;  /* 0x0000000000007941 */ /* 0x000fea0003800000 */
.L_x_757:
[----:B------:R-:W-:Y:S05]  /*ebf0*/  BRA `(.L_x_759) ;  /* 0xffffffbc00687947 */ /* 0x000fea000383ffff */
.L_x_555:
[----:B------:R-:W-:Y:S01]  /*ec00*/  BSSY B0, `(.L_x_760) ;  /* 0x0000007000007945 */ /* 0x000fe20003800000 */
[----:B------:R-:W-:Y:S02]  /*ec10*/  IMAD.MOV.U32 R7, RZ, RZ, R49 ;  /* 0x000000ffff077224 */ /* 0x000fe400078e0031 */
[----:B------:R-:W-:Y:S02]  /*ec20*/  IMAD.MOV.U32 R4, RZ, RZ, 0x8 ;  /* 0x00000008ff047424 */ /* 0x000fe400078e00ff */
[----:B------:R-:W-:-:S07]  /*ec30*/  IMAD.MOV.U32 R34, RZ, RZ, -0x1 ;  /* 0xffffffffff227424 */ /* 0x000fce00078e00ff */
[----:B--23--:R-:W-:Y:S05]  /*ec40*/  WARPSYNC.COLLECTIVE R34, `(.L_x_761) ;  /* 0x0000000022087348 */ /* 0x00cfea0003c00000 */
[----:B------:R0:W1:Y:S02]  /*ec50*/  SHFL.DOWN P4, R6, R7, R4, R33 ;  /* 0x0800000407067389 */ /* 0x0000640000080021 */
[----:B0123--:R-:W-:Y:S05]  /*ec60*/  ENDCOLLECTIVE ;  /* 0x000000000000791b */ /* 0x00ffea0003800000 */
.L_x_761:
[----:B------:R-:W-:Y:S05]  /*ec70*/  BSYNC B0 ;  /* 0x0000000000007941 */ /* 0x000fea0003800000 */
.L_x_760:
[----:B------:R-:W-:Y:S02]  /*ec80*/  IMAD.MOV.U32 R7, RZ, RZ, R32 ;  /* 0x000000ffff077224 */ /* 0x000fe400078e0020 */
[----:B------:R-:W-:Y:S02]  /*ec90*/  IMAD.MOV.U32 R4, RZ, RZ, 0x8 ;  /* 0x00000008ff047424 */ /* 0x000fe400078e00ff */
[----:B------:R-:W-:Y:S02]  /*eca0*/  IMAD.MOV.U32 R34, RZ, RZ, -0x1 ;  /* 0xffffffffff227424 */ /* 0x000fe400078e00ff */
[----:B------:R-:W-:-:S07]  /*ecb0*/  IMAD.MOV.U32 R48, RZ, RZ, R6 ;  /* 0x000000ffff307224 */ /* 0x000fce00078e0006 */
[----:B------:R-:W-:Y:S05]  /*ecc0*/  WARPSYNC.COLLECTIVE R34, `(.L_x_762) ;  /* 0x0000000022087348 */ /* 0x000fea0003c00000 */
[----:B------:R0:W1:Y:S02]  /*ecd0*/  SHFL.DOWN P4, R6, R7, R4, R33 ;  /* 0x0800000407067389 */ /* 0x0000640000080021 */
[----:B01----:R-:W-:Y:S05]  /*ece0*/  ENDCOLLECTIVE ;  /* 0x000000000000791b */ /* 0x003fea0003800000 */
.L_x_762:
[----:B------:R-:W-:Y:S02]  /*ecf0*/  IMAD.MOV.U32 R7, RZ, RZ, R46 ;  /* 0x000000ffff077224 */ /* 0x000fe400078e002e */
[----:B------:R-:W-:-:S07]  /*ed00*/  IMAD.MOV.U32 R51, RZ, RZ, R6 ;  /* 0x000000ffff337224 */ /* 0x000fce00078e0006 */
[----:B------:R-:W-:Y:S05]  /*ed10*/  WARPSYNC.COLLECTIVE R34, `(.L_x_763) ;  /* 0x0000000022087348 */ /* 0x000fea0003c00000 */
[----:B------:R0:W1:Y:S02]  /*ed20*/  SHFL.DOWN P4, R6, R7, R4, R33 ;  /* 0x0800000407067389 */ /* 0x0000640000080021 */
[----:B01----:R-:W-:Y:S05]  /*ed30*/  ENDCOLLECTIVE ;  /* 0x000000000000791b */ /* 0x003fea0003800000 */
.L_x_763:
[----:B------:R-:W-:Y:S05]  /*ed40*/  BRA `(.L_x_764) ;  /* 0xffffffbc00307947 */ /* 0x000fea000383ffff */
.L_x_556:
[----:B------:R-:W-:Y:S01]  /*ed50*/  BSSY B0, `(.L_x_765) ;  /* 0x0000006000007945 */ /* 0x000fe20003800000 */
[----:B------:R-:W-:Y:S02]  /*ed60*/  IMAD.MOV.U32 R4, RZ, RZ, 0x8 ;  /* 0x00000008ff047424 */ /* 0x000fe400078e00ff */
[----:B------:R-:W-:-:S07]  /*ed70*/  IMAD.MOV.U32 R34, RZ, RZ, -0x1 ;  /* 0xffffffffff227424 */ /* 0x000fce00078e00ff */
[----:B--23--:R-:W-:Y:S05]  /*ed80*/  WARPSYNC.COLLECTIVE R34, `(.L_x_766) ;  /* 0x0000000022087348 */ /* 0x00cfea0003c00000 */
[----:B------:R0:W1:Y:S02]  /*ed90*/  SHFL.DOWN P4, R6, R7, R4, R33 ;  /* 0x0800000407067389 */ /* 0x0000640000080021 */
[----:B0123--:R-:W-:Y:S05]  /*eda0*/  ENDCOLLECTIVE ;  /* 0x000000000000791b */ /* 0x00ffea0003800000 */
.L_x_766:
[----:B------:R-:W-:Y:S05]  /*edb0*/  BSYNC B0 ;  /* 0x0000000000007941 */ /* 0x000fea0003800000 */
.L_x_765:
[----:B------:R-:W-:Y:S05]  /*edc0*/  BRA `(.L_x_767) ;  /* 0xffffffbc00347947 */ /* 0x000fea000383ffff */
.L_x_557:
[----:B------:R-:W-:Y:S01]  /*edd0*/  BSSY B0, `(.L_x_768) ;  /* 0x0000007000007945 */ /* 0x000fe20003800000 */
[----:B------:R-:W-:Y:S02]  /*ede0*/  IMAD.MOV.U32 R7, RZ, RZ, R49 ;  /* 0x000000ffff077224 */ /* 0x000fe400078e0031 */
[----:B------:R-:W-:Y:S02]  /*edf0*/  IMAD.MOV.U32 R4, RZ, RZ, 0x10 ;  /* 0x00000010ff047424 */ /* 0x000fe400078e00ff */
[----:B------:R-:W-:-:S07]  /*ee00*/  IMAD.MOV.U32 R34, RZ, RZ, -0x1 ;  /* 0xffffffffff227424 */ /* 0x000fce00078e00ff */
[----:B--23--:R-:W-:Y:S05]  /*ee10*/  WARPSYNC.COLLECTIVE R34, `(.L_x_769) ;  /* 0x0000000022087348 */ /* 0x00cfea0003c00000 */
[----:B------:R0:W1:Y:S02]  /*ee20*/  SHFL.DOWN P4, R6, R7, R4, R33 ;  /* 0x0800000407067389 */ /* 0x0000640000080021 */
[----:B0123--:R-:W-:Y:S05]  /*ee30*/  ENDCOLLECTIVE ;  /* 0x000000000000791b */ /* 0x00ffea0003800000 */
.L_x_769:
[----:B------:R-:W-:Y:S05]  /*ee40*/  BSYNC B0 ;  /* 0x0000000000007941 */ /* 0x000fea0003800000 */
.L_x_768:
[----:B------:R-:W-:Y:S02]  /*ee50*/  IMAD.MOV.U32 R7, RZ, RZ, R32 ;  /* 0x000000ffff077224 */ /* 0x000fe400078e0020 */
[----:B------:R-:W-:Y:S02]  /*ee60*/  IMAD.MOV.U32 R4, RZ, RZ, 0x10 ;  /* 0x00000010ff047424 */ /* 0x000fe400078e00ff */
[----:B------:R-:W-:Y:S02]  /*ee70*/  IMAD.MOV.U32 R34, RZ, RZ, -0x1 ;  /* 0xffffffffff227424 */ /* 0x000fe400078e00ff */
[----:B------:R-:W-:Y:S02]  /*ee80*/  IMAD.MOV.U32 R48, RZ, RZ, R6 ;  /* 0x000000ffff307224 */ /* 0x000fe400078e0006 */
[----:B------:R-:W-:-:S07]  /*ee90*/  VIADD R50, R28, 0x10 ;  /* 0x000000101c327836 */ /* 0x000fce0000000000 */
[----:B------:R-:W-:Y:S05]  /*eea0*/  WARPSYNC.COLLECTIVE R34, `(.L_x_770) ;  /* 0x0000000022087348 */ /* 0x000fea0003c00000 */
[----:B------:R0:W1:Y:S02]  /*eeb0*/  SHFL.DOWN P4, R6, R7, R4, R33 ;  /* 0x0800000407067389 */ /* 0x0000640000080021 */
[----:B01----:R-:W-:Y:S05]  /*eec0*/  ENDCOLLECTIVE ;  /* 0x000000000000791b */ /* 0x003fea0003800000 */
.L_x_770:
[----:B------:R-:W-:Y:S02]  /*eed0*/  IMAD.MOV.U32 R7, RZ, RZ, R46 ;  /* 0x000000ffff077224 */ /* 0x000fe400078e002e */
[----:B------:R-:W-:-:S07]  /*eee0*/  IMAD.MOV.U32 R51, RZ, RZ, R6 ;  /* 0x000000ffff337224 */ /* 0x000fce00078e0006 */
[----:B------:R-:W-:Y:S05]  /*eef0*/  WARPSYNC.COLLECTIVE R34, `(.L_x_771) ;  /* 0x0000000022087348 */ /* 0x000fea0003c00000 */
[----:B------:R0:W1:Y:S02]  /*ef00*/  SHFL.DOWN P4, R6, R7, R4, R33 ;  /* 0x0800000407067389 */ /* 0x0000640000080021 */
[----:B01----:R-:W-:Y:S05]  /*ef10*/  ENDCOLLECTIVE ;  /* 0x000000000000791b */ /* 0x003fea0003800000 */
.L_x_771:
[----:B------:R-:W-:Y:S05]  /*ef20*/  BRA `(.L_x_772) ;  /* 0xffffffb800fc7947 */ /* 0x000fea000383ffff */
.L_x_558:
[----:B------:R-:W-:Y:S01]  /*ef30*/  BSSY B0, `(.L_x_773) ;  /* 0x0000006000007945 */ /* 0x000fe20003800000 */
[----:B------:R-:W-:Y:S02]  /*ef40*/  IMAD.MOV.U32 R4, RZ, RZ, 0x10 ;  /* 0x00000010ff047424 */ /* 0x000fe400078e00ff */
[----:B------:R-:W-:-:S07]  /*ef50*/  IMAD.MOV.U32 R34, RZ, RZ, -0x1 ;  /* 0xffffffffff227424 */ /* 0x000fce00078e00ff */
[----:B--23--:R-:W-:Y:S05]  /*ef60*/  WARPSYNC.COLLECTIVE R34, `(.L_x_774) ;  /* 0x0000000022087348 */ /* 0x00cfea0003c00000 */
[----:B------:R0:W1:Y:S02]  /*ef70*/  SHFL.DOWN P4, R6, R7, R4, R33 ;  /* 0x0800000407067389 */ /* 0x0000640000080021 */
[----:B0123--:R-:W-:Y:S05]  /*ef80*/  ENDCOLLECTIVE ;  /* 0x000000000000791b */ /* 0x00ffea0003800000 */
.L_x_774:
[----:B------:R-:W-:Y:S05]  /*ef90*/  BSYNC B0 ;  /* 0x0000000000007941 */ /* 0x000fea0003800000 */
.L_x_773:
[----:B------:R-:W-:Y:S05]  /*efa0*/  BRA `(.L_x_775) ;  /* 0xffffffbc001c7947 */ /* 0x000fea000383ffff */
.L_x_559:
[----:B------:R-:W-:Y:S01]  /*efb0*/  BSSY B0, `(.L_x_776) ;  /* 0x0000005000007945 */ /* 0x000fe20003800000 */
[----:B------:R-:W-:-:S07]  /*efc0*/  IMAD.MOV.U32 R34, RZ, RZ, -0x1 ;  /* 0xffffffffff227424 */ /* 0x000fce00078e00ff */
[----:B--23--:R-:W-:Y:S05]  /*efd0*/  WARPSYNC.COLLECTIVE R34, `(.L_x_777) ;  /* 0x0000000022087348 */ /* 0x00cfea0003c00000 */
[----:B------:R-:W-:Y:S01]  /*efe0*/  VOTE.ALL P5, P5 ;  /* 0x0000000000ff7806 */ /* 0x000fe200028a0000 */
[----:B--23--:R-:W-:-:S12]  /*eff0*/  ENDCOLLECTIVE ;  /* 0x000000000000791b */ /* 0x00cfd80003800000 */
.L_x_777:
[----:B------:R-:W-:Y:S05]  /*f000*/  BSYNC B0 ;  /* 0x0000000000007941 */ /* 0x000fea0003800000 */
.L_x_776:
[----:B------:R-:W-:Y:S05]  /*f010*/  BRA `(.L_x_778) ;  /* 0xffffffbc00187947 */ /* 0x000fea000383ffff */
.L_x_779:
        /* <DEDUP_REMOVED lines=14> */
.L_x_1389:


//--------------------- .text._ZN6thrust24THRUST_300001_SM_1000_NS8cuda_cub4core6detail13_kernel_agentINS1_15__reduce_by_key9InitAgentIN3cub18CUB_300001_SM_100024ReduceByKeyScanTileStateIilLb1EEElPlEEJSA_lSB_EEEvDpT0_ --------------------------
	.section	.text._ZN6thrust24THRUST_300001_SM_1000_NS8cuda_cub4core6detail13_kernel_agentINS1_15__reduce_by_key9InitAgentIN3cub18CUB_300001_SM_100024ReduceByKeyScanTileStateIilLb1EEElPlEEJSA_lSB_EEEvDpT0_,"ax",@progbits
	.align	128
        .global         _ZN6thrust24THRUST_300001_SM_1000_NS8cuda_cub4core6detail13_kernel_agentINS1_15__reduce_by_key9InitAgentIN3cub18CUB_300001_SM_100024ReduceByKeyScanTileStateIilLb1EEElPlEEJSA_lSB_EEEvDpT0_
        .type           _ZN6thrust24THRUST_300001_SM_1000_NS8cuda_cub4core6detail13_kernel_agentINS1_15__reduce_by_key9InitAgentIN3cub18CUB_300001_SM_100024ReduceByKeyScanTileStateIilLb1EEElPlEEJSA_lSB_EEEvDpT0_,@function
        .size           _ZN6thrust24THRUST_300001_SM_1000_NS8cuda_cub4core6detail13_kernel_agentINS1_15__reduce_by_key9InitAgentIN3cub18CUB_300001_SM_100024ReduceByKeyScanTileStateIilLb1EEElPlEEJSA_lSB_EEEvDpT0_,(.L_x_1390 - _ZN6thrust24THRUST_300001_SM_1000_NS8cuda_cub4core6detail13_kernel_agentINS1_15__reduce_by_key9InitAgentIN3cub18CUB_300001_SM_100024ReduceByKeyScanTileStateIilLb1EEElPlEEJSA_lSB_EEEvDpT0_)
        .other          _ZN6thrust24THRUST_300001_SM_1000_NS8cuda_cub4core6detail13_kernel_agentINS1_15__reduce_by_key9InitAgentIN3cub18CUB_300001_SM_100024ReduceByKeyScanTileStateIilLb1EEElPlEEJSA_lSB_EEEvDpT0_,@"STO_CUDA_ENTRY STV_DEFAULT"
_ZN6thrust24THRUST_300001_SM_1000_NS8cuda_cub4core6detail13_kernel_agentINS1_15__reduce_by_key9InitAgentIN3cub18CUB_300001_SM_100024ReduceByKeyScanTileStateIilLb1EEElPlEEJSA_lSB_EEEvDpT0_:
.text._ZN6thrust24THRUST_300001_SM_1000_NS8cuda_cub4core6detail13_kernel_agentINS1_15__reduce_by_key9InitAgentIN3cub18CUB_300001_SM_100024ReduceByKeyScanTileStateIilLb1EEElPlEEJSA_lSB_EEEvDpT0_:
[----:B------:R-:W-:Y:S01]  /*0000*/  LDC R1, c[0x0][0x37c] ;  /* 0x0000df00ff017b82 */ /* 0x000fe20000000800 */
[----:B------:R-:W0:Y:S07]  /*0010*/  S2R R0, SR_TID.X ;  /* 0x0000000000007919 */ /* 0x000e2e0000002100 */
[----:B------:R-:W1:Y:S01]  /*0020*/  S2UR UR6, SR_CTAID.X ;  /* 0x00000000000679c3 */ /* 0x000e620000002500 */
[----:B------:R-:W2:Y:S01]  /*0030*/  LDCU UR4, c[0x0][0x388] ;  /* 0x00007100ff0477ac */ /* 0x000ea20008000800 */
[----:B------:R-:W-:-:S06]  /*0040*/  CS2R R10, SRZ ;  /* 0x00000000000a7805 */ /* 0x000fcc000001ff00 */
[----:B------:R-:W1:Y:S01]  /*0050*/  LDC R7, c[0x0][0x360] ;  /* 0x0000d800ff077b82 */ /* 0x000e620000000800 */
[C---:B0-----:R-:W-:Y:S01]  /*0060*/  ISETP.GT.U32.AND P0, PT, R0.reuse, 0x1f, PT ;  /* 0x0000001f0000780c */ /* 0x041fe20003f04070 */
[----:B-1----:R-:W-:Y:S01]  /*0070*/  IMAD R7, R7, UR6, R0 ;  /* 0x0000000607077c24 */ /* 0x002fe2000f8e0200 */
[----:B------:R-:W-:Y:S02]  /*0080*/  LOP3.LUT P2, RZ, R0, UR6, RZ, 0xfc, !PT ;  /* 0x0000000600ff7c12 */ /* 0x000fe4000f84fcff */
[----:B------:R-:W-:Y:S02]  /*0090*/  ISETP.NE.OR P0, PT, RZ, UR6, P0 ;  /* 0x00000006ff007c0c */ /* 0x000fe40008705670 */
[----:B--2---:R-:W-:Y:S01]  /*00a0*/  ISETP.GE.AND P1, PT, R7, UR4, PT ;  /* 0x0000000407007c0c */ /* 0x004fe2000bf26270 */
[----:B------:R-:W0:Y:S10]  /*00b0*/  LDCU.64 UR4, c[0x0][0x358] ;  /* 0x00006b00ff0477ac */ /* 0x000e340008000a00 */
[----:B------:R-:W1:Y:S02]  /*00c0*/  @!P0 LDC.64 R4, c[0x0][0x380] ;  /* 0x0000e000ff048b82 */ /* 0x000e640000000a00 */
[----:B------:R-:W-:-:S02]  /*00d0*/  @!P1 IMAD.MOV.U32 R8, RZ, RZ, 0x0 ;  /* 0x00000000ff089424 */ /* 0x000fc400078e00ff */
[----:B------:R-:W-:-:S04]  /*00e0*/  @!P1 IMAD.MOV.U32 R9, RZ, RZ, 0x63 ;  /* 0x00000063ff099424 */ /* 0x000fc800078e00ff */
[----:B------:R-:W2:Y:S01]  /*00f0*/  @!P1 LDC.64 R2, c[0x0][0x380] ;  /* 0x0000e000ff029b82 */ /* 0x000ea20000000a00 */
[----:B-1----:R-:W-:-:S04]  /*0100*/  @!P0 IMAD.WIDE.U32 R4, R0, 0x10, R4 ;  /* 0x0000001000048825 */ /* 0x002fc800078e0004 */
[----:B--2---:R-:W-:-:S05]  /*0110*/  @!P1 IMAD.WIDE R2, R7, 0x10, R2 ;  /* 0x0000001007029825 */ /* 0x004fca00078e0202 */
[----:B0-----:R0:W-:Y:S04]  /*0120*/  @!P1 STG.E.128 desc[UR4][R2.64+0x200], R8 ;  /* 0x0002000802009986 */ /* 0x0011e8000c101d04 */
[----:B------:R0:W-:Y:S01]  /*0130*/  @!P0 STG.E.128 desc[UR4][R4.64], RZ ;  /* 0x000000ff04008986 */ /* 0x0001e2000c101d04 */
[----:B------:R-:W-:Y:S05]  /*0140*/  @P2 EXIT ;  /* 0x000000000000294d */ /* 0x000fea0003800000 */
[----:B0-----:R-:W0:Y:S02]  /*0150*/  LDC.64 R2, c[0x0][0x390] ;  /* 0x0000e400ff027b82 */ /* 0x001e240000000a00 */
[----:B0-----:R-:W-:Y:S01]  /*0160*/  STG.E.64 desc[UR4][R2.64], RZ ;  /* 0x000000ff02007986 */ /* 0x001fe2000c101b04 */
[----:B------:R-:W-:Y:S05]  /*0170*/  EXIT ;  /* 0x000000000000794d */ /* 0x000fea0003800000 */
.L_x_780:
        /* <DEDUP_REMOVED lines=16> */
.L_x_1390:


//--------------------- .text._ZN6thrust24THRUST_300001_SM_1000_NS8cuda_cub4core6detail13_kernel_agentINS1_15__reduce_by_key16ReduceByKeyAgentINS0_6detail15normal_iteratorINS0_10device_ptrIiEEEENS0_17constant_iteratorIiNS0_11use_defaultESD_EESB_SB_N4cuda3std3__48equal_toIiEENSH_4plusIiEEPiiEEJSB_SE_SB_SB_SM_N3cub18CUB_300001_SM_100024ReduceByKeyScanTileStateIiiLb1EEESJ_SL_iiEEEvDpT0_ --------------------------
	.section	.text._ZN6thrust24THRUST_300001_SM_1000_NS8cuda_cub4core6detail13_kernel_agentINS1_15__reduce_by_key16ReduceByKeyAgentINS0_6detail15normal_iteratorINS0_10device_ptrIiEEEENS0_17constant_iteratorIiNS0_11use_defaultESD_EESB_SB_N4cuda3std3__48equal_toIiEENSH_4plusIiEEPiiEEJSB_SE_SB_SB_SM_N3cub18CUB_300001_SM_100024ReduceByKeyScanTileStateIiiLb1EEESJ_SL_iiEEEvDpT0_,"ax",@progbits
	.align	128
        .global         _ZN6thrust24THRUST_300001_SM_1000_NS8cuda_cub4core6detail13_kernel_agentINS1_15__reduce_by_key16ReduceByKeyAgentINS0_6detail15normal_iteratorINS0_10device_ptrIiEEEENS0_17constant_iteratorIiNS0_11use_defaultESD_EESB_SB_N4cuda3std3__48equal_toIiEENSH_4plusIiEEPiiEEJSB_SE_SB_SB_SM_N3cub18CUB_300001_SM_100024ReduceByKeyScanTileStateIiiLb1EEESJ_SL_iiEEEvDpT0_
        .type           _ZN6thrust24THRUST_300001_SM_1000_NS8cuda_cub4core6detail13_kernel_agentINS1_15__reduce_by_key16ReduceByKeyAgentINS0_6detail15normal_iteratorINS0_10device_ptrIiEEEENS0_17constant_iteratorIiNS0_11use_defaultESD_EESB_SB_N4cuda3std3__48equal_toIiEENSH_4plusIiEEPiiEEJSB_SE_SB_SB_SM_N3cub18CUB_300001_SM_100024ReduceByKeyScanTileStateIiiLb1EEESJ_SL_iiEEEvDpT0_,@function
        .size           _ZN6thrust24THRUST_300001_SM_1000_NS8cuda_cub4core6detail13_kernel_agentINS1_15__reduce_by_key16ReduceByKeyAgentINS0_6detail15normal_iteratorINS0_10device_ptrIiEEEENS0_17constant_iteratorIiNS0_11use_defaultESD_EESB_SB_N4cuda3std3__48equal_toIiEENSH_4plusIiEEPiiEEJSB_SE_SB_SB_SM_N3cub18CUB_300001_SM_100024ReduceByKeyScanTileStateIiiLb1EEESJ_SL_iiEEEvDpT0_,(.L_x_1391 - _ZN6thrust24THRUST_300001_SM_1000_NS8cuda_cub4core6detail13_kernel_agentINS1_15__reduce_by_key16ReduceByKeyAgentINS0_6detail15normal_iteratorINS0_10device_ptrIiEEEENS0_17constant_iteratorIiNS0_11use_defaultESD_EESB_SB_N4cuda3std3__48equal_toIiEENSH_4plusIiEEPiiEEJSB_SE_SB_SB_SM_N3cub18CUB_300001_SM_100024ReduceByKeyScanTileStateIiiLb1EEESJ_SL_iiEEEvDpT0_)
        .other          _ZN6thrust24THRUST_300001_SM_1000_NS8cuda_cub4core6detail13_kernel_agentINS1_15__reduce_by_key16ReduceByKeyAgentINS0_6detail15normal_iteratorINS0_10device_ptrIiEEEENS0_17constant_iteratorIiNS0_11use_defaultESD_EESB_SB_N4cuda3std3__48equal_toIiEENSH_4plusIiEEPiiEEJSB_SE_SB_SB_SM_N3cub18CUB_300001_SM_100024ReduceByKeyScanTileStateIiiLb1EEESJ_SL_iiEEEvDpT0_,@"STO_CUDA_ENTRY STV_DEFAULT"
_ZN6thrust24THRUST_300001_SM_1000_NS8cuda_cub4core6detail13_kernel_agentINS1_15__reduce_by_key16ReduceByKeyAgentINS0_6detail15normal_iteratorINS0_10device_ptrIiEEEENS0_17constant_iteratorIiNS0_11use_defaultESD_EESB_SB_N4cuda3std3__48equal_toIiEENSH_4plusIiEEPiiEEJSB_SE_SB_SB_SM_N3cub18CUB_300001_SM_100024ReduceByKeyScanTileStateIiiLb1EEESJ_SL_iiEEEvDpT0_:
.text._ZN6thrust24THRUST_300001_SM_1000_NS8cuda_cub4core6detail13_kernel_agentINS1_15__reduce_by_key16ReduceByKeyAgentINS0_6detail15normal_iteratorINS0_10device_ptrIiEEEENS0_17constant_iteratorIiNS0_11use_defaultESD_EESB_SB_N4cuda3std3__48equal_toIiEENSH_4plusIiEEPiiEEJSB_SE_SB_SB_SM_N3cub18CUB_300001_SM_100024ReduceByKeyScanTileStateIiiLb1EEESJ_SL_iiEEEvDpT0_:
[----:B------:R-:W-:Y:S08]  /*0000*/  LDC R1, c[0x0][0x37c] ;  /* 0x0000df00ff017b82 */ /* 0x000ff00000000800 */
[----:B------:R-:W0:Y:S01]  /*0010*/  S2UR UR8, SR_CTAID.X ;  /* 0x00000000000879c3 */ /* 0x000e220000002500 */
[----:B------:R-:W1:Y:S01]  /*0020*/  LDCU UR7, c[0x0][0x3bc] ;  /* 0x00007780ff0777ac */ /* 0x000e620008000800 */
[----:B------:R-:W2:Y:S01]  /*0030*/  LDCU.64 UR10, c[0x0][0x358] ;  /* 0x00006b00ff0a77ac */ /* 0x000ea20008000a00 */
[----:B0-----:R-:W-:-:S04]  /*0040*/  UIMAD UR6, UR8, 0x900, URZ ;  /* 0x00000900080678a4 */ /* 0x001fc8000f8e02ff */
[----:B-1----:R-:W-:-:S04]  /*0050*/  UIADD3 UR7, UPT, UPT, -UR6, UR7, URZ ;  /* 0x0000000706077290 */ /* 0x002fc8000fffe1ff */
[----:B------:R-:W-:-:S09]  /*0060*/  UISETP.GE.AND UP0, UPT, UR7, 0x901, UPT ;  /* 0x000009010700788c */ /* 0x000fd2000bf06270 */
[----:B--2---:R-:W-:Y:S05]  /*0070*/  BRA.U !UP0, `(.L_x_781) ;  /* 0x00000051085c7547 */ /* 0x004fea000b800000 */
[----:B------:R-:W-:-:S09]  /*0080*/  UISETP.NE.AND UP0, UPT, UR8, URZ, UPT ;  /* 0x000000ff0800728c */ /* 0x000fd2000bf05270 */
[----:B------:R-:W-:Y:S05]  /*0090*/  BRA.U UP0, `(.L_x_782) ;  /* 0x0000002100787547 */ /* 0x000fea000b800000 */
[----:B------:R-:W0:Y:S01]  /*00a0*/  S2R R16, SR_TID.X ;  /* 0x0000000000107919 */ /* 0x000e220000002100 */
[----:B------:R-:W1:Y:S08]  /*00b0*/  LDC.64 R2, c[0x0][0x380] ;  /* 0x0000e000ff027b82 */ /* 0x000e700000000a00 */
[----:B------:R-:W2:Y:S01]  /*00c0*/  S2UR UR5, SR_CgaCtaId ;  /* 0x00000000000579c3 */ /* 0x000ea20000008800 */
[----:B------:R-:W-:-:S07]  /*00d0*/  UMOV UR4, 0x400 ;  /* 0x0000040000047882 */ /* 0x000fce0000000000 */
[----:B------:R-:W3:Y:S01]  /*00e0*/  LDC R15, c[0x0][0x390] ;  /* 0x0000e400ff0f7b82 */ /* 0x000ee20000000800 */
[C---:B0-----:R-:W-:Y:S02]  /*00f0*/  LOP3.LUT R0, R16.reuse, 0x1f, RZ, 0xc0, !PT ;  /* 0x0000001f10007812 */ /* 0x041fe400078ec0ff */
[----:B------:R-:W-:-:S03]  /*0100*/  LOP3.LUT R4, R16, 0x3e0, RZ, 0xc0, !PT ;  /* 0x000003e010047812 */ /* 0x000fc600078ec0ff */
[----:B------:R-:W-:-:S04]  /*0110*/  VIADD R5, R0, UR6 ;  /* 0x0000000600057c36 */ /* 0x000fc80008000000 */
[----:B------:R-:W-:-:S04]  /*0120*/  IMAD R5, R4, 0x9, R5 ;  /* 0x0000000904057824 */ /* 0x000fc800078e0205 */
[----:B-1----:R-:W-:-:S05]  /*0130*/  IMAD.WIDE.U32 R2, R5, 0x4, R2 ;  /* 0x0000000405027825 */ /* 0x002fca00078e0002 */
[----:B------:R-:W4:Y:S04]  /*0140*/  LDG.E.CONSTANT R0, desc[UR10][R2.64] ;  /* 0x0000000a02007981 */ /* 0x000f28000c1e9900 */
[----:B------:R-:W5:Y:S04]  /*0150*/  LDG.E.CONSTANT R4, desc[UR10][R2.64+0x80] ;  /* 0x0000800a02047981 */ /* 0x000f68000c1e9900 */
[----:B------:R-:W3:Y:S04]  /*0160*/  LDG.E.CONSTANT R6, desc[UR10][R2.64+0x100] ;  /* 0x0001000a02067981 */ /* 0x000ee8000c1e9900 */
[----:B------:R-:W3:Y:S04]  /*0170*/  LDG.E.CONSTANT R7, desc[UR10][R2.64+0x180] ;  /* 0x0001800a02077981 */ /* 0x000ee8000c1e9900 */
[----:B------:R-:W3:Y:S04]  /*0180*/  LDG.E.CONSTANT R9, desc[UR10][R2.64+0x200] ;  /* 0x0002000a02097981 */ /* 0x000ee8000c1e9900 */
[----:B------:R-:W3:Y:S04]  /*0190*/  LDG.E.CONSTANT R10, desc[UR10][R2.64+0x280] ;  /* 0x0002800a020a7981 */ /* 0x000ee8000c1e9900 */
[----:B------:R-:W3:Y:S04]  /*01a0*/  LDG.E.CONSTANT R11, desc[UR10][R2.64+0x300] ;  /* 0x0003000a020b7981 */ /* 0x000ee8000c1e9900 */
[----:B------:R-:W3:Y:S04]  /*01b0*/  LDG.E.CONSTANT R12, desc[UR10][R2.64+0x380] ;  /* 0x0003800a020c7981 */ /* 0x000ee8000c1e9900 */
[----:B------:R0:W3:Y:S01]  /*01c0*/  LDG.E.CONSTANT R13, desc[UR10][R2.64+0x400] ;  /* 0x0004000a020d7981 */ /* 0x0000e2000c1e9900 */
[----:B------:R-:W-:Y:S01]  /*01d0*/  SHF.R.U32.HI R8, RZ, 0x5, R16 ;  /* 0x00000005ff087819 */ /* 0x000fe20000011610 */
[----:B--2---:R-:W-:Y:S01]  /*01e0*/  ULEA UR4, UR5, UR4, 0x18 ;  /* 0x0000000405047291 */ /* 0x004fe2000f8ec0ff */
[----:B------:R-:W-:Y:S01]  /*01f0*/  ISETP.NE.AND P1, PT, R16, RZ, PT ;  /* 0x000000ff1000720c */ /* 0x000fe20003f25270 */
[----:B------:R-:W1:Y:S02]  /*0200*/  S2R R5, SR_LANEID ;  /* 0x0000000000057919 */ /* 0x000e640000000000 */
[----:B-1----:R-:W-:-:S05]  /*0210*/  IMAD R14, R8, 0x120, R5 ;  /* 0x00000120080e7824 */ /* 0x002fca00078e0205 */
[----:B------:R-:W-:-:S05]  /*0220*/  LEA R14, R14, UR4, 0x2 ;  /* 0x000000040e0e7c11 */ /* 0x000fca000f8e10ff */
[----:B0-----:R-:W-:Y:S01]  /*0230*/  IMAD R2, R5, 0x20, R14 ;  /* 0x0000002005027824 */ /* 0x001fe200078e020e */
[----:B----4-:R0:W-:Y:S04]  /*0240*/  STS [R14], R0 ;  /* 0x000000000e007388 */ /* 0x0101e80000000800 */
[----:B-----5:R-:W-:Y:S04]  /*0250*/  STS [R14+0x80], R4 ;  /* 0x000080040e007388 */ /* 0x020fe80000000800 */
[----:B---3--:R-:W-:Y:S01]  /*0260*/  STS [R14+0x100], R6 ;  /* 0x000100060e007388 */ /* 0x008fe20000000800 */
[----:B0-----:R-:W-:-:S03]  /*0270*/  IMAD.MOV.U32 R0, RZ, RZ, RZ ;  /* 0x000000ffff007224 */ /* 0x001fc600078e00ff */
[----:B------:R-:W-:Y:S04]  /*0280*/  STS [R14+0x180], R7 ;  /* 0x000180070e007388 */ /* 0x000fe80000000800 */
[----:B------:R-:W-:Y:S04]  /*0290*/  STS [R14+0x200], R9 ;  /* 0x000200090e007388 */ /* 0x000fe80000000800 */
[----:B------:R0:W-:Y:S04]  /*02a0*/  STS [R14+0x280], R10 ;  /* 0x0002800a0e007388 */ /* 0x0001e80000000800 */
[----:B------:R-:W-:Y:S04]  /*02b0*/  STS [R14+0x300], R11 ;  /* 0x0003000b0e007388 */ /* 0x000fe80000000800 */
[----:B------:R-:W-:Y:S01]  /*02c0*/  STS [R14+0x380], R12 ;  /* 0x0003800c0e007388 */ /* 0x000fe20000000800 */
[----:B0-----:R-:W-:-:S03]  /*02d0*/  LEA R10, R16, UR4, 0x2 ;  /* 0x00000004100a7c11 */ /* 0x001fc6000f8e10ff */
[----:B------:R-:W-:Y:S01]  /*02e0*/  STS [R14+0x400], R13 ;  /* 0x0004000d0e007388 */ /* 0x000fe20000000800 */
[----:B------:R-:W-:-:S03]  /*02f0*/  NOP ;  /* 0x0000000000007918 */ /* 0x000fc60000000000 */
[----:B------:R-:W-:Y:S04]  /*0300*/  LDS R3, [R2+0x20] ;  /* 0x0000200002037984 */ /* 0x000fe80000000800 */
[----:B------:R-:W-:Y:S04]  /*0310*/  LDS R4, [R2] ;  /* 0x0000000002047984 */ /* 0x000fe80000000800 */
[----:B------:R-:W0:Y:S04]  /*0320*/  LDS R6, [R2+0x4] ;  /* 0x0000040002067984 */ /* 0x000e280000000800 */
[----:B------:R-:W1:Y:S04]  /*0330*/  LDS R28, [R2+0x8] ;  /* 0x00000800021c7984 */ /* 0x000e680000000800 */
[----:B------:R-:W2:Y:S04]  /*0340*/  LDS R30, [R2+0xc] ;  /* 0x00000c00021e7984 */ /* 0x000ea80000000800 */
[----:B------:R-:W-:Y:S04]  /*0350*/  LDS R32, [R2+0x10] ;  /* 0x0000100002207984 */ /* 0x000fe80000000800 */
[----:B------:R-:W-:Y:S04]  /*0360*/  LDS R34, [R2+0x14] ;  /* 0x0000140002227984 */ /* 0x000fe80000000800 */
[----:B------:R-:W3:Y:S04]  /*0370*/  LDS R36, [R2+0x18] ;  /* 0x0000180002247984 */ /* 0x000ee80000000800 */
[----:B------:R-:W4:Y:S01]  /*0380*/  LDS R38, [R2+0x1c] ;  /* 0x00001c0002267984 */ /* 0x000f220000000800 */
[----:B------:R-:W-:Y:S01]  /*0390*/  BAR.SYNC.DEFER_BLOCKING 0x0 ;  /* 0x0000000000007b1d */ /* 0x000fe20000010000 */
[----:B0-----:R-:W-:-:S02]  /*03a0*/  ISETP.NE.AND P3, PT, R4, R6, PT ;  /* 0x000000060400720c */ /* 0x001fc40003f65270 */
[----:B-1----:R-:W-:Y:S02]  /*03b0*/  ISETP.NE.AND P2, PT, R6, R28, PT ;  /* 0x0000001c0600720c */ /* 0x002fe40003f45270 */
[----:B--2---:R-:W-:Y:S01]  /*03c0*/  ISETP.NE.AND P6, PT, R28, R30, PT ;  /* 0x0000001e1c00720c */ /* 0x004fe20003fc5270 */
[----:B------:R-:W-:Y:S03]  /*03d0*/  STS [R14], R15 ;  /* 0x0000000f0e007388 */ /* 0x000fe60000000800 */
[----:B------:R-:W-:Y:S01]  /*03e0*/  P2R R45, PR, RZ, 0x40 ;  /* 0x00000040ff2d7803 */ /* 0x000fe20000000000 */
[----:B------:R-:W-:Y:S04]  /*03f0*/  STS [R14+0x80], R15 ;  /* 0x0000800f0e007388 */ /* 0x000fe80000000800 */
[----:B------:R-:W-:Y:S01]  /*0400*/  STS [R14+0x100], R15 ;  /* 0x0001000f0e007388 */ /* 0x000fe20000000800 */
[----:B---3--:R-:W-:-:S03]  /*0410*/  ISETP.NE.AND P5, PT, R34, R36, PT ;  /* 0x000000242200720c */ /* 0x008fc60003fa5270 */
[----:B------:R-:W-:Y:S01]  /*0420*/  STS [R14+0x180], R15 ;  /* 0x0001800f0e007388 */ /* 0x000fe20000000800 */
[----:B----4-:R-:W-:-:S03]  /*0430*/  ISETP.NE.AND P4, PT, R36, R38, PT ;  /* 0x000000262400720c */ /* 0x010fc60003f85270 */
[----:B------:R-:W-:Y:S04]  /*0440*/  STS [R14+0x200], R15 ;  /* 0x0002000f0e007388 */ /* 0x000fe80000000800 */
[----:B------:R-:W-:Y:S04]  /*0450*/  STS [R14+0x280], R15 ;  /* 0x0002800f0e007388 */ /* 0x000fe80000000800 */
[----:B------:R-:W-:Y:S04]  /*0460*/  STS [R14+0x300], R15 ;  /* 0x0003000f0e007388 */ /* 0x000fe80000000800 */
[----:B------:R-:W-:Y:S04]  /*0470*/  STS [R14+0x380], R15 ;  /* 0x0003800f0e007388 */ /* 0x000fe80000000800 */
[----:B------:R-:W-:Y:S01]  /*0480*/  STS [R14+0x400], R15 ;  /* 0x0004000f0e007388 */ /* 0x000fe20000000800 */
[----:B------:R-:W-:-:S03]  /*0490*/  NOP ;  /* 0x0000000000007918 */ /* 0x000fc60000000000 */
[----:B------:R-:W0:Y:S04]  /*04a0*/  LDS R47, [R2] ;  /* 0x00000000022f7984 */ /* 0x000e280000000800 */
[----:B------:R-:W1:Y:S04]  /*04b0*/  LDS R7, [R2+0x4] ;  /* 0x0000040002077984 */ /* 0x000e680000000800 */
[----:B------:R-:W2:Y:S04]  /*04c0*/  LDS R29, [R2+0x8] ;  /* 0x00000800021d7984 */ /* 0x000ea80000000800 */
[----:B------:R-:W3:Y:S04]  /*04d0*/  LDS R31, [R2+0xc] ;  /* 0x00000c00021f7984 */ /* 0x000ee80000000800 */
[----:B------:R-:W-:Y:S04]  /*04e0*/  LDS R33, [R2+0x10] ;  /* 0x0000100002217984 */ /* 0x000fe80000000800 */
[----:B------:R-:W-:Y:S04]  /*04f0*/  LDS R35, [R2+0x14] ;  /* 0x0000140002237984 */ /* 0x000fe80000000800 */
[----:B------:R-:W-:Y:S04]  /*0500*/  LDS R37, [R2+0x18] ;  /* 0x0000180002257984 */ /* 0x000fe80000000800 */
[----:B------:R-:W-:Y:S04]  /*0510*/  LDS R44, [R2+0x1c] ;  /* 0x00001c00022c7984 */ /* 0x000fe80000000800 */
[----:B------:R0:W-:Y:S01]  /*0520*/  LDS R9, [R2+0x20] ;  /* 0x0000200002097984 */ /* 0x0001e20000000800 */
[----:B------:R-:W-:Y:S01]  /*0530*/  BAR.SYNC.DEFER_BLOCKING 0x0 ;  /* 0x0000000000007b1d */ /* 0x000fe20000010000 */
[----:B0-----:R-:W-:-:S05]  /*0540*/  SEL R2, R47, RZ, !P3 ;  /* 0x000000ff2f027207 */ /* 0x001fca0005800000 */
[----:B-1----:R-:W-:-:S05]  /*0550*/  IMAD.IADD R12, R7, 0x1, R2 ;  /* 0x00000001070c7824 */ /* 0x002fca00078e0202 */
[----:B------:R-:W-:-:S05]  /*0560*/  SEL R12, R12, RZ, !P2 ;  /* 0x000000ff0c0c7207 */ /* 0x000fca0005000000 */
[----:B--2---:R-:W-:Y:S01]  /*0570*/  IMAD.IADD R12, R29, 0x1, R12 ;  /* 0x000000011d0c7824 */ /* 0x004fe200078e020c */
[----:B------:R-:W-:Y:S04]  /*0580*/  STS [R10+0x47c], R3 ;  /* 0x00047c030a007388 */ /* 0x000fe80000000800 */
[----:B------:R-:W-:Y:S01]  /*0590*/  SEL R12, R12, RZ, !P6 ;  /* 0x000000ff0c0c7207 */ /* 0x000fe20007000000 */
[----:B------:R-:W-:Y:S04]  /*05a0*/  BAR.SYNC.DEFER_BLOCKING 0x0 ;  /* 0x0000000000007b1d */ /* 0x000fe80000010000 */
[----:B---3--:R-:W-:-:S02]  /*05b0*/  IMAD.IADD R12, R31, 0x1, R12 ;  /* 0x000000011f0c7824 */ /* 0x008fc400078e020c */
[----:B------:R-:W0:Y:S02]  /*05c0*/  @P1 LDS R40, [R10+0x478] ;  /* 0x000478000a281984 */ /* 0x000e240000000800 */
[----:B0-----:R-:W-:-:S04]  /*05d0*/  @P1 ISETP.NE.AND P0, PT, R40, R4, PT ;  /* 0x000000042800120c */ /* 0x001fc80003f05270 */
[----:B------:R-:W-:Y:S02]  /*05e0*/  @P1 SEL R0, RZ, 0x1, !P0 ;  /* 0x00000001ff001807 */ /* 0x000fe40004000000 */
[----:B------:R-:W-:Y:S02]  /*05f0*/  ISETP.NE.AND P1, PT, R32, R34, PT ;  /* 0x000000222000720c */ /* 0x000fe40003f25270 */
[----:B------:R-:W-:Y:S01]  /*0600*/  ISETP.NE.AND P0, PT, R38, R3, PT ;  /* 0x000000032600720c */ /* 0x000fe20003f05270 */
[----:B------:R-:W-:Y:S01]  /*0610*/  VIADD R11, R0, 0x1 ;  /* 0x00000001000b7836 */ /* 0x000fe20000000000 */
[----:B------:R-:W-:Y:S01]  /*0620*/  P2R R46, PR, RZ, 0x2 ;  /* 0x00000002ff2e7803 */ /* 0x000fe20000000000 */
[----:B------:R-:W-:-:S04]  /*0630*/  @!P3 IMAD.MOV R11, RZ, RZ, R0 ;  /* 0x000000ffff0bb224 */ /* 0x000fc800078e0200 */
[----:B------:R-:W-:Y:S02]  /*0640*/  VIADD R2, R11, 0x1 ;  /* 0x000000010b027836 */ /* 0x000fe40000000000 */
[----:B------:R-:W-:Y:S01]  /*0650*/  @!P2 IMAD.MOV R2, RZ, RZ, R11 ;  /* 0x000000ffff02a224 */ /* 0x000fe200078e020b */
[----:B------:R-:W-:-:S03]  /*0660*/  ISETP.NE.AND P2, PT, R30, R32, PT ;  /* 0x000000201e00720c */ /* 0x000fc60003f45270 */
[----:B------:R-:W-:Y:S01]  /*0670*/  VIADD R39, R2, 0x1 ;  /* 0x0000000102277836 */ /* 0x000fe20000000000 */
[----:B------:R-:W-:Y:S01]  /*0680*/  SEL R12, R12, RZ, !P2 ;  /* 0x000000ff0c0c7207 */ /* 0x000fe20005000000 */
[----:B------:R-:W-:Y:S01]  /*0690*/  @!P6 IMAD.MOV R39, RZ, RZ, R2 ;  /* 0x000000ffff27e224 */ /* 0x000fe200078e0202 */
[----:B------:R-:W-:-:S03]  /*06a0*/  P2R R26, PR, RZ, 0x4 ;  /* 0x00000004ff1a7803 */ /* 0x000fc60000000000 */
[----:B------:R-:W-:Y:S02]  /*06b0*/  IMAD.IADD R12, R33, 0x1, R12 ;  /* 0x00000001210c7824 */ /* 0x000fe400078e020c */
[----:B------:R-:W-:Y:S02]  /*06c0*/  VIADD R10, R39, 0x1 ;  /* 0x00000001270a7836 */ /* 0x000fe40000000000 */
[----:B------:R-:W-:Y:S01]  /*06d0*/  @!P2 IMAD.MOV R10, RZ, RZ, R39 ;  /* 0x000000ffff0aa224 */ /* 0x000fe200078e0227 */
[----:B------:R-:W-:-:S03]  /*06e0*/  SEL R12, R12, RZ, !P1 ;  /* 0x000000ff0c0c7207 */ /* 0x000fc60004800000 */
[----:B------:R-:W-:Y:S02]  /*06f0*/  VIADD R11, R10, 0x1 ;  /* 0x000000010a0b7836 */ /* 0x000fe40000000000 */
[----:B------:R-:W-:Y:S02]  /*0700*/  IMAD.IADD R12, R35, 0x1, R12 ;  /* 0x00000001230c7824 */ /* 0x000fe400078e020c */
[----:B------:R-:W-:Y:S01]  /*0710*/  @!P1 IMAD.MOV R11, RZ, RZ, R10 ;  /* 0x000000ffff0b9224 */ /* 0x000fe200078e020a */
[----:B------:R-:W-:Y:S02]  /*0720*/  ISETP.NE.AND P1, PT, R6, R28, PT ;  /* 0x0000001c0600720c */ /* 0x000fe40003f25270 */
[----:B------:R-:W-:Y:S01]  /*0730*/  SEL R12, R12, RZ, !P5 ;  /* 0x000000ff0c0c7207 */ /* 0x000fe20006800000 */
[----:B------:R-:W-:Y:S02]  /*0740*/  VIADD R42, R11, 0x1 ;  /* 0x000000010b2a7836 */ /* 0x000fe40000000000 */
[----:B------:R-:W-:-:S02]  /*0750*/  @!P5 IMAD.MOV R42, RZ, RZ, R11 ;  /* 0x000000ffff2ad224 */ /* 0x000fc400078e020b */
[----:B------:R-:W-:Y:S02]  /*0760*/  IMAD.IADD R12, R37, 0x1, R12 ;  /* 0x00000001250c7824 */ /* 0x000fe400078e020c */
[----:B------:R-:W-:Y:S02]  /*0770*/  VIADD R43, R42, 0x1 ;  /* 0x000000012a2b7836 */ /* 0x000fe40000000000 */
[----:B------:R-:W-:Y:S01]  /*0780*/  @!P4 IMAD.MOV R43, RZ, RZ, R42 ;  /* 0x000000ffff2bc224 */ /* 0x000fe200078e022a */
[----:B------:R-:W-:-:S03]  /*0790*/  SEL R11, R12, RZ, !P4 ;  /* 0x000000ff0c0b7207 */ /* 0x000fc60006000000 */
[----:B------:R-:W-:Y:S02]  /*07a0*/  VIADD R10, R43, 0x1 ;  /* 0x000000012b0a7836 */ /* 0x000fe40000000000 */
[----:B------:R-:W-:Y:S02]  /*07b0*/  IMAD.IADD R11, R44, 0x1, R11 ;  /* 0x000000012c0b7824 */ /* 0x000fe400078e020b */
[----:B------:R-:W-:-:S03]  /*07c0*/  @!P0 IMAD.MOV R10, RZ, RZ, R43 ;  /* 0x000000ffff0a8224 */ /* 0x000fc600078e022b */
[----:B------:R-:W-:Y:S02]  /*07d0*/  SEL R12, R11, RZ, !P0 ;  /* 0x000000ff0b0c7207 */ /* 0x000fe40004000000 */
[----:B------:R-:W-:-:S03]  /*07e0*/  ISETP.NE.AND P0, PT, R10, RZ, PT ;  /* 0x000000ff0a00720c */ /* 0x000fc60003f05270 */
[----:B------:R-:W-:-:S05]  /*07f0*/  IMAD.IADD R9, R9, 0x1, R12 ;  /* 0x0000000109097824 */ /* 0x000fca00078e020c */
[----:B------:R-:W0:Y:S02]  /*0800*/  SHFL.UP PT, R11, R9, 0x1, RZ ;  /* 0x04200000090b7989 */ /* 0x000e2400000e00ff */
[----:B0-----:R-:W-:Y:S02]  /*0810*/  SEL R12, R11, RZ, !P0 ;  /* 0x000000ff0b0c7207 */ /* 0x001fe40004000000 */
[----:B------:R-:W0:Y:S01]  /*0820*/  SHFL.UP PT, R11, R10, 0x1, RZ ;  /* 0x042000000a0b7989 */ /* 0x000e2200000e00ff */
[----:B------:R-:W-:-:S04]  /*0830*/  ISETP.GE.AND P0, PT, R5, 0x1, PT ;  /* 0x000000010500780c */ /* 0x000fc80003f06270 */
[----:B------:R-:W-:-:S05]  /*0840*/  SEL R12, R12, RZ, P0 ;  /* 0x000000ff0c0c7207 */ /* 0x000fca0000000000 */
[----:B------:R-:W-:-:S05]  /*0850*/  IMAD.IADD R12, R9, 0x1, R12 ;  /* 0x00000001090c7824 */ /* 0x000fca00078e020c */
[----:B------:R-:W1:Y:S01]  /*0860*/  SHFL.UP PT, R13, R12, 0x2, RZ ;  /* 0x044000000c0d7989 */ /* 0x000e6200000e00ff */
[----:B0-----:R-:W-:-:S05]  /*0870*/  SEL R11, R11, RZ, P0 ;  /* 0x000000ff0b0b7207 */ /* 0x001fca0000000000 */
[----:B------:R-:W-:-:S05]  /*0880*/  IMAD.IADD R11, R11, 0x1, R10 ;  /* 0x000000010b0b7824 */ /* 0x000fca00078e020a */
[----:B------:R-:W0:Y:S01]  /*0890*/  SHFL.UP PT, R9, R11, 0x2, RZ ;  /* 0x044000000b097989 */ /* 0x000e2200000e00ff */
[----:B------:R-:W-:-:S04]  /*08a0*/  ISETP.NE.AND P0, PT, R11, RZ, PT ;  /* 0x000000ff0b00720c */ /* 0x000fc80003f05270 */
[----:B-1----:R-:W-:Y:S02]  /*08b0*/  SEL R13, R13, RZ, !P0 ;  /* 0x000000ff0d0d7207 */ /* 0x002fe40004000000 */
[----:B------:R-:W-:-:S04]  /*08c0*/  ISETP.GE.AND P0, PT, R5, 0x2, PT ;  /* 0x000000020500780c */ /* 0x000fc80003f06270 */
[----:B------:R-:W-:-:S05]  /*08d0*/  SEL R13, R13, RZ, P0 ;  /* 0x000000ff0d0d7207 */ /* 0x000fca0000000000 */
[----:B------:R-:W-:Y:S01]  /*08e0*/  IMAD.IADD R13, R12, 0x1, R13 ;  /* 0x000000010c0d7824 */ /* 0x000fe200078e020d */
[----:B0-----:R-:W-:-:S04]  /*08f0*/  SEL R10, R9, RZ, P0 ;  /* 0x000000ff090a7207 */ /* 0x001fc80000000000 */
[----:B------:R-:W0:Y:S01]  /*0900*/  SHFL.UP PT, R9, R13, 0x4, RZ ;  /* 0x048000000d097989 */ /* 0x000e2200000e00ff */
[----:B------:R-:W-:-:S05]  /*0910*/  IMAD.IADD R10, R11, 0x1, R10 ;  /* 0x000000010b0a7824 */ /* 0x000fca00078e020a */
[----:B------:R-:W-:-:S04]  /*0920*/  ISETP.NE.AND P0, PT, R10, RZ, PT ;  /* 0x000000ff0a00720c */ /* 0x000fc80003f05270 */
        /* <DEDUP_REMOVED lines=8> */
[----:B------:R-:W-:-:S04]  /*09b0*/  ISETP.NE.AND P0, PT, R9, RZ, PT ;  /* 0x000000ff0900720c */ /* 0x000fc80003f05270 */
[----:B-1----:R-:W-:Y:S02]  /*09c0*/  SEL R13, R11, RZ, !P0 ;  /* 0x000000ff0b0d7207 */ /* 0x002fe40004000000 */
[----:B------:R-:W0:Y:S01]  /*09d0*/  SHFL.UP PT, R11, R9, 0x8, RZ ;  /* 0x05000000090b7989 */ /* 0x000e2200000e00ff */
[----:B------:R-:W-:-:S04]  /*09e0*/  ISETP.GE.AND P0, PT, R5, 0x8, PT ;  /* 0x000000080500780c */ /* 0x000fc80003f06270 */
[----:B------:R-:W-:-:S05]  /*09f0*/  SEL R13, R13, RZ, P0 ;  /* 0x000000ff0d0d7207 */ /* 0x000fca0000000000 */
[----:B------:R-:W-:Y:S01]  /*0a00*/  IMAD.IADD R13, R12, 0x1, R13 ;  /* 0x000000010c0d7824 */ /* 0x000fe200078e020d */
[----:B0-----:R-:W-:-:S04]  /*0a10*/  SEL R10, R11, RZ, P0 ;  /* 0x000000ff0b0a7207 */ /* 0x001fc80000000000 */
[----:B------:R-:W0:Y:S01]  /*0a20*/  SHFL.UP PT, R11, R13, 0x10, RZ ;  /* 0x060000000d0b7989 */ /* 0x000e2200000e00ff */
[----:B------:R-:W-:-:S05]  /*0a30*/  IMAD.IADD R14, R9, 0x1, R10 ;  /* 0x00000001090e7824 */ /* 0x000fca00078e020a */
[----:B------:R-:W1:Y:S01]  /*0a40*/  SHFL.UP PT, R10, R14, 0x10, RZ ;  /* 0x060000000e0a7989 */ /* 0x000e6200000e00ff */
[----:B------:R-:W-:-:S04]  /*0a50*/  ISETP.NE.AND P0, PT, R14, RZ, PT ;  /* 0x000000ff0e00720c */ /* 0x000fc80003f05270 */
[----:B0-----:R-:W-:Y:S02]  /*0a60*/  SEL R11, R11, RZ, !P0 ;  /* 0x000000ff0b0b7207 */ /* 0x001fe40004000000 */
[----:B------:R-:W-:-:S04]  /*0a70*/  ISETP.GE.AND P0, PT, R5, 0x10, PT ;  /* 0x000000100500780c */ /* 0x000fc80003f06270 */
[----:B-1----:R-:W-:Y:S02]  /*0a80*/  SEL R9, R10, RZ, P0 ;  /* 0x000000ff0a097207 */ /* 0x002fe40000000000 */
[----:B------:R-:W-:Y:S02]  /*0a90*/  SEL R10, R11, RZ, P0 ;  /* 0x000000ff0b0a7207 */ /* 0x000fe40000000000 */
[----:B------:R-:W-:Y:S01]  /*0aa0*/  ISETP.NE.AND P0, PT, R5, 0x1f, PT ;  /* 0x0000001f0500780c */ /* 0x000fe20003f05270 */
[----:B------:R-:W-:Y:S02]  /*0ab0*/  IMAD.IADD R24, R14, 0x1, R9 ;  /* 0x000000010e187824 */ /* 0x000fe400078e0209 */
[----:B------:R-:W-:-:S10]  /*0ac0*/  IMAD.IADD R25, R13, 0x1, R10 ;  /* 0x000000010d197824 */ /* 0x000fd400078e020a */
[----:B------:R-:W-:-:S05]  /*0ad0*/  @!P0 LEA R17, R8, UR4, 0x3 ;  /* 0x0000000408118c11 */ /* 0x000fca000f8e18ff */
[----:B------:R-:W-:Y:S01]  /*0ae0*/  @!P0 STS.64 [R17], R24 ;  /* 0x0000001811008388 */ /* 0x000fe20000000a00 */
[----:B------:R-:W-:Y:S06]  /*0af0*/  BAR.SYNC.DEFER_BLOCKING 0x0 ;  /* 0x0000000000007b1d */ /* 0x000fec0000010000 */
[----:B------:R-:W-:Y:S04]  /*0b00*/  SHFL.UP PT, R24, R24, 0x1, RZ ;  /* 0x0420000018187989 */ /* 0x000fe800000e00ff */
[----:B------:R-:W0:Y:S04]  /*0b10*/  LDS.128 R8, [UR4] ;  /* 0x00000004ff087984 */ /* 0x000e280008000c00 */
[----:B------:R-:W1:Y:S01]  /*0b20*/  LDS.128 R12, [UR4+0x10] ;  /* 0x00001004ff0c7984 */ /* 0x000e620008000c00 */
[----:B0-----:R-:W-:Y:S01]  /*0b30*/  ISETP.NE.AND P0, PT, R10, RZ, PT ;  /* 0x000000ff0a00720c */ /* 0x001fe20003f05270 */
[----:B------:R-:W-:-:S03]  /*0b40*/  IMAD.IADD R17, R8, 0x1, R10 ;  /* 0x0000000108117824 */ /* 0x000fc600078e020a */
[----:B------:R-:W-:Y:S02]  /*0b50*/  SEL R18, R9, RZ, !P0 ;  /* 0x000000ff09127207 */ /* 0x000fe40004000000 */
[----:B-1----:R-:W-:-:S03]  /*0b60*/  ISETP.NE.AND P0, PT, R12, RZ, PT ;  /* 0x000000ff0c00720c */ /* 0x002fc60003f05270 */
[----:B------:R-:W-:Y:S02]  /*0b70*/  IMAD.IADD R18, R11, 0x1, R18 ;  /* 0x000000010b127824 */ /* 0x000fe400078e0212 */
[----:B------:R-:W-:-:S03]  /*0b80*/  IMAD.MOV.U32 R11, RZ, RZ, R16 ;  /* 0x000000ffff0b7224 */ /* 0x000fc600078e0010 */
[----:B------:R-:W-:Y:S02]  /*0b90*/  SEL R20, R18, RZ, !P0 ;  /* 0x000000ff12147207 */ /* 0x000fe40004000000 */
[----:B------:R-:W-:-:S03]  /*0ba0*/  SHF.R.U32.HI R27, RZ, 0x5, R11 ;  /* 0x00000005ff1b7819 */ /* 0x000fc6000001160b */
[----:B------:R-:W-:Y:S01]  /*0bb0*/  IMAD.IADD R19, R13, 0x1, R20 ;  /* 0x000000010d137824 */ /* 0x000fe200078e0214 */
[----:B------:R-:W-:Y:S01]  /*0bc0*/  ISETP.NE.AND P0, PT, R27, 0x2, PT ;  /* 0x000000021b00780c */ /* 0x000fe20003f05270 */
[----:B------:R-:W-:Y:S01]  /*0bd0*/  IMAD.IADD R13, R17, 0x1, R12 ;  /* 0x00000001110d7824 */ /* 0x000fe200078e020c */
[----:B------:R-:W-:Y:S02]  /*0be0*/  ISETP.NE.AND P6, PT, R27, 0x6, PT ;  /* 0x000000061b00780c */ /* 0x000fe40003fc5270 */
[----:B------:R-:W-:Y:S02]  /*0bf0*/  SEL R16, R17, R8, !P0 ;  /* 0x0000000811107207 */ /* 0x000fe40004000000 */
[----:B------:R-:W-:Y:S02]  /*0c00*/  SEL R48, R18, R9, !P0 ;  /* 0x0000000912307207 */ /* 0x000fe40004000000 */
[C---:B------:R-:W-:Y:S02]  /*0c10*/  ISETP.NE.AND P0, PT, R27.reuse, 0x3, PT ;  /* 0x000000031b00780c */ /* 0x040fe40003f05270 */
[----:B------:R-:W-:-:S02]  /*0c20*/  ISETP.NE.AND P2, PT, R27, 0x7, PT ;  /* 0x000000071b00780c */ /* 0x000fc40003f45270 */
[----:B------:R-:W-:Y:S01]  /*0c30*/  SEL R9, R13, R16, !P0 ;  /* 0x000000100d097207 */ /* 0x000fe20004000000 */
[C---:B------:R-:W-:Y:S01]  /*0c40*/  IMAD.IADD R13, R14.reuse, 0x1, R13 ;  /* 0x000000010e0d7824 */ /* 0x040fe200078e020d */
[----:B------:R-:W-:Y:S02]  /*0c50*/  SEL R48, R19, R48, !P0 ;  /* 0x0000003013307207 */ /* 0x000fe40004000000 */
[----:B------:R-:W-:-:S04]  /*0c60*/  ISETP.NE.AND P0, PT, R14, RZ, PT ;  /* 0x000000ff0e00720c */ /* 0x000fc80003f05270 */
[----:B------:R-:W-:Y:S02]  /*0c70*/  SEL R20, R19, RZ, !P0 ;  /* 0x000000ff13147207 */ /* 0x000fe40004000000 */
[----:B------:R-:W0:Y:S03]  /*0c80*/  LDS.128 R16, [UR4+0x20] ;  /* 0x00002004ff107984 */ /* 0x000e260008000c00 */
[----:B------:R-:W-:Y:S01]  /*0c90*/  IMAD.IADD R15, R15, 0x1, R20 ;  /* 0x000000010f0f7824 */ /* 0x000fe200078e0214 */
[----:B0-----:R-:W-:-:S04]  /*0ca0*/  ISETP.NE.AND P0, PT, R16, RZ, PT ;  /* 0x000000ff1000720c */ /* 0x001fc80003f05270 */
[----:B------:R-:W-:Y:S02]  /*0cb0*/  SEL R20, R15, RZ, !P0 ;  /* 0x000000ff0f147207 */ /* 0x000fe40004000000 */
[----:B------:R-:W-:-:S03]  /*0cc0*/  ISETP.NE.AND P0, PT, R27, 0x4, PT ;  /* 0x000000041b00780c */ /* 0x000fc60003f05270 */
[----:B------:R-:W-:Y:S01]  /*0cd0*/  IMAD.IADD R17, R17, 0x1, R20 ;  /* 0x0000000111117824 */ /* 0x000fe200078e0214 */
[----:B------:R-:W-:Y:S02]  /*0ce0*/  SEL R48, R15, R48, !P0 ;  /* 0x000000300f307207 */ /* 0x000fe40004000000 */
[C---:B------:R-:W-:Y:S01]  /*0cf0*/  SEL R22, R13.reuse, R9, !P0 ;  /* 0x000000090d167207 */ /* 0x040fe20004000000 */
[----:B------:R-:W-:Y:S01]  /*0d00*/  IMAD.IADD R13, R13, 0x1, R16 ;  /* 0x000000010d0d7824 */ /* 0x000fe200078e0210 */
[----:B------:R-:W-:-:S04]  /*0d10*/  ISETP.NE.AND P0, PT, R18, RZ, PT ;  /* 0x000000ff1200720c */ /* 0x000fc80003f05270 */
[----:B------:R-:W-:Y:S02]  /*0d20*/  SEL R20, R17, RZ, !P0 ;  /* 0x000000ff11147207 */ /* 0x000fe40004000000 */
[----:B------:R-:W-:-:S03]  /*0d30*/  ISETP.NE.AND P0, PT, R27, 0x5, PT ;  /* 0x000000051b00780c */ /* 0x000fc60003f05270 */
[----:B------:R-:W-:Y:S01]  /*0d40*/  IMAD.IADD R19, R19, 0x1, R20 ;  /* 0x0000000113137824 */ /* 0x000fe200078e0214 */
[----:B------:R-:W-:Y:S02]  /*0d50*/  SEL R9, R13, R22, !P0 ;  /* 0x000000160d097207 */ /* 0x000fe40004000000 */
[----:B------:R-:W0:Y:S01]  /*0d60*/  LDS.128 R20, [UR4+0x30] ;  /* 0x00003004ff147984 */ /* 0x000e220008000c00 */
[----:B------:R-:W-:-:S04]  /*0d70*/  SEL R48, R17, R48, !P0 ;  /* 0x0000003011307207 */ /* 0x000fc80004000000 */
[----:B------:R-:W-:Y:S02]  /*0d80*/  SEL R48, R19, R48, !P6 ;  /* 0x0000003013307207 */ /* 0x000fe40007000000 */
[----:B0-----:R-:W-:-:S04]  /*0d90*/  ISETP.NE.AND P0, PT, R20, RZ, PT ;  /* 0x000000ff1400720c */ /* 0x001fc80003f05270 */
[----:B------:R-:W-:Y:S02]  /*0da0*/  SEL R50, R19, RZ, !P0 ;  /* 0x000000ff13327207 */ /* 0x000fe40004000000 */
[----:B------:R-:W-:-:S03]  /*0db0*/  ISETP.GE.U32.AND P0, PT, R11, 0x20, PT ;  /* 0x000000200b00780c */ /* 0x000fc60003f06070 */
[----:B------:R-:W-:-:S05]  /*0dc0*/  IMAD.IADD R21, R21, 0x1, R50 ;  /* 0x0000000115157824 */ /* 0x000fca00078e0232 */
[----:B------:R-:W-:Y:S02]  /*0dd0*/  SEL R48, R21, R48, !P2 ;  /* 0x0000003015307207 */ /* 0x000fe40005000000 */
[----:B------:R-:W-:Y:S02]  /*0de0*/  ISETP.NE.AND P2, PT, R5, RZ, PT ;  /* 0x000000ff0500720c */ /* 0x000fe40003f45270 */
[----:B------:R-:W-:Y:S02]  /*0df0*/  SEL R41, R48, RZ, P0 ;  /* 0x000000ff30297207 */ /* 0x000fe40000000000 */
[----:B------:R-:W0:Y:S01]  /*0e00*/  SHFL.UP PT, R48, R25, 0x1, RZ ;  /* 0x0420000019307989 */ /* 0x000e2200000e00ff */
[----:B------:R-:W-:-:S04]  /*0e10*/  ISETP.NE.AND P0, PT, R24, RZ, PT ;  /* 0x000000ff1800720c */ /* 0x000fc80003f05270 */
[----:B------:R-:W-:Y:S02]  /*0e20*/  SEL R15, R41, RZ, !P0 ;  /* 0x000000ff290f7207 */ /* 0x000fe40004000000 */
[----:B------:R-:W-:-:S03]  /*0e30*/  ISETP.NE.AND P0, PT, R0, RZ, PT ;  /* 0x000000ff0000720c */ /* 0x000fc60003f05270 */
[----:B0-----:R-:W-:Y:S02]  /*0e40*/  @P2 IMAD.IADD R41, R48, 0x1, R15 ;  /* 0x0000000130292824 */ /* 0x001fe400078e020f */
[----:B------:R-:W-:Y:S01]  /*0e50*/  IMAD.IADD R15, R18, 0x1, R13 ;  /* 0x00000001120f7824 */ /* 0x000fe200078e020d */
[----:B------:R-:W-:Y:S02]  /*0e60*/  SEL R13, R24, RZ, P2 ;  /* 0x000000ff180d7207 */ /* 0x000fe40001000000 */
[----:B------:R-:W-:Y:S02]  /*0e70*/  SEL R48, R41, RZ, !P0 ;  /* 0x000000ff29307207 */ /* 0x000fe40004000000 */
[----:B------:R-:W-:Y:S02]  /*0e80*/  SEL R9, R15, R9, !P6 ;  /* 0x000000090f097207 */ /* 0x000fe40007000000 */
[----:B------:R-:W-:Y:S01]  /*0e90*/  ISETP.NE.AND P6, PT, R45, RZ, PT ;  /* 0x000000ff2d00720c */ /* 0x000fe20003fc5270 */
[----:B------:R-:W-:Y:S01]  /*0ea0*/  IMAD.IADD R5, R47, 0x1, R48 ;  /* 0x000000012f057824 */ /* 0x000fe200078e0230 */
[----:B------:R-:W-:-:S04]  /*0eb0*/  ISETP.NE.AND P2, PT, R26, RZ, PT ;  /* 0x000000ff1a00720c */ /* 0x000fc80003f45270 */
[----:B------:R-:W-:-:S05]  /*0ec0*/  SEL R48, R5, RZ, !P3 ;  /* 0x000000ff05307207 */ /* 0x000fca0005800000 */
[----:B------:R-:W-:-:S05]  /*0ed0*/  IMAD.IADD R7, R7, 0x1, R48 ;  /* 0x0000000107077824 */ /* 0x000fca00078e0230 */
[----:B------:R-:W-:Y:S02]  /*0ee0*/  SEL R48, R7, RZ, !P1 ;  /* 0x000000ff07307207 */ /* 0x000fe40004800000 */
[----:B------:R-:W-:-:S03]  /*0ef0*/  ISETP.NE.AND P1, PT, R46, RZ, PT ;  /* 0x000000ff2e00720c */ /* 0x000fc60003f25270 */
[----:B------:R-:W-:-:S05]  /*0f00*/  IMAD.IADD R29, R29, 0x1, R48 ;  /* 0x000000011d1d7824 */ /* 0x000fca00078e0230 */
[----:B------:R-:W-:Y:S02]  /*0f10*/  SEL R46, R29, RZ, !P6 ;  /* 0x000000ff1d2e7207 */ /* 0x000fe40007000000 */
[----:B------:R-:W-:-:S03]  /*0f20*/  ISETP.NE.AND P6, PT, R27, 0x7, PT ;  /* 0x000000071b00780c */ /* 0x000fc60003fc5270 */
[----:B------:R-:W-:-:S05]  /*0f30*/  IMAD.IADD R31, R31, 0x1, R46 ;  /* 0x000000011f1f7824 */ /* 0x000fca00078e022e */
[----:B------:R-:W-:-:S05]  /*0f40*/  SEL R24, R31, RZ, !P2 ;  /* 0x000000ff1f187207 */ /* 0x000fca0005000000 */
[----:B------:R-:W-:Y:S02]  /*0f50*/  IMAD.IADD R33, R33, 0x1, R24 ;  /* 0x0000000121217824 */ /* 0x000fe400078e0218 */
[----:B------:R-:W-:Y:S01]  /*0f60*/  @!P6 IMAD.IADD R9, R15, 0x1, R20 ;  /* 0x000000010f09e824 */ /* 0x000fe200078e0214 */
[----:B------:R-:W-:Y:S02]  /*0f70*/  IADD3 R15, PT, PT, R12, R10, R8 ;  /* 0x0000000a0c0f7210 */ /* 0x000fe40007ffe008 */
[----:B------:R-:W-:Y:S02]  /*0f80*/  SEL R24, R33, RZ, !P1 ;  /* 0x000000ff21187207 */ /* 0x000fe40004800000 */
[----:B------:R-:W-:Y:S02]  /*0f90*/  IADD3 R15, PT, PT, R16, R14, R15 ;  /* 0x0000000e100f7210 */ /* 0x000fe40007ffe00f */
[----:B------:R-:W-:Y:S01]  /*0fa0*/  ISETP.GE.U32.AND P6, PT, R11, 0x20, PT ;  /* 0x000000200b00780c */ /* 0x000fe20003fc6070 */
[----:B------:R-:W-:Y:S01]  /*0fb0*/  IMAD.IADD R35, R35, 0x1, R24 ;  /* 0x0000000123237824 */ /* 0x000fe200078e0218 */
[----:B------:R-:W-:-:S02]  /*0fc0*/  IADD3 R15, PT, PT, R20, R18, R15 ;  /* 0x00000012140f7210 */ /* 0x000fc40007ffe00f */
[----:B------:R-:W-:Y:S02]  /*0fd0*/  SEL R48, R9, RZ, P6 ;  /* 0x000000ff09307207 */ /* 0x000fe40003000000 */
[----:B------:R-:W-:Y:S02]  /*0fe0*/  SEL R26, R35, RZ, !P5 ;  /* 0x000000ff231a7207 */ /* 0x000fe40006800000 */
[----:B------:R-:W-:Y:S01]  /*0ff0*/  ISETP.NE.AND P5, PT, R22, RZ, PT ;  /* 0x000000ff1600720c */ /* 0x000fe20003fa5270 */
[----:B------:R-:W-:Y:S02]  /*1000*/  IMAD.IADD R13, R48, 0x1, R13 ;  /* 0x00000001300d7824 */ /* 0x000fe400078e020d */
[----:B------:R-:W-:Y:S01]  /*1010*/  IMAD.IADD R37, R37, 0x1, R26 ;  /* 0x0000000125257824 */ /* 0x000fe200078e021a */
[----:B------:R-:W-:Y:S01]  /*1020*/  SEL R24, R21, RZ, !P5 ;  /* 0x000000ff15187207 */ /* 0x000fe20006800000 */
[----:B------:R-:W-:Y:S01]  /*1030*/  IMAD.IADD R9, R39, 0x1, R13 ;  /* 0x0000000127097824 */ /* 0x000fe200078e020d */
[----:B------:R-:W-:Y:S01]  /*1040*/  ISETP.NE.AND P5, PT, R11, RZ, PT ;  /* 0x000000ff0b00720c */ /* 0x000fe20003fa5270 */
[----:B------:R-:W-:-:S02]  /*1050*/  IMAD.IADD R19, R13, 0x1, R0 ;  /* 0x000000010d137824 */ /* 0x000fc400078e0200 */
[----:B------:R-:W-:Y:S02]  /*1060*/  IMAD.IADD R25, R23, 0x1, R24 ;  /* 0x0000000117197824 */ /* 0x000fe400078e0218 */
[----:B------:R-:W-:Y:S01]  /*1070*/  IMAD.IADD R24, R22, 0x1, R15 ;  /* 0x0000000116187824 */ /* 0x000fe200078e020f */
[----:B------:R-:W-:Y:S01]  /*1080*/  SEL R15, R37, RZ, !P4 ;  /* 0x000000ff250f7207 */ /* 0x000fe20006000000 */
[--C-:B------:R-:W-:Y:S02]  /*1090*/  IMAD.IADD R2, R2, 0x1, R13.reuse ;  /* 0x0000000102027824 */ /* 0x100fe400078e020d */
[----:B------:R-:W-:Y:S02]  /*10a0*/  IMAD.IADD R42, R42, 0x1, R13 ;  /* 0x000000012a2a7824 */ /* 0x000fe400078e020d */
[----:B------:R-:W-:Y:S02]  /*10b0*/  IMAD.IADD R39, R44, 0x1, R15 ;  /* 0x000000012c277824 */ /* 0x000fe400078e020f */
[----:B------:R-:W0:Y:S01]  /*10c0*/  @!P5 LDC.64 R46, c[0x0][0x3b0] ;  /* 0x0000ec00ff2edb82 */ /* 0x000e220000000a00 */
[----:B------:R-:W-:-:S02]  /*10d0*/  @!P5 IMAD.MOV.U32 R26, RZ, RZ, 0x65 ;  /* 0x00000065ff1ad424 */ /* 0x000fc400078e00ff */
[----:B------:R-:W-:Y:S02]  /*10e0*/  @!P5 IMAD.MOV.U32 R27, RZ, RZ, 0x0 ;  /* 0x00000000ff1bd424 */ /* 0x000fe400078e00ff */
[----:B------:R-:W-:Y:S02]  /*10f0*/  VIADD R15, R9, 0x1 ;  /* 0x00000001090f7836 */ /* 0x000fe40000000000 */
[----:B------:R-:W-:Y:S01]  /*1100*/  @!P2 IMAD.MOV R15, RZ, RZ, R9 ;  /* 0x000000ffff0fa224 */ /* 0x000fe200078e0209 */
[----:B------:R-:W-:Y:S01]  /*1110*/  ISETP.GE.AND P2, PT, R24, 0x101, PT ;  /* 0x000001011800780c */ /* 0x000fe20003f46270 */
[----:B------:R-:W-:Y:S02]  /*1120*/  VIADD R44, R0, 0x1 ;  /* 0x00000001002c7836 */ /* 0x000fe40000000000 */
[----:B------:R-:W-:Y:S02]  /*1130*/  @!P3 IMAD.MOV R44, RZ, RZ, R0 ;  /* 0x000000ffff2cb224 */ /* 0x000fe400078e0200 */
[----:B------:R-:W-:-:S02]  /*1140*/  VIADD R0, R15, 0x1 ;  /* 0x000000010f007836 */ /* 0x000fc40000000000 */
[----:B------:R-:W-:Y:S02]  /*1150*/  IMAD.IADD R17, R13, 0x1, R44 ;  /* 0x000000010d117824 */ /* 0x000fe400078e022c */
[----:B------:R-:W-:Y:S02]  /*1160*/  IMAD.IADD R43, R43, 0x1, R13 ;  /* 0x000000012b2b7824 */ /* 0x000fe400078e020d */
[----:B------:R-:W-:Y:S01]  /*1170*/  @!P1 IMAD.MOV R0, RZ, RZ, R15 ;  /* 0x000000ffff009224 */ /* 0x000fe200078e020f */
[----:B0-----:R0:W-:Y:S01]  /*1180*/  @!P5 ST.E.128.STRONG.GPU desc[UR10][R46.64+0x200], R24 ;  /* 0x000200182e00d985 */ /* 0x0011e2000c10fd0a */
[----:B------:R-:W-:Y:S05]  /*1190*/  @!P2 BRA `(.L_x_783) ;  /* 0x0000000c0038a947 */ /* 0x000fea0003800000 */
        /* <DEDUP_REMOVED lines=19> */
[----:B------:R-:W-:-:S03]  /*12d0*/  ISETP.GE.U32.AND P1, PT, R11, R24, PT ;  /* 0x000000180b00720c */ /* 0x000fc60003f26070 */
[----:B------:R1:W-:Y:S02]  /*12e0*/  @P2 STS.64 [R2], R28 ;  /* 0x0000001c02002388 */ /* 0x0003e40000000a00 */
[----:B------:R-:W-:Y:S02]  /*12f0*/  @P0 LEA R43, R43, UR4, 0x3 ;  /* 0x000000042b2b0c11 */ /* 0x000fe4000f8e18ff */
[----:B------:R1:W-:Y:S02]  /*1300*/  @P6 STS.64 [R9], R30 ;  /* 0x0000001e09006388 */ /* 0x0003e40000000a00 */
[----:B------:R-:W-:Y:S02]  /*1310*/  @P3 LEA R42, R42, UR4, 0x3 ;  /* 0x000000042a2a3c11 */ /* 0x000fe4000f8e18ff */
[----:B------:R1:W-:Y:S04]  /*1320*/  @P5 STS.64 [R15], R32 ;  /* 0x000000200f005388 */ /* 0x0003e80000000a00 */
[----:B------:R1:W-:Y:S04]  /*1330*/  @P4 STS.64 [R0], R34 ;  /* 0x0000002200004388 */ /* 0x0003e80000000a00 */
[----:B------:R1:W-:Y:S04]  /*1340*/  @P3 STS.64 [R42], R36 ;  /* 0x000000242a003388 */ /* 0x0003e80000000a00 */
[----:B------:R1:W-:Y:S01]  /*1350*/  @P0 STS.64 [R43], R38 ;  /* 0x000000262b000388 */ /* 0x0003e20000000a00 */
[----:B------:R-:W-:Y:S06]  /*1360*/  BAR.SYNC.DEFER_BLOCKING 0x0 ;  /* 0x0000000000007b1d */ /* 0x000fec0000010000 */
[----:B------:R-:W-:Y:S05]  /*1370*/  @P1 EXIT ;  /* 0x000000000000194d */ /* 0x000fea0003800000 */
[----:B------:R-:W-:Y:S01]  /*1380*/  IADD3 R3, PT, PT, R14, R10, R12 ;  /* 0x0000000a0e037210 */ /* 0x000fe20007ffe00c */
[----:B------:R-:W-:Y:S01]  /*1390*/  BSSY.RECONVERGENT B0, `(.L_x_784) ;  /* 0x0000027000007945 */ /* 0x000fe20003800200 */
[----:B-1----:R-:W-:Y:S02]  /*13a0*/  LOP3.LUT R0, RZ, R11, RZ, 0x33, !PT ;  /* 0x0000000bff007212 */ /* 0x002fe400078e33ff */
[----:B------:R-:W-:-:S04]  /*13b0*/  IADD3 R3, PT, PT, R18, R3, R16 ;  /* 0x0000000312037210 */ /* 0x000fc80007ffe010 */
[----:B------:R-:W-:-:S04]  /*13c0*/  IADD3 R3, PT, PT, R22, R3, R20 ;  /* 0x0000000316037210 */ /* 0x000fc80007ffe014 */
[----:B------:R-:W-:-:S04]  /*13d0*/  IADD3 R0, PT, PT, R0, R3, R8 ;  /* 0x0000000300007210 */ /* 0x000fc80007ffe008 */
[C---:B------:R-:W-:Y:S02]  /*13e0*/  LOP3.LUT R2, R0.reuse, 0x300, RZ, 0xc0, !PT ;  /* 0x0000030000027812 */ /* 0x040fe400078ec0ff */
[----:B------:R-:W-:Y:S02]  /*13f0*/  ISETP.GE.U32.AND P1, PT, R0, 0x300, PT ;  /* 0x000003000000780c */ /* 0x000fe40003f26070 */
[----:B------:R-:W-:-:S13]  /*1400*/  ISETP.NE.AND P0, PT, R2, 0x300, PT ;  /* 0x000003000200780c */ /* 0x000fda0003f05270 */
[----:B------:R-:W-:Y:S05]  /*1410*/  @!P0 BRA `(.L_x_785) ;  /* 0x0000000000788947 */ /* 0x000fea0003800000 */
[----:B------:R-:W1:Y:S01]  /*1420*/  LDC.64 R2, c[0x0][0x3a0] ;  /* 0x0000e800ff027b82 */ /* 0x000e620000000a00 */
[----:B------:R-:W-:Y:S02]  /*1430*/  LEA.HI R0, R0, 0x1, RZ, 0x18 ;  /* 0x0000000100007811 */ /* 0x000fe400078fc0ff */
[----:B------:R-:W-:-:S03]  /*1440*/  LEA R7, R11, UR4, 0x3 ;  /* 0x000000040b077c11 */ /* 0x000fc6000f8e18ff */
[C---:B------:R-:W-:Y:S01]  /*1450*/  IMAD.SHL.U32 R6, R0.reuse, 0x100, RZ ;  /* 0x0000010000067824 */ /* 0x040fe200078e00ff */
[----:B------:R-:W-:Y:S01]  /*1460*/  LOP3.LUT R0, R0, 0x3, RZ, 0xc0, !PT ;  /* 0x0000000300007812 */ /* 0x000fe200078ec0ff */
[----:B------:R-:W2:Y:S03]  /*1470*/  LDC.64 R4, c[0x0][0x398] ;  /* 0x0000e600ff047b82 */ /* 0x000ea60000000a00 */
[----:B------:R-:W-:Y:S01]  /*1480*/  LOP3.LUT R6, R6, 0x300, RZ, 0xc0, !PT ;  /* 0x0000030006067812 */ /* 0x000fe200078ec0ff */
[----:B------:R-:W-:Y:S02]  /*1490*/  IMAD.MOV R0, RZ, RZ, -R0 ;  /* 0x000000ffff007224 */ /* 0x000fe400078e0a00 */
[----:B-1----:R-:W-:-:S04]  /*14a0*/  IMAD.WIDE.U32 R2, R11, 0x4, R2 ;  /* 0x000000040b027825 */ /* 0x002fc800078e0002 */
[----:B------:R-:W-:Y:S02]  /*14b0*/  IMAD.MOV.U32 R12, RZ, RZ, R2 ;  /* 0x000000ffff0c7224 */ /* 0x000fe400078e0002 */
[----:B------:R-:W-:Y:S02]  /*14c0*/  IMAD.MOV.U32 R15, RZ, RZ, R3 ;  /* 0x000000ffff0f7224 */ /* 0x000fe400078e0003 */
[----:B--2---:R-:W-:-:S04]  /*14d0*/  IMAD.WIDE.U32 R4, R11, 0x4, R4 ;  /* 0x000000040b047825 */ /* 0x004fc800078e0004 */
[----:B------:R-:W-:Y:S02]  /*14e0*/  IMAD.MOV.U32 R10, RZ, RZ, R4 ;  /* 0x000000ffff0a7224 */ /* 0x000fe400078e0004 */
[----:B------:R-:W-:Y:S02]  /*14f0*/  IMAD.MOV.U32 R13, RZ, RZ, R5 ;  /* 0x000000ffff0d7224 */ /* 0x000fe400078e0005 */
[----:B------:R-:W-:-:S07]  /*1500*/  IMAD.IADD R11, R11, 0x1, R6 ;  /* 0x000000010b0b7824 */ /* 0x000fce00078e0206 */
.L_x_786:
[----:B-1----:R1:W2:Y:S01]  /*1510*/  LDS.64 R8, [R7] ;  /* 0x0000000007087984 */ /* 0x0022a20000000a00 */
[----:B------:R-:W-:Y:S01]  /*1520*/  IMAD.MOV.U32 R2, RZ, RZ, R10 ;  /* 0x000000ffff027224 */ /* 0x000fe200078e000a */
[----:B------:R-:W-:Y:S01]  /*1530*/  IADD3 R10, P3, PT, R10, 0x400, RZ ;  /* 0x000004000a0a7810 */ /* 0x000fe20007f7e0ff */
[----:B------:R-:W-:Y:S02]  /*1540*/  IMAD.MOV.U32 R3, RZ, RZ, R13 ;  /* 0x000000ffff037224 */ /* 0x000fe400078e000d */
[----:B------:R-:W-:Y:S01]  /*1550*/  IMAD.MOV.U32 R4, RZ, RZ, R12 ;  /* 0x000000ffff047224 */ /* 0x000fe200078e000c */
[----:B------:R-:W-:Y:S01]  /*1560*/  IADD3 R12, P2, PT, R12, 0x400, RZ ;  /* 0x000004000c0c7810 */ /* 0x000fe20007f5e0ff */
[----:B------:R-:W-:Y:S02]  /*1570*/  IMAD.MOV.U32 R5, RZ, RZ, R15 ;  /* 0x000000ffff057224 */ /* 0x000fe400078e000f */
[----:B------:R-:W-:Y:S02]  /*1580*/  VIADD R0, R0, 0x1 ;  /* 0x0000000100007836 */ /* 0x000fe40000000000 */
[----:B-1----:R-:W-:-:S02]  /*1590*/  VIADD R7, R7, 0x800 ;  /* 0x0000080007077836 */ /* 0x002fc40000000000 */
[----:B------:R-:W-:Y:S01]  /*15a0*/  IMAD.X R15, RZ, RZ, R15, P2 ;  /* 0x000000ffff0f7224 */ /* 0x000fe200010e060f */
[----:B------:R-:W-:Y:S01]  /*15b0*/  ISETP.NE.AND P0, PT, R0, RZ, PT ;  /* 0x000000ff0000720c */ /* 0x000fe20003f05270 */
[----:B------:R-:W-:Y:S01]  /*15c0*/  IMAD.X R13, RZ, RZ, R13, P3 ;  /* 0x000000ffff0d7224 */ /* 0x000fe200018e060d */
[----:B--2---:R1:W-:Y:S04]  /*15d0*/  STG.E desc[UR10][R2.64], R8 ;  /* 0x0000000802007986 */ /* 0x0043e8000c10190a */
[----:B------:R1:W-:Y:S07]  /*15e0*/  STG.E desc[UR10][R4.64], R9 ;  /* 0x0000000904007986 */ /* 0x0003ee000c10190a */
[----:B------:R-:W-:Y:S05]  /*15f0*/  @P0 BRA `(.L_x_786) ;  /* 0xfffffffc00c40947 */ /* 0x000fea000383ffff */
.L_x_785:
[----:B------:R-:W-:Y:S05]  /*1600*/  BSYNC.RECONVERGENT B0 ;  /* 0x0000000000007941 */ /* 0x000fea0003800200 */
.L_x_784:
[----:B------:R-:W-:Y:S05]  /*1610*/  @!P1 EXIT ;  /* 0x000000000000994d */ /* 0x000fea0003800000 */
[----:B------:R-:W2:Y:S01]  /*1620*/  LDCU.64 UR6, c[0x0][0x398] ;  /* 0x00007300ff0677ac */ /* 0x000ea20008000a00 */
[----:B------:R-:W-:Y:S01]  /*1630*/  IMAD.IADD R0, R24, 0x1, -R11 ;  /* 0x0000000118007824 */ /* 0x000fe200078e0a0b */
[----:B------:R-:W-:Y:S01]  /*1640*/  BSSY.RECONVERGENT B0, `(.L_x_787) ;  /* 0x000004c000007945 */ /* 0x000fe20003800200 */
[----:B-1----:R-:W-:Y:S01]  /*1650*/  IMAD.MOV.U32 R4, RZ, RZ, 0x800 ;  /* 0x00000800ff047424 */ /* 0x002fe200078e00ff */
[----:B------:R-:W1:Y:S01]  /*1660*/  LDCU.64 UR8, c[0x0][0x3a0] ;  /* 0x00007400ff0877ac */ /* 0x000e620008000a00 */
[----:B------:R-:W-:Y:S01]  /*1670*/  IMAD.MOV.U32 R5, RZ, RZ, 0x0 ;  /* 0x00000000ff057424 */ /* 0x000fe200078e00ff */
[----:B------:R-:W-:Y:S02]  /*1680*/  ISETP.GT.AND P1, PT, R0, 0xc00, PT ;  /* 0x00000c000000780c */ /* 0x000fe40003f24270 */
[C---:B------:R-:W-:Y:S01]  /*1690*/  LEA R0, R11.reuse, UR4, 0x3 ;  /* 0x000000040b007c11 */ /* 0x040fe2000f8e18ff */
[----:B------:R-:W-:-:S04]  /*16a0*/  IMAD.WIDE.U32 R4, R11, 0x4, R4 ;  /* 0x000000040b047825 */ /* 0x000fc800078e0004 */
[----:B------:R-:W-:Y:S01]  /*16b0*/  VIADD R0, R0, 0x1000 ;  /* 0x0000100000007836 */ /* 0x000fe20000000000 */
[C---:B--2---:R-:W-:Y:S02]  /*16c0*/  IADD3 R2, P0, PT, R4.reuse, UR6, RZ ;  /* 0x0000000604027c10 */ /* 0x044fe4000ff1e0ff */
[----:B-1----:R-:W-:Y:S02]  /*16d0*/  IADD3 R4, P2, PT, R4, UR8, RZ ;  /* 0x0000000804047c10 */ /* 0x002fe4000ff5e0ff */
[C---:B------:R-:W-:Y:S02]  /*16e0*/  IADD3.X R3, PT, PT, R5.reuse, UR7, RZ, P0, !PT ;  /* 0x0000000705037c10 */ /* 0x040fe400087fe4ff */
[----:B------:R-:W-:Y:S02]  /*16f0*/  IADD3.X R5, PT, PT, R5, UR9, RZ, P2, !PT ;  /* 0x0000000905057c10 */ /* 0x000fe400097fe4ff */
[----:B------:R-:W-:Y:S01]  /*1700*/  PLOP3.LUT P0, PT, PT, PT, PT, 0x80, 0x8 ;  /* 0x000000000008781c */ /* 0x000fe20003f0f070 */
[----:B------:R-:W-:-:S12]  /*1710*/  @!P1 BRA `(.L_x_788) ;  /* 0x0000000000f89947 */ /* 0x000fd80003800000 */
[----:B------:R-:W-:Y:S01]  /*1720*/  PLOP3.LUT P0, PT, PT, PT, PT, 0x8, 0x80 ;  /* 0x000000000080781c */ /* 0x000fe20003f0e170 */
[----:B------:R-:W-:-:S12]  /*1730*/  VIADD R10, R24, 0xfffff400 ;  /* 0xfffff400180a7836 */ /* 0x000fd80000000000 */
.L_x_789:
[----:B------:R-:W1:Y:S01]  /*1740*/  LDS.64 R6, [R0+-0x1000] ;  /* 0xfff0000000067984 */ /* 0x000e620000000a00 */
[----:B------:R-:W-:-:S03]  /*1750*/  VIADD R11, R11, 0x1000 ;  /* 0x000010000b0b7836 */ /* 0x000fc60000000000 */
[----:B------:R-:W2:Y:S02]  /*1760*/  LDS.64 R8, [R0+-0x800] ;  /* 0xfff8000000087984 */ /* 0x000ea40000000a00 */
[----:B------:R-:W-:Y:S02]  /*1770*/  ISETP.GE.AND P1, PT, R11, R10, PT ;  /* 0x0000000a0b00720c */ /* 0x000fe40003f26270 */
[----:B------:R-:W3:Y:S04]  /*1780*/  LDS.64 R12, [R0] ;  /* 0x00000000000c7984 */ /* 0x000ee80000000a00 */
[----:B------:R-:W4:Y:S04]  /*1790*/  LDS.64 R14, [R0+0x800] ;  /* 0x00080000000e7984 */ /* 0x000f280000000a00 */
[----:B------:R-:W5:Y:S04]  /*17a0*/  LDS.64 R16, [R0+0x1000] ;  /* 0x0010000000107984 */ /* 0x000f680000000a00 */
[----:B------:R-:W5:Y:S04]  /*17b0*/  LDS.64 R18, [R0+0x1800] ;  /* 0x0018000000127984 */ /* 0x000f680000000a00 */
[----:B------:R-:W5:Y:S04]  /*17c0*/  LDS.64 R20, [R0+0x2000] ;  /* 0x0020000000147984 */ /* 0x000f680000000a00 */
[----:B------:R-:W5:Y:S04]  /*17d0*/  LDS.64 R22, [R0+0x2800] ;  /* 0x0028000000167984 */ /* 0x000f680000000a00 */
[----:B0-----:R-:W0:Y:S04]  /*17e0*/  LDS.64 R26, [R0+0x3000] ;  /* 0x00300000001a7984 */ /* 0x001e280000000a00 */
[----:B------:R-:W0:Y:S04]  /*17f0*/  LDS.64 R28, [R0+0x3800] ;  /* 0x00380000001c7984 */ /* 0x000e280000000a00 */
[----:B------:R-:W0:Y:S04]  /*1800*/  LDS.64 R30, [R0+0x4000] ;  /* 0x00400000001e7984 */ /* 0x000e280000000a00 */
[----:B------:R-:W0:Y:S04]  /*1810*/  LDS.64 R32, [R0+0x4800] ;  /* 0x0048000000207984 */ /* 0x000e280000000a00 */
[----:B------:R-:W0:Y:S04]  /*1820*/  LDS.64 R34, [R0+0x5000] ;  /* 0x0050000000227984 */ /* 0x000e280000000a00 */
[----:B------:R-:W0:Y:S04]  /*1830*/  LDS.64 R36, [R0+0x5800] ;  /* 0x0058000000247984 */ /* 0x000e280000000a00 */
[----:B------:R-:W0:Y:S04]  /*1840*/  LDS.64 R38, [R0+0x6000] ;  /* 0x0060000000267984 */ /* 0x000e280000000a00 */
[----:B------:R2:W0:Y:S04]  /*1850*/  LDS.64 R40, [R0+0x6800] ;  /* 0x0068000000287984 */ /* 0x0004280000000a00 */
[----:B-1----:R1:W-:Y:S04]  /*1860*/  STG.E desc[UR10][R2.64+-0x800], R6 ;  /* 0xfff8000602007986 */ /* 0x0023e8000c10190a */
[----:B------:R4:W-:Y:S01]  /*1870*/  STG.E desc[UR10][R4.64+-0x800], R7 ;  /* 0xfff8000704007986 */ /* 0x0009e2000c10190a */
[----:B--2---:R-:W-:-:S03]  /*1880*/  VIADD R0, R0, 0x8000 ;  /* 0x0000800000007836 */ /* 0x004fc60000000000 */
[----:B------:R2:W-:Y:S04]  /*1890*/  STG.E desc[UR10][R2.64+-0x400], R8 ;  /* 0xfffc000802007986 */ /* 0x0005e8000c10190a */
[----:B------:R5:W-:Y:S01]  /*18a0*/  STG.E desc[UR10][R4.64+-0x400], R9 ;  /* 0xfffc000904007986 */ /* 0x000be2000c10190a */
[----:B-1----:R-:W-:-:S03]  /*18b0*/  IADD3 R6, P3, PT, R4, 0x4000, RZ ;  /* 0x0000400004067810 */ /* 0x002fc60007f7e0ff */
[----:B---3--:R-:W-:Y:S02]  /*18c0*/  STG.E desc[UR10][R2.64], R12 ;  /* 0x0000000c02007986 */ /* 0x008fe4000c10190a */
[----:B----4-:R-:W-:Y:S02]  /*18d0*/  IMAD.X R7, RZ, RZ, R5, P3 ;  /* 0x000000ffff077224 */ /* 0x010fe400018e0605 */
[----:B------:R-:W-:Y:S01]  /*18e0*/  STG.E desc[UR10][R4.64], R13 ;  /* 0x0000000d04007986 */ /* 0x000fe2000c10190a */
[----:B--2---:R-:W-:-:S03]  /*18f0*/  IADD3 R8, P2, PT, R2, 0x4000, RZ ;  /* 0x0000400002087810 */ /* 0x004fc60007f5e0ff */
[----:B------:R-:W-:Y:S02]  /*1900*/  STG.E desc[UR10][R2.64+0x400], R14 ;  /* 0x0004000e02007986 */ /* 0x000fe4000c10190a */
[----:B-----5:R-:W-:Y:S02]  /*1910*/  IMAD.X R9, RZ, RZ, R3, P2 ;  /* 0x000000ffff097224 */ /* 0x020fe400010e0603 */
        /* <DEDUP_REMOVED lines=9> */
[----:B0-----:R-:W-:Y:S04]  /*19b0*/  STG.E desc[UR10][R2.64+0x1800], R26 ;  /* 0x0018001a02007986 */ /* 0x001fe8000c10190a */
        /* <DEDUP_REMOVED lines=13> */
[----:B------:R0:W-:Y:S04]  /*1a90*/  STG.E desc[UR10][R2.64+0x3400], R40 ;  /* 0x0034002802007986 */ /* 0x0001e8000c10190a */
[----:B------:R1:W-:Y:S01]  /*1aa0*/  STG.E desc[UR10][R4.64+0x3400], R41 ;  /* 0x0034002904007986 */ /* 0x0003e2000c10190a */
[----:B0-----:R-:W-:-:S02]  /*1ab0*/  IMAD.MOV.U32 R2, RZ, RZ, R8 ;  /* 0x000000ffff027224 */ /* 0x001fc400078e0008 */
[----:B------:R-:W-:Y:S02]  /*1ac0*/  IMAD.MOV.U32 R3, RZ, RZ, R9 ;  /* 0x000000ffff037224 */ /* 0x000fe400078e0009 */
[----:B-1----:R-:W-:Y:S02]  /*1ad0*/  IMAD.MOV.U32 R4, RZ, RZ, R6 ;  /* 0x000000ffff047224 */ /* 0x002fe400078e0006 */
[----:B------:R-:W-:Y:S01]  /*1ae0*/  IMAD.MOV.U32 R5, RZ, RZ, R7 ;  /* 0x000000ffff057224 */ /* 0x000fe200078e0007 */
[----:B------:R-:W-:Y:S06]  /*1af0*/  @!P1 BRA `(.L_x_789) ;  /* 0xfffffffc00109947 */ /* 0x000fec000383ffff */
.L_x_788:
[----:B------:R-:W-:Y:S05]  /*1b00*/  BSYNC.RECONVERGENT B0 ;  /* 0x0000000000007941 */ /* 0x000fea0003800200 */
.L_x_787:
[----:B------:R-:W-:Y:S01]  /*1b10*/  IMAD.IADD R6, R24, 0x1, -R11 ;  /* 0x0000000118067824 */ /* 0x000fe200078e0a0b */
[----:B------:R-:W-:Y:S04]  /*1b20*/  BSSY.RECONVERGENT B0, `(.L_x_790) ;  /* 0x0000026000007945 */ /* 0x000fe80003800200 */
[----:B------:R-:W-:-:S13]  /*1b30*/  ISETP.GT.AND P1, PT, R6, 0x400, PT ;  /* 0x000004000600780c */ /* 0x000fda0003f24270 */
[----:B------:R-:W-:Y:S05]  /*1b40*/  @!P1 BRA `(.L_x_791) ;  /* 0x00000000008c9947 */ /* 0x000fea0003800000 */
[----:B------:R-:W1:Y:S01]  /*1b50*/  LDS.64 R6, [R0+-0x1000] ;  /* 0xfff0000000067984 */ /* 0x000e620000000a00 */
[----:B------:R-:W-:Y:S01]  /*1b60*/  PLOP3.LUT P0, PT, PT, PT, PT, 0x8, 0x80 ;  /* 0x000000000080781c */ /* 0x000fe20003f0e170 */
[----:B------:R-:W-:Y:S02]  /*1b70*/  VIADD R11, R11, 0x800 ;  /* 0x000008000b0b7836 */ /* 0x000fe40000000000 */
[----:B------:R-:W2:Y:S04]  /*1b80*/  LDS.64 R8, [R0+-0x800] ;  /* 0xfff8000000087984 */ /* 0x000ea80000000a00 */
[----:B------:R-:W3:Y:S04]  /*1b90*/  LDS.64 R12, [R0] ;  /* 0x00000000000c7984 */ /* 0x000ee80000000a00 */
[----:B------:R-:W4:Y:S04]  /*1ba0*/  LDS.64 R14, [R0+0x800] ;  /* 0x00080000000e7984 */ /* 0x000f280000000a00 */
[----:B------:R-:W5:Y:S04]  /*1bb0*/  LDS.64 R16, [R0+0x1000] ;  /* 0x0010000000107984 */ /* 0x000f680000000a00 */
[----:B------:R-:W0:Y:S04]  /*1bc0*/  LDS.64 R18, [R0+0x1800] ;  /* 0x0018000000127984 */ /* 0x000e280000000a00 */
[----:B------:R-:W0:Y:S04]  /*1bd0*/  LDS.64 R20, [R0+0x2000] ;  /* 0x0020000000147984 */ /* 0x000e280000000a00 */
[----:B------:R1:W0:Y:S02]  /*1be0*/  LDS.64 R22, [R0+0x2800] ;  /* 0x0028000000167984 */ /* 0x0002240000000a00 */
[----:B-1----:R-:W-:-:S02]  /*1bf0*/  VIADD R0, R0, 0x4000 ;  /* 0x0000400000007836 */ /* 0x002fc40000000000 */
[----:B------:R1:W-:Y:S04]  /*1c00*/  STG.E desc[UR10][R2.64+-0x800], R6 ;  /* 0xfff8000602007986 */ /* 0x0003e8000c10190a */
[----:B------:R4:W-:Y:S04]  /*1c10*/  STG.E desc[UR10][R4.64+-0x800], R7 ;  /* 0xfff8000704007986 */ /* 0x0009e8000c10190a */
[----:B--2---:R2:W-:Y:S04]  /*1c20*/  STG.E desc[UR10][R2.64+-0x400], R8 ;  /* 0xfffc000802007986 */ /* 0x0045e8000c10190a */
        /* <DEDUP_REMOVED lines=11> */
[----:B0-----:R-:W-:Y:S04]  /*1ce0*/  STG.E desc[UR10][R2.64+0xc00], R18 ;  /* 0x000c001202007986 */ /* 0x001fe8000c10190a */
        /* <DEDUP_REMOVED lines=8> */
[----:B------:R-:W-:-:S07]  /*1d70*/  IMAD.MOV.U32 R5, RZ, RZ, R7 ;  /* 0x000000ffff057224 */ /* 0x000fce00078e0007 */
.L_x_791:
[----:B------:R-:W-:Y:S05]  /*1d80*/  BSYNC.RECONVERGENT B0 ;  /* 0x0000000000007941 */ /* 0x000fea0003800200 */
.L_x_790:
[----:B------:R-:W-:-:S13]  /*1d90*/  ISETP.LT.OR P0, PT, R11, R24, P0 ;  /* 0x000000180b00720c */ /* 0x000fda0000701670 */
[----:B------:R-:W-:Y:S05]  /*1da0*/  @!P0 EXIT ;  /* 0x000000000000894d */ /* 0x000fea0003800000 */
[----:B------:R-:W1:Y:S04]  /*1db0*/  LDS.64 R6, [R0+-0x1000] ;  /* 0xfff0000000067984 */ /* 0x000e680000000a00 */
[----:B------:R-:W2:Y:S04]  /*1dc0*/  LDS.64 R8, [R0+-0x800] ;  /* 0xfff8000000087984 */ /* 0x000ea80000000a00 */
[----:B------:R-:W3:Y:S04]  /*1dd0*/  LDS.64 R10, [R0] ;  /* 0x00000000000a7984 */ /* 0x000ee80000000a00 */
[----:B------:R-:W4:Y:S04]  /*1de0*/  LDS.64 R12, [R0+0x800] ;  /* 0x00080000000c7984 */ /* 0x000f280000000a00 */
[----:B-1----:R-:W-:Y:S04]  /*1df0*/  STG.E desc[UR10][R2.64+-0x800], R6 ;  /* 0xfff8000602007986 */ /* 0x002fe8000c10190a */
[----:B------:R-:W-:Y:S04]  /*1e00*/  STG.E desc[UR10][R4.64+-0x800], R7 ;  /* 0xfff8000704007986 */ /* 0x000fe8000c10190a */
[----:B--2---:R-:W-:Y:S04]  /*1e10*/  STG.E desc[UR10][R2.64+-0x400], R8 ;  /* 0xfffc000802007986 */ /* 0x004fe8000c10190a */
[----:B------:R-:W-:Y:S04]  /*1e20*/  STG.E desc[UR10][R4.64+-0x400], R9 ;  /* 0xfffc000904007986 */ /* 0x000fe8000c10190a */
[----:B---3--:R-:W-:Y:S04]  /*1e30*/  STG.E desc[UR10][R2.64], R10 ;  /* 0x0000000a02007986 */ /* 0x008fe8000c10190a */
[----:B------:R-:W-:Y:S04]  /*1e40*/  STG.E desc[UR10][R4.64], R11 ;  /* 0x0000000b04007986 */ /* 0x000fe8000c10190a */
[----:B----4-:R-:W-:Y:S04]  /*1e50*/  STG.E desc[UR10][R2.64+0x400], R12 ;  /* 0x0004000c02007986 */ /* 0x010fe8000c10190a */
[----:B------:R-:W-:Y:S01]  /*1e60*/  STG.E desc[UR10][R4.64+0x400], R13 ;  /* 0x0004000d04007986 */ /* 0x000fe2000c10190a */
[----:B------:R-:W-:Y:S05]  /*1e70*/  EXIT ;  /* 0x000000000000794d */ /* 0x000fea0003800000 */
.L_x_783:
[----:B------:R-:W-:Y:S01]  /*1e80*/  ISETP.NE.AND P2, PT, R4, R6, PT ;  /* 0x000000060400720c */ /* 0x000fe20003f45270 */
[----:B------:R-:W1:Y:S01]  /*1e90*/  @P0 LDC.64 R44, c[0x0][0x398] ;  /* 0x0000e600ff2c0b82 */ /* 0x000e620000000a00 */
[----:B------:R-:W-:Y:S02]  /*1ea0*/  ISETP.NE.AND P5, PT, R6, R28, PT ;  /* 0x0000001c0600720c */ /* 0x000fe40003fa5270 */
[----:B------:R-:W-:Y:S02]  /*1eb0*/  ISETP.NE.AND P1, PT, R28, R30, PT ;  /* 0x0000001e1c00720c */ /* 0x000fe40003f25270 */
[----:B------:R-:W-:Y:S02]  /*1ec0*/  ISETP.NE.AND P4, PT, R30, R32, PT ;  /* 0x000000201e00720c */ /* 0x000fe40003f85270 */
[----:B------:R-:W-:Y:S01]  /*1ed0*/  ISETP.NE.AND P3, PT, R32, R34, PT ;  /* 0x000000222000720c */ /* 0x000fe20003f65270 */
[----:B0-----:R-:W0:Y:S01]  /*1ee0*/  @P0 LDC.64 R26, c[0x0][0x3a0] ;  /* 0x0000e800ff1a0b82 */ /* 0x001e220000000a00 */
[----:B------:R-:W-:-:S07]  /*1ef0*/  ISETP.NE.AND P6, PT, R34, R36, PT ;  /* 0x000000242200720c */ /* 0x000fce0003fc5270 */
[----:B------:R-:W2:Y:S08]  /*1f00*/  @P2 LDC.64 R10, c[0x0][0x3a0] ;  /* 0x0000e800ff0a2b82 */ /* 0x000eb00000000a00 */
[----:B------:R-:W3:Y:S01]  /*1f10*/  @P2 LDC.64 R24, c[0x0][0x398] ;  /* 0x0000e600ff182b82 */ /* 0x000ee20000000a00 */
[----:B-1----:R-:W-:-:S05]  /*1f20*/  @P0 IMAD.WIDE R44, R13, 0x4, R44 ;  /* 0x000000040d2c0825 */ /* 0x002fca00078e022c */
[----:B------:R-:W-:Y:S02]  /*1f30*/  @P0 STG.E desc[UR10][R44.64], R40 ;  /* 0x000000282c000986 */ /* 0x000fe4000c10190a */
[----:B------:R-:W1:Y:S01]  /*1f40*/  @P5 LDC.64 R20, c[0x0][0x398] ;  /* 0x0000e600ff145b82 */ /* 0x000e620000000a00 */
[----:B0-----:R-:W-:-:S05]  /*1f50*/  @P0 IMAD.WIDE R26, R13, 0x4, R26 ;  /* 0x000000040d1a0825 */ /* 0x001fca00078e021a */
[----:B------:R-:W-:Y:S01]  /*1f60*/  @P0 STG.E desc[UR10][R26.64], R41 ;  /* 0x000000291a000986 */ /* 0x000fe2000c10190a */
[----:B------:R-:W-:Y:S01]  /*1f70*/  ISETP.NE.AND P0, PT, R36, R38, PT ;  /* 0x000000262400720c */ /* 0x000fe20003f05270 */
[----:B------:R-:W0:Y:S01]  /*1f80*/  @P5 LDC.64 R22, c[0x0][0x3a0] ;  /* 0x0000e800ff165b82 */ /* 0x000e220000000a00 */
[----:B--2---:R-:W-:-:S04]  /*1f90*/  @P2 IMAD.WIDE R48, R19, 0x4, R10 ;  /* 0x0000000413302825 */ /* 0x004fc800078e020a */
[----:B---3--:R-:W-:-:S03]  /*1fa0*/  @P2 IMAD.WIDE R46, R19, 0x4, R24 ;  /* 0x00000004132e2825 */ /* 0x008fc600078e0218 */
[----:B------:R-:W2:Y:S02]  /*1fb0*/  @P1 LDC.64 R10, c[0x0][0x398] ;  /* 0x0000e600ff0a1b82 */ /* 0x000ea40000000a00 */
[----:B------:R0:W-:Y:S01]  /*1fc0*/  @P2 STG.E desc[UR10][R46.64], R4 ;  /* 0x000000042e002986 */ /* 0x0001e2000c10190a */
[----:B-1----:R-:W-:-:S05]  /*1fd0*/  @P5 IMAD.WIDE R50, R17, 0x4, R20 ;  /* 0x0000000411325825 */ /* 0x002fca00078e0214 */
[----:B------:R-:W1:Y:S01]  /*1fe0*/  @P1 LDC.64 R12, c[0x0][0x3a0] ;  /* 0x0000e800ff0c1b82 */ /* 0x000e620000000a00 */
[----:B------:R3:W-:Y:S01]  /*1ff0*/  @P2 STG.E desc[UR10][R48.64], R5 ;  /* 0x0000000530002986 */ /* 0x0007e2000c10190a */
[----:B------:R-:W-:-:S03]  /*2000*/  ISETP.NE.AND P2, PT, R38, R3, PT ;  /* 0x000000032600720c */ /* 0x000fc60003f45270 */
[----:B------:R3:W-:Y:S03]  /*2010*/  @P5 STG.E desc[UR10][R50.64], R6 ;  /* 0x0000000632005986 */ /* 0x0007e6000c10190a */
[----:B------:R-:W4:Y:S01]  /*2020*/  @P4 LDC.64 R24, c[0x0][0x398] ;  /* 0x0000e600ff184b82 */ /* 0x000f220000000a00 */
[----:B0-----:R-:W-:-:S05]  /*2030*/  @P5 IMAD.WIDE R46, R17, 0x4, R22 ;  /* 0x00000004112e5825 */ /* 0x001fca00078e0216 */
[----:B------:R3:W-:Y:S02]  /*2040*/  @P5 STG.E desc[UR10][R46.64], R7 ;  /* 0x000000072e005986 */ /* 0x0007e4000c10190a */
[----:B------:R-:W0:Y:S01]  /*2050*/  @P4 LDC.64 R18, c[0x0][0x3a0] ;  /* 0x0000e800ff124b82 */ /* 0x000e220000000a00 */
[----:B--2---:R-:W-:-:S05]  /*2060*/  @P1 IMAD.WIDE R10, R2, 0x4, R10 ;  /* 0x00000004020a1825 */ /* 0x004fca00078e020a */
[----:B------:R3:W-:Y:S02]  /*2070*/  @P1 STG.E desc[UR10][R10.64], R28 ;  /* 0x0000001c0a001986 */ /* 0x0007e4000c10190a */
[----:B------:R-:W2:Y:S01]  /*2080*/  @P3 LDC.64 R20, c[0x0][0x398] ;  /* 0x0000e600ff143b82 */ /* 0x000ea20000000a00 */
[----:B-1----:R-:W-:-:S05]  /*2090*/  @P1 IMAD.WIDE R12, R2, 0x4, R12 ;  /* 0x00000004020c1825 */ /* 0x002fca00078e020c */
[----:B------:R3:W-:Y:S02]  /*20a0*/  @P1 STG.E desc[UR10][R12.64], R29 ;  /* 0x0000001d0c001986 */ /* 0x0007e4000c10190a */
[----:B------:R-:W1:Y:S01]  /*20b0*/  @P3 LDC.64 R44, c[0x0][0x3a0] ;  /* 0x0000e800ff2c3b82 */ /* 0x000e620000000a00 */
[----:B----4-:R-:W-:-:S05]  /*20c0*/  @P4 IMAD.WIDE R24, R9, 0x4, R24 ;  /* 0x0000000409184825 */ /* 0x010fca00078e0218 */
[----:B------:R3:W-:Y:S02]  /*20d0*/  @P4 STG.E desc[UR10][R24.64], R30 ;  /* 0x0000001e18004986 */ /* 0x0007e4000c10190a */
        /* <DEDUP_REMOVED lines=11> */
[----:B------:R3:W-:Y:S01]  /*2190*/  @P6 STG.E desc[UR10][R40.64], R34 ;  /* 0x0000002228006986 */ /* 0x0007e2000c10190a */
[----:B0-----:R-:W-:-:S05]  /*21a0*/  @P6 IMAD.WIDE R16, R0, 0x4, R16 ;  /* 0x0000000400106825 */ /* 0x001fca00078e0210 */
[----:B------:R3:W-:Y:S01]  /*21b0*/  @P6 STG.E desc[UR10][R16.64], R35 ;  /* 0x0000002310006986 */ /* 0x0007e2000c10190a */
[----:B--2---:R-:W-:-:S05]  /*21c0*/  @P0 IMAD.WIDE R22, R42, 0x4, R22 ;  /* 0x000000042a160825 */ /* 0x004fca00078e0216 */
[----:B------:R3:W-:Y:S01]  /*21d0*/  @P0 STG.E desc[UR10][R22.64], R36 ;  /* 0x0000002416000986 */ /* 0x0007e2000c10190a */
[----:B-1----:R-:W-:-:S05]  /*21e0*/  @P0 IMAD.WIDE R26, R42, 0x4, R26 ;  /* 0x000000042a1a0825 */ /* 0x002fca00078e021a */
[----:B------:R3:W-:Y:S01]  /*21f0*/  @P0 STG.E desc[UR10][R26.64], R37 ;  /* 0x000000251a000986 */ /* 0x0007e2000c10190a */
[----:B------:R-:W-:Y:S05]  /*2200*/  @!P2 EXIT ;  /* 0x000000000000a94d */ /* 0x000fea0003800000 */
[----:B------:R-:W0:Y:S08]  /*2210*/  LDC.64 R2, c[0x0][0x398] ;  /* 0x0000e600ff027b82 */ /* 0x000e300000000a00 */
[----:B---3--:R-:W1:Y:S01]  /*2220*/  LDC.64 R4, c[0x0][0x3a0] ;  /* 0x0000e800ff047b82 */ /* 0x008e620000000a00 */
[----:B0-----:R-:W-:-:S05]  /*2230*/  IMAD.WIDE R2, R43, 0x4, R2 ;  /* 0x000000042b027825 */ /* 0x001fca00078e0202 */
[----:B------:R-:W-:Y:S01]  /*2240*/  STG.E desc[UR10][R2.64], R38 ;  /* 0x0000002602007986 */ /* 0x000fe2000c10190a */
[----:B-1----:R-:W-:-:S05]  /*2250*/  IMAD.WIDE R4, R43, 0x4, R4 ;  /* 0x000000042b047825 */ /* 0x002fca00078e0204 */
[----:B------:R-:W-:Y:S01]  /*2260*/  STG.E desc[UR10][R4.64], R39 ;  /* 0x0000002704007986 */ /* 0x000fe2000c10190a */
[----:B------:R-:W-:Y:S05]  /*2270*/  EXIT ;  /* 0x000000000000794d */ /* 0x000fea0003800000 */
.L_x_782:
[----:B------:R-:W0:Y:S01]  /*2280*/  S2R R0, SR_TID.X ;  /* 0x0000000000007919 */ /* 0x000e220000002100 */
[----:B------:R-:W1:Y:S01]  /*2290*/  LDC.64 R2, c[0x0][0x380] ;  /* 0x0000e000ff027b82 */ /* 0x000e620000000a00 */
[----:B------:R-:W-:Y:S02]  /*22a0*/  IMAD.U32 R15, RZ, RZ, UR6 ;  /* 0x00000006ff0f7e24 */ /* 0x000fe4000f8e00ff */
[----:B------:R-:W-:Y:S01]  /*22b0*/  IMAD.MOV.U32 R34, RZ, RZ, RZ ;  /* 0x000000ffff227224 */ /* 0x000fe200078e00ff */
[----:B------:R-:W2:Y:S04]  /*22c0*/  S2R R36, SR_LANEID ;  /* 0x0000000000247919 */ /* 0x000ea80000000000 */
[----:B------:R-:W3:Y:S01]  /*22d0*/  S2UR UR5, SR_CgaCtaId ;  /* 0x00000000000579c3 */ /* 0x000ee20000008800 */
[----:B------:R-:W-:-:S07]  /*22e0*/  UMOV UR4, 0x400 ;  /* 0x0000040000047882 */ /* 0x000fce0000000000 */
[----:B------:R-:W4:Y:S01]  /*22f0*/  LDC R16, c[0x0][0x390] ;  /* 0x0000e400ff107b82 */ /* 0x000f220000000800 */
[C---:B0-----:R-:W-:Y:S02]  /*2300*/  LOP3.LUT R4, R0.reuse, 0x1f, RZ, 0xc0, !PT ;  /* 0x0000001f00047812 */ /* 0x041fe400078ec0ff */
[----:B------:R-:W-:-:S03]  /*2310*/  LOP3.LUT R5, R0, 0x3e0, RZ, 0xc0, !PT ;  /* 0x000003e000057812 */ /* 0x000fc600078ec0ff */
[----:B------:R-:W-:-:S04]  /*2320*/  VIADD R4, R4, UR6 ;  /* 0x0000000604047c36 */ /* 0x000fc80008000000 */
[----:B------:R-:W-:-:S04]  /*2330*/  IMAD R5, R5, 0x9, R4 ;  /* 0x0000000905057824 */ /* 0x000fc800078e0204 */
[----:B-1----:R-:W-:-:S05]  /*2340*/  IMAD.WIDE.U32 R4, R5, 0x4, R2 ;  /* 0x0000000405047825 */ /* 0x002fca00078e0002 */
[----:B------:R-:W5:Y:S04]  /*2350*/  LDG.E.CONSTANT R6, desc[UR10][R4.64] ;  /* 0x0000000a04067981 */ /* 0x000f68000c1e9900 */
[----:B------:R-:W4:Y:S04]  /*2360*/  LDG.E.CONSTANT R7, desc[UR10][R4.64+0x80] ;  /* 0x0000800a04077981 */ /* 0x000f28000c1e9900 */
[----:B------:R-:W4:Y:S04]  /*2370*/  LDG.E.CONSTANT R8, desc[UR10][R4.64+0x100] ;  /* 0x0001000a04087981 */ /* 0x000f28000c1e9900 */
[----:B------:R-:W4:Y:S04]  /*2380*/  LDG.E.CONSTANT R9, desc[UR10][R4.64+0x180] ;  /* 0x0001800a04097981 */ /* 0x000f28000c1e9900 */
[----:B------:R-:W4:Y:S04]  /*2390*/  LDG.E.CONSTANT R10, desc[UR10][R4.64+0x200] ;  /* 0x0002000a040a7981 */ /* 0x000f28000c1e9900 */
[----:B------:R-:W4:Y:S04]  /*23a0*/  LDG.E.CONSTANT R11, desc[UR10][R4.64+0x280] ;  /* 0x0002800a040b7981 */ /* 0x000f28000c1e9900 */
[----:B------:R-:W4:Y:S04]  /*23b0*/  LDG.E.CONSTANT R12, desc[UR10][R4.64+0x300] ;  /* 0x0003000a040c7981 */ /* 0x000f28000c1e9900 */
[----:B------:R-:W4:Y:S04]  /*23c0*/  LDG.E.CONSTANT R13, desc[UR10][R4.64+0x380] ;  /* 0x0003800a040d7981 */ /* 0x000f28000c1e9900 */
[----:B------:R2:W4:Y:S01]  /*23d0*/  LDG.E.CONSTANT R14, desc[UR10][R4.64+0x400] ;  /* 0x0004000a040e7981 */ /* 0x000522000c1e9900 */
[----:B------:R-:W-:-:S13]  /*23e0*/  ISETP.NE.AND P0, PT, R0, RZ, PT ;  /* 0x000000ff0000720c */ /* 0x000fda0003f05270 */
[----:B------:R-:W-:-:S05]  /*23f0*/  @!P0 IMAD.WIDE.U32 R2, R15, 0x4, R2 ;  /* 0x000000040f028825 */ /* 0x000fca00078e0002 */
[----:B------:R0:W4:Y:S01]  /*2400*/  @!P0 LDG.E.CONSTANT R34, desc[UR10][R2.64+-0x4] ;  /* 0xfffffc0a02228981 */ /* 0x000122000c1e9900 */
[----:B------:R-:W-:Y:S01]  /*2410*/  SHF.R.U32.HI R41, RZ, 0x5, R0 ;  /* 0x00000005ff297819 */ /* 0x000fe20000011600 */
[----:B---3--:R-:W-:Y:S01]  /*2420*/  ULEA UR4, UR5, UR4, 0x18 ;  /* 0x0000000405047291 */ /* 0x008fe2000f8ec0ff */
[----:B------:R-:W-:-:S03]  /*2430*/  ISETP.NE.AND P0, PT, R0, RZ, PT ;  /* 0x000000ff0000720c */ /* 0x000fc60003f05270 */
[----:B--2---:R-:W-:Y:S02]  /*2440*/  IMAD R4, R41, 0x120, R36 ;  /* 0x0000012029047824 */ /* 0x004fe400078e0224 */
[----:B------:R-:W-:-:S03]  /*2450*/  LEA R20, R0, UR4, 0x2 ;  /* 0x0000000400147c11 */ /* 0x000fc6000f8e10ff */
[----:B------:R-:W-:-:S05]  /*2460*/  LEA R17, R4, UR4, 0x2 ;  /* 0x0000000404117c11 */ /* 0x000fca000f8e10ff */
[----:B------:R-:W-:Y:S01]  /*2470*/  IMAD R19, R36, 0x20, R17 ;  /* 0x0000002024137824 */ /* 0x000fe200078e0211 */
        /* <DEDUP_REMOVED lines=10> */
[----:B------:R-:W-:Y:S04]  /*2520*/  LDS R37, [R19+0x20] ;  /* 0x0000200013257984 */ /* 0x000fe80000000800 */
[----:B0-----:R-:W-:Y:S04]  /*2530*/  LDS R2, [R19] ;  /* 0x0000000013027984 */ /* 0x001fe80000000800 */
[----:B------:R-:W0:Y:S04]  /*2540*/  LDS R4, [R19+0x4] ;  /* 0x0000040013047984 */ /* 0x000e280000000800 */
[----:B------:R-:W1:Y:S04]  /*2550*/  LDS R6, [R19+0x8] ;  /* 0x0000080013067984 */ /* 0x000e680000000800 */
[----:B------:R-:W2:Y:S04]  /*2560*/  LDS R8, [R19+0xc] ;  /* 0x00000c0013087984 */ /* 0x000ea80000000800 */
[----:B------:R-:W-:Y:S04]  /*2570*/  LDS R10, [R19+0x10] ;  /* 0x00001000130a7984 */ /* 0x000fe80000000800 */
[----:B------:R-:W-:Y:S04]  /*2580*/  LDS R12, [R19+0x14] ;  /* 0x00001400130c7984 */ /* 0x000fe80000000800 */
[----:B------:R-:W-:Y:S04]  /*2590*/  LDS R14, [R19+0x18] ;  /* 0x00001800130e7984 */ /* 0x000fe80000000800 */
[----:B------:R-:W-:Y:S01]  /*25a0*/  LDS R32, [R19+0x1c] ;  /* 0x00001c0013207984 */ /* 0x000fe20000000800 */
[----:B------:R-:W-:Y:S01]  /*25b0*/  BAR.SYNC.DEFER_BLOCKING 0x0 ;  /* 0x0000000000007b1d */ /* 0x000fe20000010000 */
[----:B0-----:R-:W-:-:S02]  /*25c0*/  ISETP.NE.AND P2, PT, R2, R4, PT ;  /* 0x000000040200720c */ /* 0x001fc40003f45270 */
[----:B-1----:R-:W-:Y:S02]  /*25d0*/  ISETP.NE.AND P3, PT, R4, R6, PT ;  /* 0x000000060400720c */ /* 0x002fe40003f65270 */
[----:B--2---:R-:W-:Y:S01]  /*25e0*/  ISETP.NE.AND P4, PT, R6, R8, PT ;  /* 0x000000080600720c */ /* 0x004fe20003f85270 */
        /* <DEDUP_REMOVED lines=11> */
[----:B0-----:R-:W-:-:S03]  /*26a0*/  IMAD.MOV.U32 R17, RZ, RZ, 0x2 ;  /* 0x00000002ff117424 */ /* 0x001fc600078e00ff */
[----:B------:R-:W0:Y:S04]  /*26b0*/  LDS R5, [R19+0x4] ;  /* 0x0000040013057984 */ /* 0x000e280000000800 */
[----:B------:R-:W2:Y:S04]  /*26c0*/  LDS R7, [R19+0x8] ;  /* 0x0000080013077984 */ /* 0x000ea80000000800 */
[----:B------:R-:W3:Y:S04]  /*26d0*/  LDS R9, [R19+0xc] ;  /* 0x00000c0013097984 */ /* 0x000ee80000000800 */
[----:B------:R-:W4:Y:S04]  /*26e0*/  LDS R11, [R19+0x10] ;  /* 0x00001000130b7984 */ /* 0x000f280000000800 */
[----:B------:R-:W-:Y:S04]  /*26f0*/  LDS R13, [R19+0x14] ;  /* 0x00001400130d7984 */ /* 0x000fe80000000800 */
[----:B------:R-:W-:Y:S04]  /*2700*/  LDS R15, [R19+0x18] ;  /* 0x00001800130f7984 */ /* 0x000fe80000000800 */
[----:B------:R-:W-:Y:S04]  /*2710*/  LDS R33, [R19+0x1c] ;  /* 0x00001c0013217984 */ /* 0x000fe80000000800 */
[----:B------:R-:W-:Y:S01]  /*2720*/  LDS R16, [R19+0x20] ;  /* 0x0000200013107984 */ /* 0x000fe20000000800 */
[----:B------:R-:W-:Y:S01]  /*2730*/  BAR.SYNC.DEFER_BLOCKING 0x0 ;  /* 0x0000000000007b1d */ /* 0x000fe20000010000 */
[----:B-1----:R-:W-:-:S05]  /*2740*/  SEL R18, R3, RZ, !P2 ;  /* 0x000000ff03127207 */ /* 0x002fca0005000000 */
[----:B0-----:R-:W-:-:S05]  /*2750*/  IMAD.IADD R18, R5, 0x1, R18 ;  /* 0x0000000105127824 */ /* 0x001fca00078e0212 */
[----:B------:R-:W-:-:S05]  /*2760*/  SEL R18, R18, RZ, !P3 ;  /* 0x000000ff12127207 */ /* 0x000fca0005800000 */
[----:B--2---:R-:W-:Y:S01]  /*2770*/  IMAD.IADD R18, R7, 0x1, R18 ;  /* 0x0000000107127824 */ /* 0x004fe200078e0212 */
[----:B------:R-:W-:Y:S04]  /*2780*/  STS [R20+0x47c], R37 ;  /* 0x00047c2514007388 */ /* 0x000fe80000000800 */
[----:B------:R-:W-:Y:S01]  /*2790*/  SEL R18, R18, RZ, !P4 ;  /* 0x000000ff12127207 */ /* 0x000fe20006000000 */
[----:B------:R-:W-:Y:S04]  /*27a0*/  BAR.SYNC.DEFER_BLOCKING 0x0 ;  /* 0x0000000000007b1d */ /* 0x000fe80000010000 */
[----:B---3--:R-:W-:-:S02]  /*27b0*/  IMAD.IADD R18, R9, 0x1, R18 ;  /* 0x0000000109127824 */ /* 0x008fc400078e0212 */
[----:B------:R-:W0:Y:S01]  /*27c0*/  @P0 LDS R34, [R20+0x478] ;  /* 0x0004780014220984 */ /* 0x000e220000000800 */
[----:B------:R-:W-:-:S04]  /*27d0*/  ISETP.NE.AND P0, PT, R8, R10, PT ;  /* 0x0000000a0800720c */ /* 0x000fc80003f05270 */
[----:B------:R-:W-:-:S05]  /*27e0*/  SEL R18, R18, RZ, !P0 ;  /* 0x000000ff12127207 */ /* 0x000fca0004000000 */
[----:B----4-:R-:W-:Y:S01]  /*27f0*/  IMAD.IADD R18, R11, 0x1, R18 ;  /* 0x000000010b127824 */ /* 0x010fe200078e0212 */
[----:B0-----:R-:W-:-:S04]  /*2800*/  ISETP.NE.AND P1, PT, R34, R2, PT ;  /* 0x000000022200720c */ /* 0x001fc80003f25270 */
[----:B------:R-:W-:-:S09]  /*2810*/  SEL R19, RZ, 0x1, !P1 ;  /* 0x00000001ff137807 */ /* 0x000fd20004800000 */
[----:B------:R-:W-:Y:S01]  /*2820*/  @!P1 IMAD.MOV R17, RZ, RZ, 0x1 ;  /* 0x00000001ff119424 */ /* 0x000fe200078e02ff */
[----:B------:R-:W-:Y:S01]  /*2830*/  ISETP.NE.AND P1, PT, R10, R12, PT ;  /* 0x0000000c0a00720c */ /* 0x000fe20003f25270 */
[----:B------:R-:W-:Y:S01]  /*2840*/  @!P2 IMAD.MOV R17, RZ, RZ, R19 ;  /* 0x000000ffff11a224 */ /* 0x000fe200078e0213 */
[----:B------:R-:W-:Y:S02]  /*2850*/  ISETP.NE.AND P2, PT, R12, R14, PT ;  /* 0x0000000e0c00720c */ /* 0x000fe40003f45270 */
[----:B------:R-:W-:Y:S01]  /*2860*/  SEL R18, R18, RZ, !P1 ;  /* 0x000000ff12127207 */ /* 0x000fe20004800000 */
[----:B------:R-:W-:Y:S02]  /*2870*/  VIADD R19, R17, 0x1 ;  /* 0x0000000111137836 */ /* 0x000fe40000000000 */
[----:B------:R-:W-:Y:S01]  /*2880*/  @!P3 IMAD.MOV R19, RZ, RZ, R17 ;  /* 0x000000ffff13b224 */ /* 0x000fe200078e0211 */
[----:B------:R-:W-:Y:S01]  /*2890*/  ISETP.NE.AND P3, PT, R14, R32, PT ;  /* 0x000000200e00720c */ /* 0x000fe20003f65270 */
[----:B------:R-:W-:-:S02]  /*28a0*/  IMAD.IADD R18, R13, 0x1, R18 ;  /* 0x000000010d127824 */ /* 0x000fc400078e0212 */
[----:B------:R-:W-:Y:S02]  /*28b0*/  VIADD R17, R19, 0x1 ;  /* 0x0000000113117836 */ /* 0x000fe40000000000 */
[----:B------:R-:W-:Y:S01]  /*28c0*/  @!P4 IMAD.MOV R17, RZ, RZ, R19 ;  /* 0x000000ffff11c224 */ /* 0x000fe200078e0213 */
[----:B------:R-:W-:Y:S02]  /*28d0*/  SEL R18, R18, RZ, !P2 ;  /* 0x000000ff12127207 */ /* 0x000fe40005000000 */
[----:B------:R-:W-:Y:S01]  /*28e0*/  ISETP.NE.AND P4, PT, R41, 0x5, PT ;  /* 0x000000052900780c */ /* 0x000fe20003f85270 */
[----:B------:R-:W-:Y:S02]  /*28f0*/  VIADD R19, R17, 0x1 ;  /* 0x0000000111137836 */ /* 0x000fe40000000000 */
[----:B------:R-:W-:Y:S02]  /*2900*/  IMAD.IADD R18, R15, 0x1, R18 ;  /* 0x000000010f127824 */ /* 0x000fe400078e0212 */
[----:B------:R-:W-:Y:S01]  /*2910*/  @!P0 IMAD.MOV R19, RZ, RZ, R17 ;  /* 0x000000ffff138224 */ /* 0x000fe200078e0211 */
[----:B------:R-:W-:-:S02]  /*2920*/  ISETP.NE.AND P0, PT, R32, R37, PT ;  /* 0x000000252000720c */ /* 0x000fc40003f05270 */
[----:B------:R-:W-:Y:S01]  /*2930*/  SEL R18, R18, RZ, !P3 ;  /* 0x000000ff12127207 */ /* 0x000fe20005800000 */
[----:B------:R-:W-:Y:S02]  /*2940*/  VIADD R20, R19, 0x1 ;  /* 0x0000000113147836 */ /* 0x000fe40000000000 */
[----:B------:R-:W-:Y:S01]  /*2950*/  @!P1 IMAD.MOV R20, RZ, RZ, R19 ;  /* 0x000000ffff149224 */ /* 0x000fe200078e0213 */
[----:B------:R-:W-:Y:S01]  /*2960*/  ISETP.GE.AND P1, PT, R36, 0x1, PT ;  /* 0x000000012400780c */ /* 0x000fe20003f26270 */
[----:B------:R-:W-:Y:S02]  /*2970*/  IMAD.IADD R18, R33, 0x1, R18 ;  /* 0x0000000121127824 */ /* 0x000fe400078e0212 */
[----:B------:R-:W-:Y:S02]  /*2980*/  VIADD R21, R20, 0x1 ;  /* 0x0000000114157836 */ /* 0x000fe40000000000 */
[----:B------:R-:W-:Y:S01]  /*2990*/  @!P2 IMAD.MOV R21, RZ, RZ, R20 ;  /* 0x000000ffff15a224 */ /* 0x000fe200078e0214 */
[----:B------:R-:W-:-:S02]  /*29a0*/  SEL R17, R18, RZ, !P0 ;  /* 0x000000ff12117207 */ /* 0x000fc40004000000 */
[----:B------:R-:W-:-:S03]  /*29b0*/  ISETP.NE.AND P2, PT, R36, 0x1f, PT ;  /* 0x0000001f2400780c */ /* 0x000fc60003f45270 */
[----:B------:R-:W-:Y:S02]  /*29c0*/  IMAD.IADD R18, R16, 0x1, R17 ;  /* 0x0000000110127824 */ /* 0x000fe400078e0211 */
[----:B------:R-:W-:Y:S02]  /*29d0*/  VIADD R16, R21, 0x1 ;  /* 0x0000000115107836 */ /* 0x000fe40000000000 */
[----:B------:R-:W-:Y:S01]  /*29e0*/  @!P3 IMAD.MOV R16, RZ, RZ, R21 ;  /* 0x000000ffff10b224 */ /* 0x000fe200078e0215 */
[----:B------:R-:W0:Y:S01]  /*29f0*/  SHFL.UP PT, R19, R18, 0x1, RZ ;  /* 0x0420000012137989 */ /* 0x000e2200000e00ff */
[C---:B------:R-:W-:Y:S02]  /*2a00*/  ISETP.NE.AND P3, PT, R41.reuse, 0x6, PT ;  /* 0x000000062900780c */ /* 0x040fe40003f65270 */
[----:B------:R-:W-:Y:S02]  /*2a10*/  VIADD R17, R16, 0x1 ;  /* 0x0000000110117836 */ /* 0x000fe40000000000 */
[----:B------:R-:W-:Y:S01]  /*2a20*/  @!P0 IMAD.MOV R17, RZ, RZ, R16 ;  /* 0x000000ffff118224 */ /* 0x000fe200078e0210 */
[----:B------:R-:W-:-:S04]  /*2a30*/  @!P2 LEA R35, R41, UR4, 0x3 ;  /* 0x000000042923ac11 */ /* 0x000fc8000f8e18ff */
[----:B------:R-:W1:Y:S01]  /*2a40*/  SHFL.UP PT, R16, R17, 0x1, RZ ;  /* 0x0420000011107989 */ /* 0x000e6200000e00ff */
[----:B------:R-:W-:-:S04]  /*2a50*/  ISETP.NE.AND P0, PT, R17, RZ, PT ;  /* 0x000000ff1100720c */ /* 0x000fc80003f05270 */
[----:B0-----:R-:W-:-:S04]  /*2a60*/  SEL R19, R19, RZ, !P0 ;  /* 0x000000ff13137207 */ /* 0x001fc80004000000 */
[----:B------:R-:W-:-:S05]  /*2a70*/  SEL R19, R19, RZ, P1 ;  /* 0x000000ff13137207 */ /* 0x000fca0000800000 */
[----:B------:R-:W-:Y:S01]  /*2a80*/  IMAD.IADD R19, R18, 0x1, R19 ;  /* 0x0000000112137824 */ /* 0x000fe200078e0213 */
[----:B-1----:R-:W-:Y:S02]  /*2a90*/  SEL R16, R16, RZ, P1 ;  /* 0x000000ff10107207 */ /* 0x002fe40000800000 */
[----:B------:R-:W-:Y:S02]  /*2aa0*/  ISETP.GE.AND P1, PT, R36, 0x2, PT ;  /* 0x000000022400780c */ /* 0x000fe40003f26270 */
[----:B------:R-:W0:Y:S01]  /*2ab0*/  SHFL.UP PT, R20, R19, 0x2, RZ ;  /* 0x0440000013147989 */ /* 0x000e2200000e00ff */
[----:B------:R-:W-:-:S05]  /*2ac0*/  IMAD.IADD R16, R16, 0x1, R17 ;  /* 0x0000000110107824 */ /* 0x000fca00078e0211 */
[----:B------:R-:W1:Y:S01]  /*2ad0*/  SHFL.UP PT, R18, R16, 0x2, RZ ;  /* 0x0440000010127989 */ /* 0x000e6200000e00ff */
[----:B------:R-:W-:-:S04]  /*2ae0*/  ISETP.NE.AND P0, PT, R16, RZ, PT ;  /* 0x000000ff1000720c */ /* 0x000fc80003f05270 */
[----:B0-----:R-:W-:-:S04]  /*2af0*/  SEL R20, R20, RZ, !P0 ;  /* 0x000000ff14147207 */ /* 0x001fc80004000000 */
[----:B------:R-:W-:Y:S02]  /*2b00*/  SEL R20, R20, RZ, P1 ;  /* 0x000000ff14147207 */ /* 0x000fe40000800000 */
[----:B-1----:R-:W-:Y:S02]  /*2b10*/  SEL R17, R18, RZ, P1 ;  /* 0x000000ff12117207 */ /* 0x002fe40000800000 */
[----:B------:R-:W-:Y:S01]  /*2b20*/  ISETP.GE.AND P1, PT, R36, 0x4, PT ;  /* 0x000000042400780c */ /* 0x000fe20003f26270 */
[----:B------:R-:W-:Y:S02]  /*2b30*/  IMAD.IADD R20, R19, 0x1, R20 ;  /* 0x0000000113147824 */ /* 0x000fe400078e0214 */
[----:B------:R-:W-:-:S03]  /*2b40*/  IMAD.IADD R17, R16, 0x1, R17 ;  /* 0x0000000110117824 */ /* 0x000fc600078e0211 */
[----:B------:R-:W0:Y:S02]  /*2b50*/  SHFL.UP PT, R21, R20, 0x4, RZ ;  /* 0x0480000014157989 */ /* 0x000e2400000e00ff */
[----:B------:R-:W-:Y:S02]  /*2b60*/  ISETP.NE.AND P0, PT, R17, RZ, PT ;  /* 0x000000ff1100720c */ /* 0x000fe40003f05270 */
[----:B------:R-:W1:Y:S02]  /*2b70*/  SHFL.UP PT, R18, R17, 0x4, RZ ;  /* 0x0480000011127989 */ /* 0x000e6400000e00ff */
        /* <DEDUP_REMOVED lines=18> */
[----:B0-----:R-:W-:Y:S02]  /*2ca0*/  SEL R19, R19, RZ, !P0 ;  /* 0x000000ff13137207 */ /* 0x001fe40004000000 */
[----:B-1----:R-:W-:Y:S02]  /*2cb0*/  SEL R16, R16, RZ, P1 ;  /* 0x000000ff10107207 */ /* 0x002fe40000800000 */
[----:B------:R-:W-:-:S03]  /*2cc0*/  SEL R19, R19, RZ, P1 ;  /* 0x000000ff13137207 */ /* 0x000fc60000800000 */
[----:B------:R-:W-:Y:S02]  /*2cd0*/  IMAD.IADD R38, R17, 0x1, R16 ;  /* 0x0000000111267824 */ /* 0x000fe400078e0210 */
[----:B------:R-:W-:-:S05]  /*2ce0*/  IMAD.IADD R39, R20, 0x1, R19 ;  /* 0x0000000114277824 */ /* 0x000fca00078e0213 */
[----:B------:R-:W-:Y:S01]  /*2cf0*/  @!P2 STS.64 [R35], R38 ;  /* 0x000000262300a388 */ /* 0x000fe20000000a00 */
[----:B------:R-:W-:Y:S06]  /*2d00*/  BAR.SYNC.DEFER_BLOCKING 0x0 ;  /* 0x0000000000007b1d */ /* 0x000fec0000010000 */
[----:B------:R-:W-:Y:S04]  /*2d10*/  SHFL.UP PT, R35, R39, 0x1, RZ ;  /* 0x0420000027237989 */ /* 0x000fe800000e00ff */
[----:B------:R-:W0:Y:S04]  /*2d20*/  LDS.128 R16, [UR4] ;  /* 0x00000004ff107984 */ /* 0x000e280008000c00 */
[----:B------:R-:W1:Y:S04]  /*2d30*/  LDS.128 R20, [UR4+0x10] ;  /* 0x00001004ff147984 */ /* 0x000e680008000c00 */
[----:B------:R-:W2:Y:S01]  /*2d40*/  LDS.128 R24, [UR4+0x20] ;  /* 0x00002004ff187984 */ /* 0x000ea20008000c00 */
[----:B0-----:R-:W-:-:S04]  /*2d50*/  ISETP.NE.AND P0, PT, R18, RZ, PT ;  /* 0x000000ff1200720c */ /* 0x001fc80003f05270 */
[----:B------:R-:W-:Y:S02]  /*2d60*/  SEL R28, R17, RZ, !P0 ;  /* 0x000000ff111c7207 */ /* 0x000fe40004000000 */
[----:B-1----:R-:W-:Y:S02]  /*2d70*/  ISETP.NE.AND P0, PT, R20, RZ, PT ;  /* 0x000000ff1400720c */ /* 0x002fe40003f05270 */
[----:B--2---:R-:W-:Y:S01]  /*2d80*/  ISETP.NE.AND P1, PT, R24, RZ, PT ;  /* 0x000000ff1800720c */ /* 0x004fe20003f25270 */
[----:B------:R-:W-:Y:S01]  /*2d90*/  IMAD.IADD R40, R19, 0x1, R28 ;  /* 0x0000000113287824 */ /* 0x000fe200078e021c */
[----:B------:R-:W-:Y:S01]  /*2da0*/  ISETP.NE.AND P2, PT, R26, RZ, PT ;  /* 0x000000ff1a00720c */ /* 0x000fe20003f45270 */
[----:B------:R-:W0:Y:S01]  /*2db0*/  LDS.128 R28, [UR4+0x30] ;  /* 0x00003004ff1c7984 */ /* 0x000e220008000c00 */
[----:B------:R-:W-:Y:S02]  /*2dc0*/  IMAD.IADD R19, R16, 0x1, R18 ;  /* 0x0000000110137824 */ /* 0x000fe400078e0212 */
[----:B------:R-:W-:-:S02]  /*2dd0*/  SEL R42, R40, RZ, !P0 ;  /* 0x000000ff282a7207 */ /* 0x000fc40004000000 */
[----:B------:R-:W-:-:S03]  /*2de0*/  ISETP.NE.AND P0, PT, R22, RZ, PT ;  /* 0x000000ff1600720c */ /* 0x000fc60003f05270 */
[----:B------:R-:W-:-:S05]  /*2df0*/  IMAD.IADD R21, R21, 0x1, R42 ;  /* 0x0000000115157824 */ /* 0x000fca00078e022a */
[----:B------:R-:W-:Y:S02]  /*2e00*/  SEL R42, R21, RZ, !P0 ;  /* 0x000000ff152a7207 */ /* 0x000fe40004000000 */
[----:B------:R-:W-:-:S03]  /*2e10*/  ISETP.NE.AND P0, PT, R41, 0x2, PT ;  /* 0x000000022900780c */ /* 0x000fc60003f05270 */
[----:B------:R-:W-:Y:S01]  /*2e20*/  IMAD.IADD R23, R23, 0x1, R42 ;  /* 0x0000000117177824 */ /* 0x000fe200078e022a */
[----:B------:R-:W-:Y:S02]  /*2e30*/  SEL R40, R40, R17, !P0 ;  /* 0x0000001128287207 */ /* 0x000fe40004000000 */
[C---:B------:R-:W-:Y:S01]  /*2e40*/  SEL R16, R19.reuse, R16, !P0 ;  /* 0x0000001013107207 */ /* 0x040fe20004000000 */
[----:B------:R-:W-:Y:S01]  /*2e50*/  IMAD.IADD R19, R19, 0x1, R20 ;  /* 0x0000000113137824 */ /* 0x000fe200078e0214 */
[----:B------:R-:W-:Y:S02]  /*2e60*/  SEL R18, R23, RZ, !P1 ;  /* 0x000000ff17127207 */ /* 0x000fe40004800000 */
[C---:B------:R-:W-:Y:S02]  /*2e70*/  ISETP.NE.AND P1, PT, R41.reuse, 0x3, PT ;  /* 0x000000032900780c */ /* 0x040fe40003f25270 */
[----:B------:R-:W-:Y:S01]  /*2e80*/  ISETP.NE.AND P0, PT, R41, 0x4, PT ;  /* 0x000000042900780c */ /* 0x000fe20003f05270 */
[----:B------:R-:W-:Y:S01]  /*2e90*/  IMAD.IADD R17, R25, 0x1, R18 ;  /* 0x0000000119117824 */ /* 0x000fe200078e0212 */
[----:B------:R-:W-:Y:S01]  /*2ea0*/  SEL R40, R21, R40, !P1 ;  /* 0x0000002815287207 */ /* 0x000fe20004800000 */
[----:B------:R-:W1:Y:S01]  /*2eb0*/  SHFL.UP PT, R25, R38, 0x1, RZ ;  /* 0x0420000026197989 */ /* 0x000e6200000e00ff */
[----:B------:R-:W-:Y:S01]  /*2ec0*/  SEL R16, R19, R16, !P1 ;  /* 0x0000001013107207 */ /* 0x000fe20004800000 */
[----:B------:R-:W-:Y:S01]  /*2ed0*/  IMAD.IADD R19, R22, 0x1, R19 ;  /* 0x0000000116137824 */ /* 0x000fe200078e0213 */
[----:B------:R-:W-:-:S02]  /*2ee0*/  SEL R18, R17, RZ, !P2 ;  /* 0x000000ff11127207 */ /* 0x000fc40005000000 */
[----:B------:R-:W-:Y:S02]  /*2ef0*/  ISETP.GE.U32.AND P1, PT, R0, 0x20, PT ;  /* 0x000000200000780c */ /* 0x000fe40003f26070 */
[----:B------:R-:W-:Y:S01]  /*2f00*/  SEL R40, R23, R40, !P0 ;  /* 0x0000002817287207 */ /* 0x000fe20004000000 */
[----:B------:R-:W-:Y:S01]  /*2f10*/  IMAD.IADD R27, R27, 0x1, R18 ;  /* 0x000000011b1b7824 */ /* 0x000fe200078e0212 */
[C---:B------:R-:W-:Y:S01]  /*2f20*/  SEL R16, R19.reuse, R16, !P0 ;  /* 0x0000001013107207 */ /* 0x040fe20004000000 */
[----:B------:R-:W-:Y:S01]  /*2f30*/  IMAD.IADD R19, R19, 0x1, R24 ;  /* 0x0000000113137824 */ /* 0x000fe200078e0218 */
[----:B0-----:R-:W-:Y:S02]  /*2f40*/  ISETP.NE.AND P5, PT, R28, RZ, PT ;  /* 0x000000ff1c00720c */ /* 0x001fe40003fa5270 */
[----:B------:R-:W-:Y:S02]  /*2f50*/  SEL R40, R17, R40, !P4 ;  /* 0x0000002811287207 */ /* 0x000fe40006000000 */
[----:B------:R-:W-:-:S02]  /*2f60*/  SEL R18, R27, RZ, !P5 ;  /* 0x000000ff1b127207 */ /* 0x000fc40006800000 */
[----:B------:R-:W-:Y:S02]  /*2f70*/  ISETP.NE.AND P2, PT, R41, 0x7, PT ;  /* 0x000000072900780c */ /* 0x000fe40003f45270 */
[----:B------:R-:W-:Y:S01]  /*2f80*/  SEL R40, R27, R40, !P3 ;  /* 0x000000281b287207 */ /* 0x000fe20005800000 */
[----:B------:R-:W-:Y:S01]  /*2f90*/  IMAD.IADD R29, R29, 0x1, R18 ;  /* 0x000000011d1d7824 */ /* 0x000fe200078e0212 */
[----:B------:R-:W-:Y:S02]  /*2fa0*/  ISETP.NE.AND P0, PT, R36, RZ, P1 ;  /* 0x000000ff2400720c */ /* 0x000fe40000f05270 */
[----:B------:R-:W-:Y:S01]  /*2fb0*/  SEL R16, R19, R16, !P4 ;  /* 0x0000001013107207 */ /* 0x000fe20006000000 */
[----:B------:R-:W-:Y:S01]  /*2fc0*/  IMAD.IADD R19, R26, 0x1, R19 ;  /* 0x000000011a137824 */ /* 0x000fe200078e0213 */
[----:B-1----:R-:W-:Y:S02]  /*2fd0*/  @P1 ISETP.NE.AND P4, PT, R25, RZ, PT ;  /* 0x000000ff1900120c */ /* 0x002fe40003f85270 */
[----:B------:R-:W-:-:S02]  /*2fe0*/  SEL R40, R29, R40, !P2 ;  /* 0x000000281d287207 */ /* 0x000fc40005000000 */
[C---:B------:R-:W-:Y:S01]  /*2ff0*/  SEL R16, R19.reuse, R16, !P3 ;  /* 0x0000001013107207 */ /* 0x040fe20005800000 */
[----:B------:R-:W-:Y:S01]  /*3000*/  IMAD.IADD R19, R19, 0x1, R28 ;  /* 0x0000000113137824 */ /* 0x000fe200078e021c */
[----:B------:R-:W-:Y:S02]  /*3010*/  @P1 ISETP.NE.AND P5, PT, R36, RZ, PT ;  /* 0x000000ff2400120c */ /* 0x000fe40003fa5270 */
[C---:B------:R-:W-:Y:S01]  /*3020*/  ISETP.NE.AND P3, PT, R30.reuse, RZ, PT ;  /* 0x000000ff1e00720c */ /* 0x040fe20003f65270 */
[----:B------:R-:W-:Y:S01]  /*3030*/  IMAD.IADD R30, R30, 0x1, R19 ;  /* 0x000000011e1e7824 */ /* 0x000fe200078e0213 */
[----:B------:R-:W-:Y:S02]  /*3040*/  @P1 SEL R20, R40, RZ, !P4 ;  /* 0x000000ff28141207 */ /* 0x000fe40006000000 */
[----:B------:R-:W-:Y:S02]  /*3050*/  @P1 SEL R17, R25, RZ, P5 ;  /* 0x000000ff19111207 */ /* 0x000fe40002800000 */
[----:B------:R-:W-:Y:S01]  /*3060*/  SEL R16, R19, R16, !P2 ;  /* 0x0000001013107207 */ /* 0x000fe20005000000 */
[----:B------:R-:W-:Y:S01]  /*3070*/  @P0 IMAD.IADD R40, R35, 0x1, R20 ;  /* 0x0000000123280824 */ /* 0x000fe200078e0214 */
[----:B------:R-:W-:-:S03]  /*3080*/  SEL R18, R29, RZ, !P3 ;  /* 0x000000ff1d127207 */ /* 0x000fc60005800000 */
[----:B------:R-:W-:Y:S02]  /*3090*/  @P1 IMAD.IADD R25, R16, 0x1, R17 ;  /* 0x0000000110191824 */ /* 0x000fe400078e0211 */
[----:B------:R-:W-:Y:S02]  /*30a0*/  IMAD.IADD R31, R31, 0x1, R18 ;  /* 0x000000011f1f7824 */ /* 0x000fe400078e0212 */
[----:B------:R-:W-:Y:S01]  /*30b0*/  @P1 IMAD.MOV.U32 R35, RZ, RZ, R40 ;  /* 0x000000ffff231224 */ /* 0x000fe200078e0028 */
[----:B------:R-:W-:Y:S06]  /*30c0*/  @P1 BRA `(.L_x_792) ;  /* 0x0000000c001c1947 */ /* 0x000fec0003800000 */
[----:B------:R-:W0:Y:S01]  /*30d0*/  LDC.64 R28, c[0x0][0x3b0] ;  /* 0x0000ec00ff1c7b82 */ /* 0x000e220000000a00 */
[----:B------:R-:W-:Y:S01]  /*30e0*/  ISETP.NE.AND P1, PT, R0, RZ, PT ;  /* 0x000000ff0000720c */ /* 0x000fe20003f25270 */
[----:B------:R-:W-:Y:S01]  /*30f0*/  IMAD.U32 R17, RZ, RZ, UR8 ;  /* 0x00000008ff117e24 */ /* 0x000fe2000f8e00ff */
[----:B------:R-:W1:Y:S11]  /*3100*/  LDCU UR5, c[0x0][0x370] ;  /* 0x00006e00ff0577ac */ /* 0x000e760008000800 */
[----:B------:R-:W-:Y:S01]  /*3110*/  @!P1 IMAD.MOV.U32 R18, RZ, RZ, 0x64 ;  /* 0x00000064ff129424 */ /* 0x000fe200078e00ff */
[----:B------:R2:W-:Y:S01]  /*3120*/  @!P1 STS [UR4+0x74], R30 ;  /* 0x0000741eff009988 */ /* 0x0005e20008000804 */
[----:B------:R-:W-:-:S02]  /*3130*/  @!P1 IMAD.MOV.U32 R19, RZ, RZ, 0x0 ;  /* 0x00000000ff139424 */ /* 0x000fc400078e00ff */
[----:B------:R-:W-:Y:S01]  /*3140*/  @!P1 IMAD.MOV.U32 R16, RZ, RZ, R30 ;  /* 0x000000ffff109224 */ /* 0x000fe200078e001e */
[----:B------:R2:W-:Y:S01]  /*3150*/  @!P1 STS [UR4+0x78], R31 ;  /* 0x0000781fff009988 */ /* 0x0005e20008000804 */
[----:B-1----:R-:W-:Y:S01]  /*3160*/  UISETP.GT.U32.AND UP0, UPT, UR5, 0x1f3, UPT ;  /* 0x000001f30500788c */ /* 0x002fe2000bf04070 */
[----:B0-----:R-:W-:-:S04]  /*3170*/  IMAD.WIDE.U32 R28, R17, 0x10, R28 ;  /* 0x00000010111c7825 */ /* 0x001fc800078e001c */
[----:B------:R-:W-:-:S05]  /*3180*/  @!P1 IMAD.MOV.U32 R17, RZ, RZ, R31 ;  /* 0x000000ffff119224 */ /* 0x000fca00078e001f */
[----:B------:R2:W-:Y:S01]  /*3190*/  @!P1 ST.E.128.STRONG.GPU desc[UR10][R28.64+0x200], R16 ;  /* 0x000200101c009985 */ /* 0x0005e2000c10fd0a */
[----:B------:R-:W-:Y:S05]  /*31a0*/  BRA.U UP0, `(.L_x_793) ;  /* 0x0000000100087547 */ /* 0x000fea000b800000 */
[----:B------:R0:W-:Y:S06]  /*31b0*/  MEMBAR.SC.CTA ;  /* 0x0000000000007992 */ /* 0x0001ec0000000000 */
[----:B0-----:R-:W-:Y:S05]  /*31c0*/  BRA `(.L_x_794) ;  /* 0x0000000000087947 */ /* 0x001fea0003800000 */
.L_x_793:
[----:B------:R-:W-:Y:S05]  /*31d0*/  NANOSLEEP 0x1c2 ;  /* 0x000001c20000795d */ /* 0x000fea0003800000 */
[----:B------:R-:W-:Y:S01]  /*31e0*/  NOP ;  /* 0x0000000000007918 */ /* 0x000fe20000000000 */
.L_x_794:
[----:B--2---:R-:W-:-:S03]  /*31f0*/  IMAD.WIDE.U32 R16, R0, 0x10, RZ ;  /* 0x0000001000107825 */ /* 0x004fc600078e00ff */
[----:B------:R-:W-:Y:S02]  /*3200*/  LOP3.LUT R23, R16, 0xfffffff0, RZ, 0x3c, !PT ;  /* 0xfffffff010177812 */ /* 0x000fe400078e3cff */
[----:B------:R-:W-:Y:S02]  /*3210*/  LOP3.LUT R17, RZ, R17, RZ, 0x33, !PT ;  /* 0x00000011ff117212 */ /* 0x000fe400078e33ff */
[----:B------:R-:W-:-:S05]  /*3220*/  IADD3 R22, P0, PT, R28, R23, RZ ;  /* 0x000000171c167210 */ /* 0x000fca0007f1e0ff */
[----:B------:R-:W-:-:S08]  /*3230*/  IMAD.X R23, R29, 0x1, R17, P0 ;  /* 0x000000011d177824 */ /* 0x000fd000000e0611 */
.L_x_796:
[----:B------:R-:W2:Y:S01]  /*3240*/  LD.E.128.STRONG.GPU R16, desc[UR10][R22.64+0x200] ;  /* 0x0002000a16107980 */ /* 0x000ea2000c10fd00 */
[----:B------:R-:W-:Y:S05]  /*3250*/  YIELD ;  /* 0x0000000000007946 */ /* 0x000fea0003800000 */
[----:B------:R-:W-:Y:S01]  /*3260*/  UMOV UR5, 0xffffffff ;  /* 0xffffffff00057882 */ /* 0x000fe20000000000 */
[----:B--2---:R-:W-:-:S04]  /*3270*/  ISETP.NE.U32.AND P0, PT, R18, 0x63, PT ;  /* 0x000000631200780c */ /* 0x004fc80003f05070 */
[----:B------:R-:W-:Y:S01]  /*3280*/  ISETP.NE.AND.EX P0, PT, R19, RZ, PT, P0 ;  /* 0x000000ff1300720c */ /* 0x000fe20003f05300 */
[----:B------:R-:W-:-:S12]  /*3290*/  BRA.DIV UR5, `(.L_x_795) ;  /* 0x0000007a054c7947 */ /* 0x000fd8000b800000 */
[----:B------:R-:W-:-:S13]  /*32a0*/  VOTE.ANY P0, !P0 ;  /* 0x0000000000ff7806 */ /* 0x000fda0004000100 */
.L_x_854:
[----:B------:R-:W-:Y:S05]  /*32b0*/  @P0 BRA `(.L_x_796) ;  /* 0xfffffffc00e00947 */ /* 0x000fea000383ffff */
[----:B------:R-:W-:Y:S01]  /*32c0*/  UMOV UR5, 0xffffffff ;  /* 0xffffffff00057882 */ /* 0x000fe20000000000 */
[----:B------:R-:W-:-:S04]  /*32d0*/  ISETP.NE.U32.AND P0, PT, R18, 0x65, PT ;  /* 0x000000651200780c */ /* 0x000fc80003f05070 */
[----:B------:R-:W-:Y:S01]  /*32e0*/  ISETP.NE.AND.EX P0, PT, R19, RZ, PT, P0 ;  /* 0x000000ff1300720c */ /* 0x000fe20003f05300 */
[----:B------:R-:W-:-:S12]  /*32f0*/  BRA.DIV UR5, `(.L_x_797) ;  /* 0x0000007a05547947 */ /* 0x000fd8000b800000 */
[----:B------:R-:W0:Y:S01]  /*3300*/  S2R R26, SR_GEMASK ;  /* 0x00000000001a7919 */ /* 0x000e220000003c00 */
[----:B------:R-:W-:Y:S01]  /*3310*/  VOTE.ANY R21, PT, !P0 ;  /* 0x0000000000157806 */ /* 0x000fe200040e0100 */
[----:B------:R-:W-:Y:S01]  /*3320*/  VIADD R24, R36, 0x2 ;  /* 0x0000000224187836 */ /* 0x000fe20000000000 */
[----:B------:R-:W-:Y:S02]  /*3330*/  ISETP.NE.AND P2, PT, R16, RZ, PT ;  /* 0x000000ff1000720c */ /* 0x000fe40003f45270 */
[----:B------:R-:W-:Y:S01]  /*3340*/  ISETP.NE.U32.AND P4, PT, R18, 0x65, PT ;  /* 0x000000651200780c */ /* 0x000fe20003f85070 */
[----:B------:R-:W-:-:S03]  /*3350*/  VIADD R18, R36, 0x10 ;  /* 0x0000001024127836 */ /* 0x000fc60000000000 */
[----:B------:R-:W-:-:S13]  /*3360*/  ISETP.NE.AND.EX P4, PT, R19, RZ, PT, P4 ;  /* 0x000000ff1300720c */ /* 0x000fda0003f85340 */
[----:B------:R-:W-:Y:S02]  /*3370*/  VOTE.ALL P4, P4 ;  /* 0x0000000000ff7806 */ /* 0x000fe40002080000 */
[----:B0-----:R-:W-:-:S05]  /*3380*/  LOP3.LUT R21, R21, 0x80000000, R26, 0xec, !PT ;  /* 0x8000000015157812 */ /* 0x001fca00078eec1a */
[----:B------:R-:W-:-:S05]  /*3390*/  VIADD R20, R21, 0xffffffff ;  /* 0xffffffff15147836 */ /* 0x000fca0000000000 */
[----:B------:R-:W-:-:S04]  /*33a0*/  LOP3.LUT R21, R21, R20, RZ, 0xc, !PT ;  /* 0x0000001415157212 */ /* 0x000fc800078e0cff */
[----:B------:R-:W0:Y:S02]  /*33b0*/  POPC R27, R21 ;  /* 0x00000015001b7309 */ /* 0x000e240000000000 */
[----:B0-----:R-:W0:Y:S01]  /*33c0*/  SHFL.DOWN PT, R23, R17, 0x1, R27 ;  /* 0x0820000011177989 */ /* 0x001e2200000e001b */
[----:B------:R-:W-:-:S03]  /*33d0*/  ISETP.GE.AND P0, PT, R36, R27, PT ;  /* 0x0000001b2400720c */ /* 0x000fc60003f06270 */
[----:B------:R-:W1:Y:S01]  /*33e0*/  SHFL.DOWN PT, R22, R16, 0x1, R27 ;  /* 0x0820000010167989 */ /* 0x000e6200000e001b */
[----:B0-----:R-:W-:-:S04]  /*33f0*/  SEL R23, R23, RZ, !P2 ;  /* 0x000000ff17177207 */ /* 0x001fc80005000000 */
[----:B------:R-:W-:-:S05]  /*3400*/  SEL R23, R23, RZ, !P0 ;  /* 0x000000ff17177207 */ /* 0x000fca0004000000 */
[----:B------:R-:W-:Y:S01]  /*3410*/  IMAD.IADD R20, R17, 0x1, R23 ;  /* 0x0000000111147824 */ /* 0x000fe200078e0217 */
[----:B-1----:R-:W-:Y:S02]  /*3420*/  SEL R23, R22, RZ, !P0 ;  /* 0x000000ff16177207 */ /* 0x002fe40004000000 */
[----:B------:R-:W-:Y:S02]  /*3430*/  ISETP.GT.AND P0, PT, R24, R27, PT ;  /* 0x0000001b1800720c */ /* 0x000fe40003f04270 */
[----:B------:R-:W0:Y:S01]  /*3440*/  SHFL.DOWN PT, R39, R20, 0x2, R27 ;  /* 0x0840000014277989 */ /* 0x000e2200000e001b */
[----:B------:R-:W-:-:S05]  /*3450*/  IMAD.IADD R22, R16, 0x1, R23 ;  /* 0x0000000110167824 */ /* 0x000fca00078e0217 */
[----:B------:R-:W1:Y:S01]  /*3460*/  SHFL.DOWN PT, R38, R22, 0x2, R27 ;  /* 0x0840000016267989 */ /* 0x000e6200000e001b */
[----:B------:R-:W-:-:S04]  /*3470*/  ISETP.NE.AND P2, PT, R22, RZ, PT ;  /* 0x000000ff1600720c */ /* 0x000fc80003f45270 */
[----:B0-----:R-:W-:-:S04]  /*3480*/  SEL R39, R39, RZ, !P2 ;  /* 0x000000ff27277207 */ /* 0x001fc80005000000 */
[----:B------:R-:W-:Y:S02]  /*3490*/  SEL R39, R39, RZ, !P0 ;  /* 0x000000ff27277207 */ /* 0x000fe40004000000 */
[----:B-1----:R-:W-:-:S03]  /*34a0*/  SEL R17, R38, RZ, !P0 ;  /* 0x000000ff26117207 */ /* 0x002fc60004000000 */
[----:B------:R-:W-:Y:S02]  /*34b0*/  IMAD.IADD R16, R20, 0x1, R39 ;  /* 0x0000000114107824 */ /* 0x000fe400078e0227 */
[----:B------:R-:W-:Y:S02]  /*34c0*/  IMAD.IADD R38, R22, 0x1, R17 ;  /* 0x0000000116267824 */ /* 0x000fe400078e0211 */
[C---:B------:R-:W-:Y:S01]  /*34d0*/  VIADD R20, R36.reuse, 0x4 ;  /* 0x0000000424147836 */ /* 0x040fe20000000000 */
[----:B------:R-:W0:Y:S01]  /*34e0*/  SHFL.DOWN PT, R23, R16, 0x4, R27 ;  /* 0x0880000010177989 */ /* 0x000e2200000e001b */
[----:B------:R-:W-:Y:S01]  /*34f0*/  VIADD R22, R36, 0x8 ;  /* 0x0000000824167836 */ /* 0x000fe20000000000 */
[----:B------:R-:W-:Y:S02]  /*3500*/  ISETP.NE.AND P2, PT, R38, RZ, PT ;  /* 0x000000ff2600720c */ /* 0x000fe40003f45270 */
[----:B------:R-:W1:Y:S01]  /*3510*/  SHFL.DOWN PT, R17, R38, 0x4, R27 ;  /* 0x0880000026117989 */ /* 0x000e6200000e001b */
[----:B------:R-:W-:-:S02]  /*3520*/  ISETP.GT.AND P0, PT, R20, R27, PT ;  /* 0x0000001b1400720c */ /* 0x000fc40003f04270 */
[----:B0-----:R-:W-:-:S04]  /*3530*/  SEL R23, R23, RZ, !P2 ;  /* 0x000000ff17177207 */ /* 0x001fc80005000000 */
[----:B------:R-:W-:Y:S02]  /*3540*/  SEL R23, R23, RZ, !P0 ;  /* 0x000000ff17177207 */ /* 0x000fe40004000000 */
[----:B-1----:R-:W-:Y:S02]  /*3550*/  SEL R17, R17, RZ, !P0 ;  /* 0x000000ff11117207 */ /* 0x002fe40004000000 */
[----:B------:R-:W-:Y:S01]  /*3560*/  ISETP.GT.AND P0, PT, R22, R27, PT ;  /* 0x0000001b1600720c */ /* 0x000fe20003f04270 */
[----:B------:R-:W-:Y:S02]  /*3570*/  IMAD.IADD R20, R16, 0x1, R23 ;  /* 0x0000000110147824 */ /* 0x000fe400078e0217 */
[----:B------:R-:W-:-:S03]  /*3580*/  IMAD.IADD R40, R38, 0x1, R17 ;  /* 0x0000000126287824 */ /* 0x000fc600078e0211 */
[----:B------:R-:W0:Y:S02]  /*3590*/  SHFL.DOWN PT, R23, R20, 0x8, R27 ;  /* 0x0900000014177989 */ /* 0x000e2400000e001b */
[----:B------:R-:W-:Y:S02]  /*35a0*/  ISETP.NE.AND P2, PT, R40, RZ, PT ;  /* 0x000000ff2800720c */ /* 0x000fe40003f45270 */
[----:B------:R-:W1:Y:S02]  /*35b0*/  SHFL.DOWN PT, R16, R40, 0x8, R27 ;  /* 0x0900000028107989 */ /* 0x000e6400000e001b */
[----:B0-----:R-:W-:-:S04]  /*35c0*/  SEL R23, R23, RZ, !P2 ;  /* 0x000000ff17177207 */ /* 0x001fc80005000000 */
[----:B------:R-:W-:Y:S02]  /*35d0*/  SEL R23, R23, RZ, !P0 ;  /* 0x000000ff17177207 */ /* 0x000fe40004000000 */
[----:B-1----:R-:W-:Y:S02]  /*35e0*/  SEL R17, R16, RZ, !P0 ;  /* 0x000000ff10117207 */ /* 0x002fe40004000000 */
[----:B------:R-:W-:Y:S01]  /*35f0*/  ISETP.GT.AND P0, PT, R18, R27, PT ;  /* 0x0000001b1200720c */ /* 0x000fe20003f04270 */
[----:B------:R-:W-:Y:S02]  /*3600*/  IMAD.IADD R22, R20, 0x1, R23 ;  /* 0x0000000114167824 */ /* 0x000fe400078e0217 */
[----:B------:R-:W-:Y:S02]  /*3610*/  IMAD.IADD R38, R40, 0x1, R17 ;  /* 0x0000000128267824 */ /* 0x000fe400078e0211 */
[----:B------:R-:W0:Y:S01]  /*3620*/  LDC.64 R16, c[0x0][0x3b0] ;  /* 0x0000ec00ff107b82 */ /* 0x000e220000000a00 */
[----:B------:R-:W1:Y:S02]  /*3630*/  SHFL.DOWN PT, R23, R22, 0x10, R27 ;  /* 0x0a00000016177989 */ /* 0x000e6400000e001b */
[----:B------:R-:W-:-:S02]  /*3640*/  ISETP.NE.AND P2, PT, R38, RZ, PT ;  /* 0x000000ff2600720c */ /* 0x000fc40003f45270 */
[----:B------:R-:W2:Y:S02]  /*3650*/  SHFL.DOWN PT, R20, R38, 0x10, R27 ;  /* 0x0a00000026147989 */ /* 0x000ea400000e001b */
[----:B-1----:R-:W-:Y:S02]  /*3660*/  SEL R23, R23, RZ, !P2 ;  /* 0x000000ff17177207 */ /* 0x002fe40005000000 */
[----:B0-----:R-:W-:Y:S02]  /*3670*/  IADD3 R40, P2, PT, R16, 0x200, RZ ;  /* 0x0000020010287810 */ /* 0x001fe40007f5e0ff */
[----:B--2---:R-:W-:Y:S02]  /*3680*/  SEL R19, R20, RZ, !P0 ;  /* 0x000000ff14137207 */ /* 0x004fe40004000000 */
[----:B------:R-:W-:Y:S01]  /*3690*/  SEL R23, R23, RZ, !P0 ;  /* 0x000000ff17177207 */ /* 0x000fe20004000000 */
[----:B------:R-:W-:Y:S01]  /*36a0*/  IMAD.X R41, RZ, RZ, R17, P2 ;  /* 0x000000ffff297224 */ /* 0x000fe200010e0611 */
[----:B------:R-:W-:Y:S01]  /*36b0*/  LOP3.LUT R16, RZ, R0, RZ, 0x33, !PT ;  /* 0x00000000ff107212 */ /* 0x000fe200078e33ff */
[----:B------:R-:W-:-:S02]  /*36c0*/  IMAD.IADD R20, R38, 0x1, R19 ;  /* 0x0000000126147824 */ /* 0x000fc400078e0213 */
[----:B------:R-:W-:Y:S02]  /*36d0*/  IMAD.IADD R22, R22, 0x1, R23 ;  /* 0x0000000116167824 */ /* 0x000fe400078e0217 */
[----:B------:R-:W-:-:S07]  /*36e0*/  VIADD R27, R16, UR8 ;  /* 0x00000008101b7c36 */ /* 0x000fce0008000000 */
.L_x_868:
[----:B------:R-:W-:Y:S05]  /*36f0*/  @!P4 BRA `(.L_x_798) ;  /* 0x00000004002cc947 */ /* 0x000fea0003800000 */
.L_x_802:
[----:B------:R-:W-:-:S07]  /*3700*/  IMAD.WIDE R38, R27, 0x10, R40 ;  /* 0x000000101b267825 */ /* 0x000fce00078e0228 */
.L_x_800:
[----:B------:R-:W2:Y:S01]  /*3710*/  LD.E.128.STRONG.GPU R16, desc[UR10][R38.64+-0x200] ;  /* 0xfffe000a26107980 */ /* 0x000ea2000c10fd00 */
[----:B------:R-:W-:Y:S05]  /*3720*/  YIELD ;  /* 0x0000000000007946 */ /* 0x000fea0003800000 */
[----:B------:R-:W-:Y:S01]  /*3730*/  UMOV UR5, 0xffffffff ;  /* 0xffffffff00057882 */ /* 0x000fe20000000000 */
[----:B--2---:R-:W-:-:S04]  /*3740*/  ISETP.NE.U32.AND P0, PT, R18, 0x63, PT ;  /* 0x000000631200780c */ /* 0x004fc80003f05070 */
[----:B------:R-:W-:Y:S01]  /*3750*/  ISETP.NE.AND.EX P0, PT, R19, RZ, PT, P0 ;  /* 0x000000ff1300720c */ /* 0x000fe20003f05300 */
[----:B------:R-:W-:-:S12]  /*3760*/  BRA.DIV UR5, `(.L_x_799) ;  /* 0x0000007e05047947 */ /* 0x000fd8000b800000 */
[----:B------:R-:W-:-:S13]  /*3770*/  VOTE.ANY P0, !P0 ;  /* 0x0000000000ff7806 */ /* 0x000fda0004000100 */
.L_x_871:
[----:B------:R-:W-:Y:S05]  /*3780*/  @P0 BRA `(.L_x_800) ;  /* 0xfffffffc00e00947 */ /* 0x000fea000383ffff */
[----:B------:R-:W-:Y:S01]  /*3790*/  UMOV UR5, 0xffffffff ;  /* 0xffffffff00057882 */ /* 0x000fe20000000000 */
[----:B------:R-:W-:-:S04]  /*37a0*/  ISETP.NE.U32.AND P0, PT, R18, 0x65, PT ;  /* 0x000000651200780c */ /* 0x000fc80003f05070 */
[----:B------:R-:W-:Y:S01]  /*37b0*/  ISETP.NE.AND.EX P0, PT, R19, RZ, PT, P0 ;  /* 0x000000ff1300720c */ /* 0x000fe20003f05300 */
[----:B------:R-:W-:-:S12]  /*37c0*/  BRA.DIV UR5, `(.L_x_801) ;  /* 0x0000007e050c7947 */ /* 0x000fd8000b800000 */
[----:B------:R-:W-:Y:S01]  /*37d0*/  VOTE.ANY R21, PT, !P0 ;  /* 0x0000000000157806 */ /* 0x000fe200040e0100 */
[----:B------:R-:W-:Y:S01]  /*37e0*/  VIADD R27, R27, 0xffffffe0 ;  /* 0xffffffe01b1b7836 */ /* 0x000fe20000000000 */
[----:B------:R-:W-:Y:S02]  /*37f0*/  ISETP.NE.AND P2, PT, R16, RZ, PT ;  /* 0x000000ff1000720c */ /* 0x000fe40003f45270 */
[----:B------:R-:W-:Y:S02]  /*3800*/  LOP3.LUT R21, R21, 0x80000000, R26, 0xec, !PT ;  /* 0x8000000015157812 */ /* 0x000fe400078eec1a */
[----:B------:R-:W-:Y:S01]  /*3810*/  ISETP.NE.U32.AND P4, PT, R18, 0x65, PT ;  /* 0x000000651200780c */ /* 0x000fe20003f85070 */
[----:B------:R-:W-:Y:S02]  /*3820*/  VIADD R18, R36, 0x10 ;  /* 0x0000001024127836 */ /* 0x000fe40000000000 */
[----:B------:R-:W-:Y:S01]  /*3830*/  VIADD R24, R21, 0xffffffff ;  /* 0xffffffff15187836 */ /* 0x000fe20000000000 */
[----:B------:R-:W-:-:S04]  /*3840*/  ISETP.NE.AND.EX P4, PT, R19, RZ, PT, P4 ;  /* 0x000000ff1300720c */ /* 0x000fc80003f85340 */
[----:B------:R-:W-:-:S04]  /*3850*/  LOP3.LUT R24, R21, R24, RZ, 0xc, !PT ;  /* 0x0000001815187212 */ /* 0x000fc800078e0cff */
[----:B------:R0:W1:Y:S05]  /*3860*/  POPC R43, R24 ;  /* 0x00000018002b7309 */ /* 0x00006a0000000000 */
[----:B------:R-:W-:Y:S01]  /*3870*/  VOTE.ALL P4, P4 ;  /* 0x0000000000ff7806 */ /* 0x000fe20002080000 */
[C---:B0-----:R-:W-:Y:S01]  /*3880*/  VIADD R24, R36.reuse, 0x2 ;  /* 0x0000000224187836 */ /* 0x041fe20000000000 */
[----:B-1----:R-:W0:Y:S01]  /*3890*/  SHFL.DOWN PT, R23, R17, 0x1, R43 ;  /* 0x0820000011177989 */ /* 0x002e2200000e002b */
[----:B------:R-:W-:-:S03]  /*38a0*/  ISETP.GE.AND P0, PT, R36, R43, PT ;  /* 0x0000002b2400720c */ /* 0x000fc60003f06270 */
[----:B------:R-:W1:Y:S01]  /*38b0*/  SHFL.DOWN PT, R39, R16, 0x1, R43 ;  /* 0x0820000010277989 */ /* 0x000e6200000e002b */
[----:B0-----:R-:W-:-:S04]  /*38c0*/  SEL R23, R23, RZ, !P2 ;  /* 0x000000ff17177207 */ /* 0x001fc80005000000 */
[----:B------:R-:W-:Y:S02]  /*38d0*/  SEL R23, R23, RZ, !P0 ;  /* 0x000000ff17177207 */ /* 0x000fe40004000000 */
[----:B-1----:R-:W-:Y:S02]  /*38e0*/  SEL R39, R39, RZ, !P0 ;  /* 0x000000ff27277207 */ /* 0x002fe40004000000 */
[----:B------:R-:W-:Y:S01]  /*38f0*/  ISETP.GT.AND P0, PT, R24, R43, PT ;  /* 0x0000002b1800720c */ /* 0x000fe20003f04270 */
[----:B------:R-:W-:Y:S02]  /*3900*/  IMAD.IADD R38, R17, 0x1, R23 ;  /* 0x0000000111267824 */ /* 0x000fe400078e0217 */
[----:B------:R-:W-:Y:S02]  /*3910*/  IMAD.IADD R39, R16, 0x1, R39 ;  /* 0x0000000110277824 */ /* 0x000fe400078e0227 */
[----:B------:R-:W-:Y:S01]  /*3920*/  VIADD R24, R36, 0x4 ;  /* 0x0000000424187836 */ /* 0x000fe20000000000 */
[----:B------:R-:W0:Y:S02]  /*3930*/  SHFL.DOWN PT, R23, R38, 0x2, R43 ;  /* 0x0840000026177989 */ /* 0x000e2400000e002b */
[----:B------:R-:W-:-:S02]  /*3940*/  ISETP.NE.AND P2, PT, R39, RZ, PT ;  /* 0x000000ff2700720c */ /* 0x000fc40003f45270 */
[----:B------:R-:W1:Y:S02]  /*3950*/  SHFL.DOWN PT, R17, R39, 0x2, R43 ;  /* 0x0840000027117989 */ /* 0x000e6400000e002b */
        /* <DEDUP_REMOVED lines=11> */
[----:B-1----:R-:W-:-:S03]  /*3a10*/  SEL R23, R23, RZ, !P0 ;  /* 0x000000ff17177207 */ /* 0x002fc60004000000 */
[----:B------:R-:W-:Y:S02]  /*3a20*/  IMAD.IADD R38, R16, 0x1, R45 ;  /* 0x0000000110267824 */ /* 0x000fe400078e022d */
[----:B------:R-:W-:Y:S02]  /*3a30*/  IMAD.IADD R44, R42, 0x1, R23 ;  /* 0x000000012a2c7824 */ /* 0x000fe400078e0217 */
[----:B------:R-:W-:Y:S01]  /*3a40*/  VIADD R16, R36, 0x8 ;  /* 0x0000000824107836 */ /* 0x000fe20000000000 */
[----:B------:R-:W0:Y:S02]  /*3a50*/  SHFL.DOWN PT, R39, R38, 0x8, R43 ;  /* 0x0900000026277989 */ /* 0x000e2400000e002b */
        /* <DEDUP_REMOVED lines=12> */
[----:B0-----:R-:W-:Y:S02]  /*3b20*/  SEL R39, R39, RZ, !P2 ;  /* 0x000000ff27277207 */ /* 0x001fe40005000000 */
[----:B------:R-:W-:Y:S02]  /*3b30*/  ISETP.NE.AND P2, PT, R20, RZ, PT ;  /* 0x000000ff1400720c */ /* 0x000fe40003f45270 */
[----:B------:R-:W-:-:S02]  /*3b40*/  SEL R39, R39, RZ, !P0 ;  /* 0x000000ff27277207 */ /* 0x000fc40004000000 */
[----:B-1----:R-:W-:-:S03]  /*3b50*/  SEL R38, R38, RZ, !P0 ;  /* 0x000000ff26267207 */ /* 0x002fc60004000000 */
[----:B------:R-:W-:Y:S01]  /*3b60*/  IMAD.IADD R39, R16, 0x1, R39 ;  /* 0x0000000110277824 */ /* 0x000fe200078e0227 */
[----:B------:R-:W-:-:S04]  /*3b70*/  IADD3 R20, PT, PT, R17, R38, R20 ;  /* 0x0000002611147210 */ /* 0x000fc80007ffe014 */
[----:B------:R-:W-:-:S05]  /*3b80*/  SEL R39, R39, RZ, !P2 ;  /* 0x000000ff27277207 */ /* 0x000fca0005000000 */
[----:B------:R-:W-:-:S07]  /*3b90*/  IMAD.IADD R22, R39, 0x1, R22 ;  /* 0x0000000127167824 */ /* 0x000fce00078e0216 */
.L_x_885:
[----:B------:R-:W-:Y:S05]  /*3ba0*/  @P4 BRA `(.L_x_802) ;  /* 0xfffffff800d44947 */ /* 0x000fea000383ffff */
.L_x_798:
[----:B------:R-:W-:Y:S01]  /*3bb0*/  ISETP.NE.AND P2, PT, R36, RZ, PT ;  /* 0x000000ff2400720c */ /* 0x000fe20003f45270 */
[----:B------:R-:W-:Y:S01]  /*3bc0*/  BSSY.RECONVERGENT B0, `(.L_x_803) ;  /* 0x0000014000007945 */ /* 0x000fe20003800200 */
[----:B------:R-:W-:-:S11]  /*3bd0*/  IMAD.MOV.U32 R21, RZ, RZ, R22 ;  /* 0x000000ffff157224 */ /* 0x000fd600078e0016 */
[----:B------:R-:W0:Y:S01]  /*3be0*/  @!P2 S2R R17, SR_CgaCtaId ;  /* 0x000000000011a919 */ /* 0x000e220000008800 */
[----:B------:R-:W-:-:S04]  /*3bf0*/  @!P2 MOV R16, 0x400 ;  /* 0x000004000010a802 */ /* 0x000fc80000000f00 */
[----:B0-----:R-:W-:Y:S01]  /*3c00*/  @!P2 LEA R24, R17, R16, 0x18 ;  /* 0x000000101118a211 */ /* 0x001fe200078ec0ff */
[----:B------:R-:W-:Y:S06]  /*3c10*/  @P1 BRA `(.L_x_804) ;  /* 0x0000000000381947 */ /* 0x000fec0003800000 */
[----:B------:R-:W0:Y:S01]  /*3c20*/  S2UR UR6, SR_CgaCtaId ;  /* 0x00000000000679c3 */ /* 0x000e220000008800 */
[C---:B------:R-:W-:Y:S01]  /*3c30*/  ISETP.NE.AND P0, PT, R30.reuse, RZ, PT ;  /* 0x000000ff1e00720c */ /* 0x040fe20003f05270 */
[----:B------:R-:W-:Y:S01]  /*3c40*/  UMOV UR5, 0x400 ;  /* 0x0000040000057882 */ /* 0x000fe20000000000 */
[----:B------:R-:W-:Y:S02]  /*3c50*/  IMAD.IADD R23, R30, 0x1, R20 ;  /* 0x000000011e177824 */ /* 0x000fe400078e0214 */
[----:B------:R-:W-:Y:S01]  /*3c60*/  SEL R16, R22, RZ, !P0 ;  /* 0x000000ff16107207 */ /* 0x000fe20004000000 */
[----:B------:R-:W-:Y:S02]  /*3c70*/  IMAD.MOV.U32 R18, RZ, RZ, 0x65 ;  /* 0x00000065ff127424 */ /* 0x000fe400078e00ff */
[----:B------:R-:W-:Y:S02]  /*3c80*/  IMAD.MOV.U32 R19, RZ, RZ, 0x0 ;  /* 0x00000000ff137424 */ /* 0x000fe400078e00ff */
[----:B------:R-:W-:-:S02]  /*3c90*/  IMAD.IADD R17, R31, 0x1, R16 ;  /* 0x000000011f117824 */ /* 0x000fc400078e0210 */
[----:B------:R-:W-:-:S05]  /*3ca0*/  IMAD.MOV.U32 R16, RZ, RZ, R23 ;  /* 0x000000ffff107224 */ /* 0x000fca00078e0017 */
[----:B------:R1:W-:Y:S01]  /*3cb0*/  ST.E.128.STRONG.GPU desc[UR10][R28.64+0x200], R16 ;  /* 0x000200101c007985 */ /* 0x0003e2000c10fd0a */
[----:B0-----:R-:W-:-:S09]  /*3cc0*/  ULEA UR5, UR6, UR5, 0x18 ;  /* 0x0000000506057291 */ /* 0x001fd2000f8ec0ff */
[----:B------:R1:W-:Y:S04]  /*3cd0*/  STS.64 [UR5+0x68], R22 ;  /* 0x00006816ff007988 */ /* 0x0003e80008000a05 */
[----:B------:R1:W-:Y:S04]  /*3ce0*/  STS [UR5+0x70], R17 ;  /* 0x00007011ff007988 */ /* 0x0003e80008000805 */
[----:B------:R1:W-:Y:S02]  /*3cf0*/  STS [UR5+0x64], R20 ;  /* 0x00006414ff007988 */ /* 0x0003e40008000805 */
.L_x_804:
[----:B------:R-:W-:Y:S05]  /*3d00*/  BSYNC.RECONVERGENT B0 ;  /* 0x0000000000007941 */ /* 0x000fea0003800200 */
.L_x_803:
[----:B------:R0:W-:Y:S01]  /*3d10*/  @!P2 STS.64 [R24+0x48], R20 ;  /* 0x000048141800a388 */ /* 0x0001e20000000a00 */
[----:B------:R-:W-:Y:S02]  /*3d20*/  @!P2 IMAD.MOV.U32 R25, RZ, RZ, R20 ;  /* 0x000000ffff19a224 */ /* 0x000fe400078e0014 */
[----:B------:R-:W-:-:S07]  /*3d30*/  @!P2 IMAD.MOV.U32 R35, RZ, RZ, R22 ;  /* 0x000000ffff23a224 */ /* 0x000fce00078e0016 */
.L_x_792:
[----:B------:R-:W-:Y:S05]  /*3d40*/  WARPSYNC.ALL ;  /* 0x0000000000007948 */ /* 0x000fea0003800000 */
[----:B------:R-:W-:Y:S01]  /*3d50*/  ISETP.NE.AND P0, PT, R0, RZ, PT ;  /* 0x000000ff0000720c */ /* 0x000fe20003f05270 */
[----:B------:R-:W2:Y:S08]  /*3d60*/  S2UR UR5, SR_CgaCtaId ;  /* 0x00000000000579c3 */ /* 0x000eb00000008800 */
[----:B------:R-:W-:Y:S04]  /*3d70*/  BAR.SYNC.DEFER_BLOCKING 0x0 ;  /* 0x0000000000007b1d */ /* 0x000fe80000010000 */
[----:B------:R-:W-:-:S02]  /*3d80*/  @P0 ISETP.NE.AND P1, PT, R25, RZ, PT ;  /* 0x000000ff1900020c */ /* 0x000fc40003f25270 */
[----:B------:R-:W-:Y:S01]  /*3d90*/  ISETP.NE.AND P2, PT, R34, R2, PT ;  /* 0x000000022200720c */ /* 0x000fe20003f45270 */
[----:B------:R-:W-:-:S03]  /*3da0*/  UMOV UR4, 0x400 ;  /* 0x0000040000047882 */ /* 0x000fc60000000000 */
[----:B-1----:R-:W-:-:S05]  /*3db0*/  SEL R22, RZ, 0x1, !P2 ;  /* 0x00000001ff167807 */ /* 0x002fca0005000000 */
[----:B------:R-:W-:Y:S01]  /*3dc0*/  VIADD R46, R22, 0x1 ;  /* 0x00000001162e7836 */ /* 0x000fe20000000000 */
[----:B--2---:R-:W-:-:S09]  /*3dd0*/  ULEA UR8, UR5, UR4, 0x18 ;  /* 0x0000000405087291 */ /* 0x004fd2000f8ec0ff */
[----:B------:R-:W1:Y:S04]  /*3de0*/  @P0 LDS.64 R16, [UR8+0x48] ;  /* 0x00004808ff100984 */ /* 0x000e680008000a00 */
[----:B------:R-:W2:Y:S01]  /*3df0*/  LDS R23, [UR8+0x74] ;  /* 0x00007408ff177984 */ /* 0x000ea20008000800 */
[----:B-1----:R-:W-:Y:S01]  /*3e00*/  @P0 SEL R18, R17, RZ, !P1 ;  /* 0x000000ff11120207 */ /* 0x002fe20004800000 */
[----:B------:R-:W-:Y:S01]  /*3e10*/  @P0 IMAD.IADD R16, R25, 0x1, R16 ;  /* 0x0000000119100824 */ /* 0x000fe200078e0210 */
[----:B------:R-:W-:-:S03]  /*3e20*/  ISETP.NE.AND P1, PT, R2, R4, PT ;  /* 0x000000040200720c */ /* 0x000fc60003f25270 */
[----:B------:R-:W-:Y:S02]  /*3e30*/  @P0 IMAD.IADD R35, R35, 0x1, R18 ;  /* 0x0000000123230824 */ /* 0x000fe400078e0212 */
[----:B------:R-:W-:Y:S01]  /*3e40*/  @P0 IMAD.MOV.U32 R25, RZ, RZ, R16 ;  /* 0x000000ffff190224 */ /* 0x000fe200078e0010 */
[----:B------:R-:W-:Y:S02]  /*3e50*/  ISETP.NE.AND P0, PT, R4, R6, PT ;  /* 0x000000060400720c */ /* 0x000fe40003f05270 */
[----:B------:R-:W-:Y:S01]  /*3e60*/  SEL R18, R35, RZ, !P2 ;  /* 0x000000ff23127207 */ /* 0x000fe20005000000 */
[----:B------:R-:W-:-:S04]  /*3e70*/  IMAD.IADD R49, R22, 0x1, R25 ;  /* 0x0000000116317824 */ /* 0x000fc800078e0219 */
[----:B------:R-:W-:Y:S02]  /*3e80*/  IMAD.IADD R3, R3, 0x1, R18 ;  /* 0x0000000103037824 */ /* 0x000fe400078e0212 */
[----:B------:R-:W-:-:S03]  /*3e90*/  @!P1 IMAD.MOV R46, RZ, RZ, R22 ;  /* 0x000000ffff2e9224 */ /* 0x000fc600078e0216 */
[----:B------:R-:W-:Y:S01]  /*3ea0*/  SEL R16, R3, RZ, !P1 ;  /* 0x000000ff03107207 */ /* 0x000fe20004800000 */
[----:B------:R-:W-:Y:S01]  /*3eb0*/  IMAD.IADD R46, R25, 0x1, R46 ;  /* 0x00000001192e7824 */ /* 0x000fe200078e022e */
[----:B------:R-:W-:-:S03]  /*3ec0*/  ISETP.NE.AND P1, PT, R6, R8, PT ;  /* 0x000000080600720c */ /* 0x000fc60003f25270 */
[----:B------:R-:W-:Y:S02]  /*3ed0*/  IMAD.IADD R5, R5, 0x1, R16 ;  /* 0x0000000105057824 */ /* 0x000fe400078e0210 */
[----:B------:R-:W-:Y:S02]  /*3ee0*/  VIADD R16, R46, 0x1 ;  /* 0x000000012e107836 */ /* 0x000fe40000000000 */
[----:B------:R-:W-:Y:S01]  /*3ef0*/  @!P0 IMAD.MOV R16, RZ, RZ, R46 ;  /* 0x000000ffff108224 */ /* 0x000fe200078e022e */
[----:B------:R-:W-:Y:S02]  /*3f00*/  SEL R18, R5, RZ, !P0 ;  /* 0x000000ff05127207 */ /* 0x000fe40004000000 */
[----:B------:R-:W-:Y:S01]  /*3f10*/  ISETP.NE.AND P0, PT, R8, R10, PT ;  /* 0x0000000a0800720c */ /* 0x000fe20003f05270 */
[----:B------:R-:W-:Y:S02]  /*3f20*/  VIADD R17, R16, 0x1 ;  /* 0x0000000110117836 */ /* 0x000fe40000000000 */
[----:B------:R-:W-:-:S02]  /*3f30*/  IMAD.IADD R7, R7, 0x1, R18 ;  /* 0x0000000107077824 */ /* 0x000fc400078e0212 */
[----:B------:R-:W-:-:S03]  /*3f40*/  @!P1 IMAD.MOV R17, RZ, RZ, R16 ;  /* 0x000000ffff119224 */ /* 0x000fc600078e0210 */
[----:B------:R-:W-:Y:S02]  /*3f50*/  SEL R18, R7, RZ, !P1 ;  /* 0x000000ff07127207 */ /* 0x000fe40004800000 */
[----:B------:R-:W-:-:S03]  /*3f60*/  ISETP.NE.AND P1, PT, R10, R12, PT ;  /* 0x0000000c0a00720c */ /* 0x000fc60003f25270 */
[----:B------:R-:W-:Y:S02]  /*3f70*/  IMAD.IADD R9, R9, 0x1, R18 ;  /* 0x0000000109097824 */ /* 0x000fe400078e0212 */
[----:B------:R-:W-:Y:S02]  /*3f80*/  VIADD R18, R17, 0x1 ;  /* 0x0000000111127836 */ /* 0x000fe40000000000 */
[----:B------:R-:W-:Y:S01]  /*3f90*/  @!P0 IMAD.MOV R18, RZ, RZ, R17 ;  /* 0x000000ffff128224 */ /* 0x000fe200078e0211 */
[----:B0-----:R-:W-:Y:S02]  /*3fa0*/  SEL R20, R9, RZ, !P0 ;  /* 0x000000ff09147207 */ /* 0x001fe40004000000 */
        /* <DEDUP_REMOVED lines=9> */
[----:B------:R-:W-:Y:S02]  /*4040*/  SEL R24, R13, RZ, !P0 ;  /* 0x000000ff0d187207 */ /* 0x000fe40004000000 */
[----:B--2---:R-:W-:Y:S01]  /*4050*/  ISETP.GE.AND P0, PT, R23, 0x101, PT ;  /* 0x000001011700780c */ /* 0x004fe20003f06270 */
[----:B------:R-:W-:Y:S02]  /*4060*/  VIADD R21, R20, 0x1 ;  /* 0x0000000114157836 */ /* 0x000fe40000000000 */
[----:B------:R-:W-:-:S02]  /*4070*/  IMAD.IADD R15, R15, 0x1, R24 ;  /* 0x000000010f0f7824 */ /* 0x000fc400078e0218 */
[----:B------:R-:W-:-:S03]  /*4080*/  @!P1 IMAD.MOV R21, RZ, RZ, R20 ;  /* 0x000000ffff159224 */ /* 0x000fc600078e0214 */
[----:B------:R-:W-:-:S05]  /*4090*/  SEL R24, R15, RZ, !P1 ;  /* 0x000000ff0f187207 */ /* 0x000fca0004800000 */
[----:B------:R-:W-:Y:S01]  /*40a0*/  IMAD.IADD R33, R33, 0x1, R24 ;  /* 0x0000000121217824 */ /* 0x000fe200078e0218 */
[----:B------:R-:W-:Y:S06]  /*40b0*/  @!P0 BRA `(.L_x_805) ;  /* 0x0000000c00488947 */ /* 0x000fec0003800000 */
[----:B------:R-:W0:Y:S01]  /*40c0*/  LDS R41, [UR8+0x64] ;  /* 0x00006408ff297984 */ /* 0x000e220008000800 */
        /* <DEDUP_REMOVED lines=28> */
[----:B------:R-:W-:Y:S01]  /*4290*/  ISETP.GE.AND P0, PT, R0, R23, PT ;  /* 0x000000170000720c */ /* 0x000fe20003f06270 */
[--C-:B------:R-:W-:Y:S02]  /*42a0*/  @P2 IMAD.IADD R21, R21, 0x1, -R41.reuse ;  /* 0x0000000115152824 */ /* 0x100fe400078e0a29 */
[----:B------:R0:W-:Y:S02]  /*42b0*/  @P6 STS.64 [R17], R8 ;  /* 0x0000000811006388 */ /* 0x0001e40000000a00 */
[----:B------:R-:W-:Y:S01]  /*42c0*/  @P3 IMAD.IADD R20, R20, 0x1, -R41 ;  /* 0x0000000114143824 */ /* 0x000fe200078e0a29 */
[----:B------:R-:W-:Y:S01]  /*42d0*/  @P2 LEA R21, R21, UR8, 0x3 ;  /* 0x0000000815152c11 */ /* 0x000fe2000f8e18ff */
[----:B------:R0:W-:Y:S03]  /*42e0*/  @P5 STS.64 [R18], R10 ;  /* 0x0000000a12005388 */ /* 0x0001e60000000a00 */
[----:B------:R-:W-:Y:S01]  /*42f0*/  @P3 LEA R20, R20, UR8, 0x3 ;  /* 0x0000000814143c11 */ /* 0x000fe2000f8e18ff */
[----:B------:R0:W-:Y:S04]  /*4300*/  @P4 STS.64 [R19], R12 ;  /* 0x0000000c13004388 */ /* 0x0001e80000000a00 */
[----:B------:R0:W-:Y:S04]  /*4310*/  @P3 STS.64 [R20], R14 ;  /* 0x0000000e14003388 */ /* 0x0001e80000000a00 */
[----:B------:R0:W-:Y:S01]  /*4320*/  @P2 STS.64 [R21], R32 ;  /* 0x0000002015002388 */ /* 0x0001e20000000a00 */
[----:B------:R-:W-:Y:S06]  /*4330*/  BAR.SYNC.DEFER_BLOCKING 0x0 ;  /* 0x0000000000007b1d */ /* 0x000fec0000010000 */
[----:B------:R-:W-:Y:S05]  /*4340*/  @P0 EXIT ;  /* 0x000000000000094d */ /* 0x000fea0003800000 */
[----:B0-----:R-:W-:Y:S01]  /*4350*/  LOP3.LUT R2, RZ, R0, RZ, 0x33, !PT ;  /* 0x00000000ff027212 */ /* 0x001fe200078e33ff */
[----:B------:R-:W-:Y:S04]  /*4360*/  BSSY.RECONVERGENT B0, `(.L_x_806) ;  /* 0x000001a000007945 */ /* 0x000fe80003800200 */
[----:B------:R-:W-:-:S05]  /*4370*/  IMAD.IADD R2, R2, 0x1, R23 ;  /* 0x0000000102027824 */ /* 0x000fca00078e0217 */
[C---:B------:R-:W-:Y:S02]  /*4380*/  LOP3.LUT R3, R2.reuse, 0x300, RZ, 0xc0, !PT ;  /* 0x0000030002037812 */ /* 0x040fe400078ec0ff */
[----:B------:R-:W-:Y:S02]  /*4390*/  ISETP.GE.U32.AND P1, PT, R2, 0x300, PT ;  /* 0x000003000200780c */ /* 0x000fe40003f26070 */
[----:B------:R-:W-:-:S13]  /*43a0*/  ISETP.NE.AND P0, PT, R3, 0x300, PT ;  /* 0x000003000300780c */ /* 0x000fda0003f05270 */
[----:B------:R-:W-:Y:S05]  /*43b0*/  @!P0 BRA `(.L_x_807) ;  /* 0x0000000000508947 */ /* 0x000fea0003800000 */
[----:B------:R-:W0:Y:S01]  /*43c0*/  LDC.64 R6, c[0x0][0x3a0] ;  /* 0x0000e800ff067b82 */ /* 0x000e220000000a00 */
[----:B------:R-:W-:Y:S01]  /*43d0*/  LEA.HI R2, R2, 0x1, RZ, 0x18 ;  /* 0x0000000102027811 */ /* 0x000fe200078fc0ff */
[C---:B------:R-:W-:Y:S01]  /*43e0*/  IMAD.IADD R11, R0.reuse, 0x1, R41 ;  /* 0x00000001000b7824 */ /* 0x040fe200078e0229 */
[----:B------:R-:W-:-:S03]  /*43f0*/  LEA R10, R0, UR8, 0x3 ;  /* 0x00000008000a7c11 */ /* 0x000fc6000f8e18ff */
[C---:B------:R-:W-:Y:S01]  /*4400*/  IMAD.SHL.U32 R3, R2.reuse, 0x100, RZ ;  /* 0x0000010002037824 */ /* 0x040fe200078e00ff */
[----:B------:R-:W-:Y:S01]  /*4410*/  LOP3.LUT R2, R2, 0x3, RZ, 0xc0, !PT ;  /* 0x0000000302027812 */ /* 0x000fe200078ec0ff */
[----:B------:R-:W1:Y:S03]  /*4420*/  LDC.64 R8, c[0x0][0x398] ;  /* 0x0000e600ff087b82 */ /* 0x000e660000000a00 */
[----:B------:R-:W-:Y:S01]  /*4430*/  LOP3.LUT R3, R3, 0x300, RZ, 0xc0, !PT ;  /* 0x0000030003037812 */ /* 0x000fe200078ec0ff */
[----:B------:R-:W-:-:S04]  /*4440*/  IMAD.MOV R12, RZ, RZ, -R2 ;  /* 0x000000ffff0c7224 */ /* 0x000fc800078e0a02 */
[----:B------:R-:W-:-:S07]  /*4450*/  IMAD.IADD R0, R0, 0x1, R3 ;  /* 0x0000000100007824 */ /* 0x000fce00078e0203 */
.L_x_808:
[----:B--2---:R2:W3:Y:S01]  /*4460*/  LDS.64 R14, [R10] ;  /* 0x000000000a0e7984 */ /* 0x0044e20000000a00 */
[----:B-1----:R-:W-:-:S04]  /*4470*/  IMAD.WIDE R4, R11, 0x4, R8 ;  /* 0x000000040b047825 */ /* 0x002fc800078e0208 */
[----:B0-----:R-:W-:-:S04]  /*4480*/  IMAD.WIDE R2, R11, 0x4, R6 ;  /* 0x000000040b027825 */ /* 0x001fc800078e0206 */
[----:B------:R-:W-:Y:S02]  /*4490*/  VIADD R12, R12, 0x1 ;  /* 0x000000010c0c7836 */ /* 0x000fe40000000000 */
[----:B------:R-:W-:Y:S02]  /*44a0*/  VIADD R11, R11, 0x100 ;  /* 0x000001000b0b7836 */ /* 0x000fe40000000000 */
[----:B--2---:R-:W-:Y:S01]  /*44b0*/  VIADD R10, R10, 0x800 ;  /* 0x000008000a0a7836 */ /* 0x004fe20000000000 */
[----:B------:R-:W-:Y:S01]  /*44c0*/  ISETP.NE.AND P0, PT, R12, RZ, PT ;  /* 0x000000ff0c00720c */ /* 0x000fe20003f05270 */
[----:B---3--:R2:W-:Y:S04]  /*44d0*/  STG.E desc[UR10][R4.64], R14 ;  /* 0x0000000e04007986 */ /* 0x0085e8000c10190a */
[----:B------:R2:W-:Y:S08]  /*44e0*/  STG.E desc[UR10][R2.64], R15 ;  /* 0x0000000f02007986 */ /* 0x0005f0000c10190a */
[----:B------:R-:W-:Y:S05]  /*44f0*/  @P0 BRA `(.L_x_808) ;  /* 0xfffffffc00d80947 */ /* 0x000fea000383ffff */
.L_x_807:
[----:B------:R-:W-:Y:S05]  /*4500*/  BSYNC.RECONVERGENT B0 ;  /* 0x0000000000007941 */ /* 0x000fea0003800200 */
.L_x_806:
[----:B------:R-:W-:Y:S05]  /*4510*/  @!P1 EXIT ;  /* 0x000000000000994d */ /* 0x000fea0003800000 */
[----:B------:R-:W0:Y:S01]  /*4520*/  LDCU.64 UR4, c[0x0][0x398] ;  /* 0x00007300ff0477ac */ /* 0x000e220008000a00 */
[----:B--2---:R-:W-:Y:S01]  /*4530*/  IMAD.IADD R2, R23, 0x1, -R0 ;  /* 0x0000000117027824 */ /* 0x004fe200078e0a00 */
[C---:B------:R-:W-:Y:S01]  /*4540*/  LEA R22, R0.reuse, UR8, 0x3 ;  /* 0x0000000800167c11 */ /* 0x040fe2000f8e18ff */
[----:B------:R-:W-:Y:S01]  /*4550*/  BSSY.RECONVERGENT B0, `(.L_x_809) ;  /* 0x0000051000007945 */ /* 0x000fe20003800200 */
[----:B------:R-:W1:Y:S01]  /*4560*/  LDCU.64 UR6, c[0x0][0x3a0] ;  /* 0x00007400ff0677ac */ /* 0x000e620008000a00 */
[----:B------:R-:W-:Y:S01]  /*4570*/  IMAD.IADD R41, R0, 0x1, R41 ;  /* 0x0000000100297824 */ /* 0x000fe200078e0229 */
[----:B------:R-:W-:Y:S01]  /*4580*/  ISETP.GT.AND P1, PT, R2, 0xc00, PT ;  /* 0x00000c000200780c */ /* 0x000fe20003f24270 */
[----:B------:R-:W-:Y:S01]  /*4590*/  VIADD R22, R22, 0x1000 ;  /* 0x0000100016167836 */ /* 0x000fe20000000000 */
[----:B------:R-:W-:Y:S01]  /*45a0*/  PLOP3.LUT P0, PT, PT, PT, PT, 0x80, 0x8 ;  /* 0x000000000008781c */ /* 0x000fe20003f0f070 */
[----:B0-----:R-:W-:Y:S02]  /*45b0*/  UIADD3 UR4, UP0, UPT, UR4, 0x800, URZ ;  /* 0x0000080004047890 */ /* 0x001fe4000ff1e0ff */
[----:B-1----:R-:W-:-:S02]  /*45c0*/  UIADD3 UR6, UP1, UPT, UR6, 0x800, URZ ;  /* 0x0000080006067890 */ /* 0x002fc4000ff3e0ff */
[----:B------:R-:W-:Y:S02]  /*45d0*/  UIADD3.X UR5, UPT, UPT, URZ, UR5, URZ, UP0, !UPT ;  /* 0x00000005ff057290 */ /* 0x000fe400087fe4ff */
[----:B------:R-:W-:Y:S01]  /*45e0*/  IMAD.U32 R4, RZ, RZ, UR4 ;  /* 0x00000004ff047e24 */ /* 0x000fe2000f8e00ff */
[----:B------:R-:W-:Y:S01]  /*45f0*/  UIADD3.X UR7, UPT, UPT, URZ, UR7, URZ, UP1, !UPT ;  /* 0x00000007ff077290 */ /* 0x000fe20008ffe4ff */
[----:B------:R-:W-:Y:S02]  /*4600*/  IMAD.U32 R2, RZ, RZ, UR6 ;  /* 0x00000006ff027e24 */ /* 0x000fe4000f8e00ff */
[----:B------:R-:W-:-:S03]  /*4610*/  IMAD.U32 R5, RZ, RZ, UR5 ;  /* 0x00000005ff057e24 */ /* 0x000fc6000f8e00ff */
[----:B------:R-:W-:Y:S01]  /*4620*/  IMAD.U32 R3, RZ, RZ, UR7 ;  /* 0x00000007ff037e24 */ /* 0x000fe2000f8e00ff */
[----:B------:R-:W-:Y:S06]  /*4630*/  @!P1 BRA `(.L_x_810) ;  /* 0x0000000400089947 */ /* 0x000fec0003800000 */
[----:B------:R-:W-:Y:S01]  /*4640*/  PLOP3.LUT P0, PT, PT, PT, PT, 0x8, 0x80 ;  /* 0x000000000080781c */ /* 0x000fe20003f0e170 */
[----:B------:R-:W-:-:S12]  /*4650*/  VIADD R43, R23, 0xfffff400 ;  /* 0xfffff400172b7836 */ /* 0x000fd80000000000 */
.L_x_811:
[----:B-1----:R-:W0:Y:S01]  /*4660*/  LDS.64 R36, [R22+-0x1000] ;  /* 0xfff0000016247984 */ /* 0x002e220000000a00 */
[----:B------:R-:W-:-:S03]  /*4670*/  IMAD.WIDE R44, R41, 0x4, R4 ;  /* 0x00000004292c7825 */ /* 0x000fc600078e0204 */
[----:B------:R-:W1:Y:S01]  /*4680*/  LDS.64 R48, [R22+-0x800] ;  /* 0xfff8000016307984 */ /* 0x000e620000000a00 */
[----:B------:R-:W-:-:S03]  /*4690*/  IMAD.WIDE R18, R41, 0x4, R2 ;  /* 0x0000000429127825 */ /* 0x000fc600078e0202 */
[----:B------:R-:W2:Y:S01]  /*46a0*/  LDS.64 R46, [R22] ;  /* 0x00000000162e7984 */ /* 0x000ea20000000a00 */
[----:B------:R-:W-:Y:S02]  /*46b0*/  VIADD R39, R41, 0x400 ;  /* 0x0000040029277836 */ /* 0x000fe40000000000 */
[----:B------:R-:W-:Y:S01]  /*46c0*/  VIADD R0, R0, 0x1000 ;  /* 0x0000100000007836 */ /* 0x000fe20000000000 */
[----:B------:R-:W3:Y:S04]  /*46d0*/  LDS.64 R6, [R22+0x800] ;  /* 0x0008000016067984 */ /* 0x000ee80000000a00 */
[----:B------:R-:W4:Y:S01]  /*46e0*/  LDS.64 R8, [R22+0x1000] ;  /* 0x0010000016087984 */ /* 0x000f220000000a00 */
[----:B------:R-:W-:-:S03]  /*46f0*/  ISETP.GE.AND P1, PT, R0, R43, PT ;  /* 0x0000002b0000720c */ /* 0x000fc60003f26270 */
[----:B------:R-:W5:Y:S04]  /*4700*/  LDS.64 R10, [R22+0x1800] ;  /* 0x00180000160a7984 */ /* 0x000f680000000a00 */
        /* <DEDUP_REMOVED lines=9> */
[----:B------:R1:W5:Y:S04]  /*47a0*/  LDS.64 R34, [R22+0x6800] ;  /* 0x0068000016227984 */ /* 0x0003680000000a00 */
[----:B0-----:R-:W-:Y:S04]  /*47b0*/  STG.E desc[UR10][R44.64+-0x800], R36 ;  /* 0xfff800242c007986 */ /* 0x001fe8000c10190a */
[----:B------:R0:W-:Y:S01]  /*47c0*/  STG.E desc[UR10][R18.64+-0x800], R37 ;  /* 0xfff8002512007986 */ /* 0x0001e2000c10190a */
[----:B-1----:R-:W-:-:S03]  /*47d0*/  VIADD R22, R22, 0x8000 ;  /* 0x0000800016167836 */ /* 0x002fc60000000000 */
[----:B------:R-:W-:Y:S04]  /*47e0*/  STG.E desc[UR10][R44.64+-0x400], R48 ;  /* 0xfffc00302c007986 */ /* 0x000fe8000c10190a */
[----:B------:R1:W-:Y:S01]  /*47f0*/  STG.E desc[UR10][R18.64+-0x400], R49 ;  /* 0xfffc003112007986 */ /* 0x0003e2000c10190a */
[----:B0-----:R-:W-:-:S03]  /*4800*/  IMAD.WIDE R36, R39, 0x4, R4 ;  /* 0x0000000427247825 */ /* 0x001fc600078e0204 */
[----:B--2---:R-:W-:Y:S01]  /*4810*/  STG.E desc[UR10][R44.64], R46 ;  /* 0x0000002e2c007986 */ /* 0x004fe2000c10190a */
[----:B------:R-:W-:-:S03]  /*4820*/  IMAD.WIDE R38, R39, 0x4, R2 ;  /* 0x0000000427267825 */ /* 0x000fc600078e0202 */
[----:B------:R0:W-:Y:S01]  /*4830*/  STG.E desc[UR10][R18.64], R47 ;  /* 0x0000002f12007986 */ /* 0x0001e2000c10190a */
[----:B-1----:R-:W-:-:S03]  /*4840*/  VIADD R49, R41, 0x800 ;  /* 0x0000080029317836 */ /* 0x002fc60000000000 */
[----:B---3--:R1:W-:Y:S04]  /*4850*/  STG.E desc[UR10][R44.64+0x400], R6 ;  /* 0x000400062c007986 */ /* 0x0083e8000c10190a */
[----:B------:R2:W-:Y:S04]  /*4860*/  STG.E desc[UR10][R18.64+0x400], R7 ;  /* 0x0004000712007986 */ /* 0x0005e8000c10190a */
[----:B----4-:R-:W-:Y:S01]  /*4870*/  STG.E desc[UR10][R36.64+-0x800], R8 ;  /* 0xfff8000824007986 */ /* 0x010fe2000c10190a */
[----:B0-----:R-:W-:-:S03]  /*4880*/  IMAD.WIDE R46, R49, 0x4, R4 ;  /* 0x00000004312e7825 */ /* 0x001fc600078e0204 */
[----:B------:R0:W-:Y:S01]  /*4890*/  STG.E desc[UR10][R38.64+-0x800], R9 ;  /* 0xfff8000926007986 */ /* 0x0001e2000c10190a */
[----:B-1----:R-:W-:-:S03]  /*48a0*/  IMAD.WIDE R44, R49, 0x4, R2 ;  /* 0x00000004312c7825 */ /* 0x002fc600078e0202 */
[----:B-----5:R1:W-:Y:S01]  /*48b0*/  STG.E desc[UR10][R36.64+-0x400], R10 ;  /* 0xfffc000a24007986 */ /* 0x0203e2000c10190a */
[C---:B--2---:R-:W-:Y:S02]  /*48c0*/  VIADD R19, R41.reuse, 0xc00 ;  /* 0x00000c0029137836 */ /* 0x044fe40000000000 */
[----:B------:R-:W-:Y:S01]  /*48d0*/  VIADD R41, R41, 0x1000 ;  /* 0x0000100029297836 */ /* 0x000fe20000000000 */
[----:B------:R1:W-:Y:S01]  /*48e0*/  STG.E desc[UR10][R38.64+-0x400], R11 ;  /* 0xfffc000b26007986 */ /* 0x0003e2000c10190a */
[----:B------:R-:W-:-:S03]  /*48f0*/  IMAD.WIDE R6, R19, 0x4, R4 ;  /* 0x0000000413067825 */ /* 0x000fc600078e0204 */
[----:B------:R1:W-:Y:S01]  /*4900*/  STG.E desc[UR10][R36.64], R12 ;  /* 0x0000000c24007986 */ /* 0x0003e2000c10190a */
[----:B0-----:R-:W-:-:S03]  /*4910*/  IMAD.WIDE R8, R19, 0x4, R2 ;  /* 0x0000000413087825 */ /* 0x001fc600078e0202 */
        /* <DEDUP_REMOVED lines=19> */
[----:B------:R-:W-:Y:S05]  /*4a50*/  @!P1 BRA `(.L_x_811) ;  /* 0xfffffffc00009947 */ /* 0x000fea000383ffff */
.L_x_810:
[----:B------:R-:W-:Y:S05]  /*4a60*/  BSYNC.RECONVERGENT B0 ;  /* 0x0000000000007941 */ /* 0x000fea0003800200 */
.L_x_809:
[----:B-1----:R-:W-:Y:S01]  /*4a70*/  IMAD.IADD R6, R23, 0x1, -R0 ;  /* 0x0000000117067824 */ /* 0x002fe200078e0a00 */
[----:B------:R-:W-:Y:S04]  /*4a80*/  BSSY.RECONVERGENT B0, `(.L_x_812) ;  /* 0x0000024000007945 */ /* 0x000fe80003800200 */
[----:B------:R-:W-:-:S13]  /*4a90*/  ISETP.GT.AND P1, PT, R6, 0x400, PT ;  /* 0x000004000600780c */ /* 0x000fda0003f24270 */
[----:B------:R-:W-:Y:S05]  /*4aa0*/  @!P1 BRA `(.L_x_813) ;  /* 0x0000000000849947 */ /* 0x000fea0003800000 */
[----:B------:R-:W0:Y:S01]  /*4ab0*/  LDS.64 R14, [R22+-0x1000] ;  /* 0xfff00000160e7984 */ /* 0x000e220000000a00 */
[C---:B------:R-:W-:Y:S01]  /*4ac0*/  IMAD.WIDE R6, R41.reuse, 0x4, R4 ;  /* 0x0000000429067825 */ /* 0x040fe200078e0204 */
[----:B------:R-:W-:Y:S02]  /*4ad0*/  PLOP3.LUT P0, PT, PT, PT, PT, 0x8, 0x80 ;  /* 0x000000000080781c */ /* 0x000fe40003f0e170 */
[----:B------:R-:W1:Y:S01]  /*4ae0*/  LDS.64 R16, [R22+-0x800] ;  /* 0xfff8000016107984 */ /* 0x000e620000000a00 */
[----:B------:R-:W-:-:S03]  /*4af0*/  IMAD.WIDE R8, R41, 0x4, R2 ;  /* 0x0000000429087825 */ /* 0x000fc600078e0202 */
[----:B------:R-:W2:Y:S01]  /*4b00*/  LDS.64 R18, [R22] ;  /* 0x0000000016127984 */ /* 0x000ea20000000a00 */
[----:B------:R-:W-:Y:S02]  /*4b10*/  VIADD R13, R41, 0x400 ;  /* 0x00000400290d7836 */ /* 0x000fe40000000000 */
[----:B------:R-:W-:Y:S01]  /*4b20*/  VIADD R0, R0, 0x800 ;  /* 0x0000080000007836 */ /* 0x000fe20000000000 */
[----:B------:R-:W3:Y:S01]  /*4b30*/  LDS.64 R20, [R22+0x800] ;  /* 0x0008000016147984 */ /* 0x000ee20000000a00 */
[----:B------:R-:W-:-:S03]  /*4b40*/  IMAD.WIDE R10, R13, 0x4, R4 ;  /* 0x000000040d0a7825 */ /* 0x000fc600078e0204 */
[----:B------:R-:W4:Y:S01]  /*4b50*/  LDS.64 R24, [R22+0x1000] ;  /* 0x0010000016187984 */ /* 0x000f220000000a00 */
[----:B------:R-:W-:-:S03]  /*4b60*/  IMAD.WIDE R12, R13, 0x4, R2 ;  /* 0x000000040d0c7825 */ /* 0x000fc600078e0202 */
[----:B------:R-:W5:Y:S01]  /*4b70*/  LDS.64 R26, [R22+0x1800] ;  /* 0x00180000161a7984 */ /* 0x000f620000000a00 */
[----:B------:R-:W-:-:S03]  /*4b80*/  VIADD R41, R41, 0x800 ;  /* 0x0000080029297836 */ /* 0x000fc60000000000 */
[----:B------:R-:W5:Y:S04]  /*4b90*/  LDS.64 R28, [R22+0x2000] ;  /* 0x00200000161c7984 */ /* 0x000f680000000a00 */
[----:B------:R0:W5:Y:S02]  /*4ba0*/  LDS.64 R30, [R22+0x2800] ;  /* 0x00280000161e7984 */ /* 0x0001640000000a00 */
[----:B0-----:R-:W-:Y:S02]  /*4bb0*/  VIADD R22, R22, 0x4000 ;  /* 0x0000400016167836 */ /* 0x001fe40000000000 */
[----:B------:R0:W-:Y:S04]  /*4bc0*/  STG.E desc[UR10][R6.64+-0x800], R14 ;  /* 0xfff8000e06007986 */ /* 0x0001e8000c10190a */
[----:B------:R0:W-:Y:S04]  /*4bd0*/  STG.E desc[UR10][R8.64+-0x800], R15 ;  /* 0xfff8000f08007986 */ /* 0x0001e8000c10190a */
[----:B-1----:R0:W-:Y:S04]  /*4be0*/  STG.E desc[UR10][R6.64+-0x400], R16 ;  /* 0xfffc001006007986 */ /* 0x0021e8000c10190a */
[----:B------:R0:W-:Y:S04]  /*4bf0*/  STG.E desc[UR10][R8.64+-0x400], R17 ;  /* 0xfffc001108007986 */ /* 0x0001e8000c10190a */
[----:B--2---:R0:W-:Y:S04]  /*4c00*/  STG.E desc[UR10][R6.64], R18 ;  /* 0x0000001206007986 */ /* 0x0041e8000c10190a */
[----:B------:R0:W-:Y:S04]  /*4c10*/  STG.E desc[UR10][R8.64], R19 ;  /* 0x0000001308007986 */ /* 0x0001e8000c10190a */
[----:B---3--:R0:W-:Y:S04]  /*4c20*/  STG.E desc[UR10][R6.64+0x400], R20 ;  /* 0x0004001406007986 */ /* 0x0081e8000c10190a */
[----:B------:R0:W-:Y:S04]  /*4c30*/  STG.E desc[UR10][R8.64+0x400], R21 ;  /* 0x0004001508007986 */ /* 0x0001e8000c10190a */
[----:B----4-:R0:W-:Y:S04]  /*4c40*/  STG.E desc[UR10][R10.64+-0x800], R24 ;  /* 0xfff800180a007986 */ /* 0x0101e8000c10190a */
[----:B------:R0:W-:Y:S04]  /*4c50*/  STG.E desc[UR10][R12.64+-0x800], R25 ;  /* 0xfff800190c007986 */ /* 0x0001e8000c10190a */
[----:B-----5:R0:W-:Y:S04]  /*4c60*/  STG.E desc[UR10][R10.64+-0x400], R26 ;  /* 0xfffc001a0a007986 */ /* 0x0201e8000c10190a */
[----:B------:R0:W-:Y:S04]  /*4c70*/  STG.E desc[UR10][R12.64+-0x400], R27 ;  /* 0xfffc001b0c007986 */ /* 0x0001e8000c10190a */
[----:B------:R0:W-:Y:S04]  /*4c80*/  STG.E desc[UR10][R10.64], R28 ;  /* 0x0000001c0a007986 */ /* 0x0001e8000c10190a */
[----:B------:R0:W-:Y:S04]  /*4c90*/  STG.E desc[UR10][R12.64], R29 ;  /* 0x0000001d0c007986 */ /* 0x0001e8000c10190a */
[----:B------:R0:W-:Y:S04]  /*4ca0*/  STG.E desc[UR10][R10.64+0x400], R30 ;  /* 0x0004001e0a007986 */ /* 0x0001e8000c10190a */
[----:B------:R0:W-:Y:S02]  /*4cb0*/  STG.E desc[UR10][R12.64+0x400], R31 ;  /* 0x0004001f0c007986 */ /* 0x0001e4000c10190a */
.L_x_813:
[----:B------:R-:W-:Y:S05]  /*4cc0*/  BSYNC.RECONVERGENT B0 ;  /* 0x0000000000007941 */ /* 0x000fea0003800200 */
.L_x_812:
[----:B------:R-:W-:-:S13]  /*4cd0*/  ISETP.LT.OR P0, PT, R0, R23, P0 ;  /* 0x000000170000720c */ /* 0x000fda0000701670 */
[----:B------:R-:W-:Y:S05]  /*4ce0*/  @!P0 EXIT ;  /* 0x000000000000894d */ /* 0x000fea0003800000 */
[----:B0-----:R-:W0:Y:S01]  /*4cf0*/  LDS.64 R6, [R22+-0x1000] ;  /* 0xfff0000016067984 */ /* 0x001e220000000a00 */
[----:B------:R-:W-:-:S03]  /*4d00*/  IMAD.WIDE R4, R41, 0x4, R4 ;  /* 0x0000000429047825 */ /* 0x000fc600078e0204 */
[----:B------:R-:W1:Y:S01]  /*4d10*/  LDS.64 R8, [R22+-0x800] ;  /* 0xfff8000016087984 */ /* 0x000e620000000a00 */
[----:B------:R-:W-:-:S03]  /*4d20*/  IMAD.WIDE R2, R41, 0x4, R2 ;  /* 0x0000000429027825 */ /* 0x000fc600078e0202 */
[----:B------:R-:W2:Y:S04]  /*4d30*/  LDS.64 R10, [R22] ;  /* 0x00000000160a7984 */ /* 0x000ea80000000a00 */
[----:B------:R-:W3:Y:S04]  /*4d40*/  LDS.64 R12, [R22+0x800] ;  /* 0x00080000160c7984 */ /* 0x000ee80000000a00 */
[----:B0-----:R-:W-:Y:S04]  /*4d50*/  STG.E desc[UR10][R4.64+-0x800], R6 ;  /* 0xfff8000604007986 */ /* 0x001fe8000c10190a */
[----:B------:R-:W-:Y:S04]  /*4d60*/  STG.E desc[UR10][R2.64+-0x800], R7 ;  /* 0xfff8000702007986 */ /* 0x000fe8000c10190a */
[----:B-1----:R-:W-:Y:S04]  /*4d70*/  STG.E desc[UR10][R4.64+-0x400], R8 ;  /* 0xfffc000804007986 */ /* 0x002fe8000c10190a */
[----:B------:R-:W-:Y:S04]  /*4d80*/  STG.E desc[UR10][R2.64+-0x400], R9 ;  /* 0xfffc000902007986 */ /* 0x000fe8000c10190a */
[----:B--2---:R-:W-:Y:S04]  /*4d90*/  STG.E desc[UR10][R4.64], R10 ;  /* 0x0000000a04007986 */ /* 0x004fe8000c10190a */
[----:B------:R-:W-:Y:S04]  /*4da0*/  STG.E desc[UR10][R2.64], R11 ;  /* 0x0000000b02007986 */ /* 0x000fe8000c10190a */
[----:B---3--:R-:W-:Y:S04]  /*4db0*/  STG.E desc[UR10][R4.64+0x400], R12 ;  /* 0x0004000c04007986 */ /* 0x008fe8000c10190a */
[----:B------:R-:W-:Y:S01]  /*4dc0*/  STG.E desc[UR10][R2.64+0x400], R13 ;  /* 0x0004000d02007986 */ /* 0x000fe2000c10190a */
[----:B------:R-:W-:Y:S05]  /*4dd0*/  EXIT ;  /* 0x000000000000794d */ /* 0x000fea0003800000 */
.L_x_805:
[----:B------:R-:W-:Y:S02]  /*4de0*/  ISETP.NE.AND P5, PT, R34, R2, PT ;  /* 0x000000022200720c */ /* 0x000fe40003fa5270 */
[----:B------:R-:W-:Y:S02]  /*4df0*/  ISETP.NE.AND P0, PT, R2, R4, PT ;  /* 0x000000040200720c */ /* 0x000fe40003f05270 */
[----:B------:R-:W-:Y:S02]  /*4e00*/  ISETP.NE.AND P1, PT, R4, R6, PT ;  /* 0x000000060400720c */ /* 0x000fe40003f25270 */
[----:B------:R-:W-:Y:S02]  /*4e10*/  ISETP.NE.AND P2, PT, R6, R8, PT ;  /* 0x000000080600720c */ /* 0x000fe40003f45270 */
[----:B------:R-:W-:Y:S02]  /*4e20*/  ISETP.NE.AND P3, PT, R8, R10, PT ;  /* 0x0000000a0800720c */ /* 0x000fe40003f65270 */
[----:B------:R-:W-:-:S02]  /*4e30*/  ISETP.NE.AND P4, PT, R10, R12, PT ;  /* 0x0000000c0a00720c */ /* 0x000fc40003f85270 */
[----:B------:R-:W-:Y:S01]  /*4e40*/  ISETP.NE.AND P6, PT, R12, R14, PT ;  /* 0x0000000e0c00720c */ /* 0x000fe20003fc5270 */
[----:B------:R-:W0:Y:S08]  /*4e50*/  @P5 LDC.64 R30, c[0x0][0x398] ;  /* 0x0000e600ff1e5b82 */ /* 0x000e300000000a00 */
[----:B------:R-:W1:Y:S08]  /*4e60*/  @P5 LDC.64 R28, c[0x0][0x3a0] ;  /* 0x0000e800ff1c5b82 */ /* 0x000e700000000a00 */
[----:B------:R-:W2:Y:S08]  /*4e70*/  @P0 LDC.64 R22, c[0x0][0x398] ;  /* 0x0000e600ff160b82 */ /* 0x000eb00000000a00 */
[----:B------:R-:W3:Y:S01]  /*4e80*/  @P0 LDC.64 R26, c[0x0][0x3a0] ;  /* 0x0000e800ff1a0b82 */ /* 0x000ee20000000a00 */
[----:B0-----:R-:W-:-:S05]  /*4e90*/  @P5 IMAD.WIDE R42, R25, 0x4, R30 ;  /* 0x00000004192a5825 */ /* 0x001fca00078e021e */
[----:B------:R-:W-:Y:S02]  /*4ea0*/  @P5 STG.E desc[UR10][R42.64], R34 ;  /* 0x000000222a005986 */ /* 0x000fe4000c10190a */
[----:B------:R-:W0:Y:S01]  /*4eb0*/  @P1 LDC.64 R40, c[0x0][0x398] ;  /* 0x0000e600ff281b82 */ /* 0x000e220000000a00 */
[----:B-1----:R-:W-:-:S05]  /*4ec0*/  @P5 IMAD.WIDE R44, R25, 0x4, R28 ;  /* 0x00000004192c5825 */ /* 0x002fca00078e021c */
[----:B------:R1:W-:Y:S01]  /*4ed0*/  @P5 STG.E desc[UR10][R44.64], R35 ;  /* 0x000000232c005986 */ /* 0x0003e2000c10190a */
[----:B------:R-:W-:Y:S01]  /*4ee0*/  ISETP.NE.AND P5, PT, R14, R32, PT ;  /* 0x000000200e00720c */ /* 0x000fe20003fa5270 */
[----:B------:R-:W4:Y:S01]  /*4ef0*/  @P1 LDC.64 R38, c[0x0][0x3a0] ;  /* 0x0000e800ff261b82 */ /* 0x000f220000000a00 */
[----:B--2---:R-:W-:-:S05]  /*4f00*/  @P0 IMAD.WIDE R52, R49, 0x4, R22 ;  /* 0x0000000431340825 */ /* 0x004fca00078e0216 */
[----:B------:R2:W-:Y:S02]  /*4f10*/  @P0 STG.E desc[UR10][R52.64], R2 ;  /* 0x0000000234000986 */ /* 0x0005e4000c10190a */
[----:B------:R-:W5:Y:S01]  /*4f20*/  @P2 LDC.64 R30, c[0x0][0x398] ;  /* 0x0000e600ff1e2b82 */ /* 0x000f620000000a00 */
[----:B---3--:R-:W-:-:S05]  /*4f30*/  @P0 IMAD.WIDE R48, R49, 0x4, R26 ;  /* 0x0000000431300825 */ /* 0x008fca00078e021a */
[----:B------:R2:W-:Y:S01]  /*4f40*/  @P0 STG.E desc[UR10][R48.64], R3 ;  /* 0x0000000330000986 */ /* 0x0005e2000c10190a */
[----:B------:R-:W-:Y:S01]  /*4f50*/  ISETP.NE.AND P0, PT, R32, R37, PT ;  /* 0x000000252000720c */ /* 0x000fe20003f05270 */
[----:B------:R-:W3:Y:S01]  /*4f60*/  @P2 LDC.64 R22, c[0x0][0x3a0] ;  /* 0x0000e800ff162b82 */ /* 0x000ee20000000a00 */
[----:B0-----:R-:W-:-:S05]  /*4f70*/  @P1 IMAD.WIDE R50, R46, 0x4, R40 ;  /* 0x000000042e321825 */ /* 0x001fca00078e0228 */
[----:B------:R2:W-:Y:S02]  /*4f80*/  @P1 STG.E desc[UR10][R50.64], R4 ;  /* 0x0000000432001986 */ /* 0x0005e4000c10190a */
[----:B------:R-:W0:Y:S01]  /*4f90*/  @P3 LDC.64 R28, c[0x0][0x398] ;  /* 0x0000e600ff1c3b82 */ /* 0x000e220000000a00 */
[----:B----4-:R-:W-:-:S05]  /*4fa0*/  @P1 IMAD.WIDE R46, R46, 0x4, R38 ;  /* 0x000000042e2e1825 */ /* 0x010fca00078e0226 */
[----:B------:R2:W-:Y:S02]  /*4fb0*/  @P1 STG.E desc[UR10][R46.64], R5 ;  /* 0x000000052e001986 */ /* 0x0005e4000c10190a */
[----:B------:R-:W4:Y:S01]  /*4fc0*/  @P3 LDC.64 R26, c[0x0][0x3a0] ;  /* 0x0000e800ff1a3b82 */ /* 0x000f220000000a00 */
[----:B-----5:R-:W-:-:S05]  /*4fd0*/  @P2 IMAD.WIDE R30, R16, 0x4, R30 ;  /* 0x00000004101e2825 */ /* 0x020fca00078e021e */
[----:B------:R2:W-:Y:S02]  /*4fe0*/  @P2 STG.E desc[UR10][R30.64], R6 ;  /* 0x000000061e002986 */ /* 0x0005e4000c10190a */
[----:B------:R-:W5:Y:S01]  /*4ff0*/  @P4 LDC.64 R24, c[0x0][0x398] ;  /* 0x0000e600ff184b82 */ /* 0x000f620000000a00 */
[----:B---3--:R-:W-:-:S05]  /*5000*/  @P2 IMAD.WIDE R22, R16, 0x4, R22 ;  /* 0x0000000410162825 */ /* 0x008fca00078e0216 */
[----:B------:R2:W-:Y:S02]  /*5010*/  @P2 STG.E desc[UR10][R22.64], R7 ;  /* 0x0000000716002986 */ /* 0x0005e4000c10190a */
[----:B-1----:R-:W1:Y:S01]  /*5020*/  @P4 LDC.64 R44, c[0x0][0x3a0] ;  /* 0x0000e800ff2c4b82 */ /* 0x002e620000000a00 */
[----:B0-----:R-:W-:-:S05]  /*5030*/  @P3 IMAD.WIDE R28, R17, 0x4, R28 ;  /* 0x00000004111c3825 */ /* 0x001fca00078e021c */
[----:B------:R2:W-:Y:S02]  /*5040*/  @P3 STG.E desc[UR10][R28.64], R8 ;  /* 0x000000081c003986 */ /* 0x0005e4000c10190a */
[----:B------:R-:W0:Y:S01]  /*5050*/  @P6 LDC.64 R42, c[0x0][0x398] ;  /* 0x0000e600ff2a6b82 */ /* 0x000e220000000a00 */
[----:B----4-:R-:W-:-:S05]  /*5060*/  @P3 IMAD.WIDE R26, R17, 0x4, R26 ;  /* 0x00000004111a3825 */ /* 0x010fca00078e021a */
[----:B------:R2:W-:Y:S02]  /*5070*/  @P3 STG.E desc[UR10][R26.64], R9 ;  /* 0x000000091a003986 */ /* 0x0005e4000c10190a */
[----:B------:R-:W3:Y:S01]  /*5080*/  @P6 LDC.64 R34, c[0x0][0x3a0] ;  /* 0x0000e800ff226b82 */ /* 0x000ee20000000a00 */
[----:B-----5:R-:W-:-:S05]  /*5090*/  @P4 IMAD.WIDE R24, R18, 0x4, R24 ;  /* 0x0000000412184825 */ /* 0x020fca00078e0218 */
[----:B------:R2:W-:Y:S02]  /*50a0*/  @P4 STG.E desc[UR10][R24.64], R10 ;  /* 0x0000000a18004986 */ /* 0x0005e4000c10190a */
[----:B------:R-:W4:Y:S01]  /*50b0*/  @P5 LDC.64 R38, c[0x0][0x398] ;  /* 0x0000e600ff265b82 */ /* 0x000f220000000a00 */
[----:B-1----:R-:W-:-:S05]  /*50c0*/  @P4 IMAD.WIDE R44, R18, 0x4, R44 ;  /* 0x00000004122c4825 */ /* 0x002fca00078e022c */
[----:B------:R2:W-:Y:S02]  /*50d0*/  @P4 STG.E desc[UR10][R44.64], R11 ;  /* 0x0000000b2c004986 */ /* 0x0005e4000c10190a */
[----:B------:R-:W1:Y:S01]  /*50e0*/  @P5 LDC.64 R40, c[0x0][0x3a0] ;  /* 0x0000e800ff285b82 */ /* 0x000e620000000a00 */
[----:B0-----:R-:W-:-:S05]  /*50f0*/  @P6 IMAD.WIDE R42, R19, 0x4, R42 ;  /* 0x00000004132a6825 */ /* 0x001fca00078e022a */
[----:B------:R2:W-:Y:S01]  /*5100*/  @P6 STG.E desc[UR10][R42.64], R12 ;  /* 0x0000000c2a006986 */ /* 0x0005e2000c10190a */
[----:B---3--:R-:W-:-:S05]  /*5110*/  @P6 IMAD.WIDE R34, R19, 0x4, R34 ;  /* 0x0000000413226825 */ /* 0x008fca00078e0222 */
[----:B------:R2:W-:Y:S01]  /*5120*/  @P6 STG.E desc[UR10][R34.64], R13 ;  /* 0x0000000d22006986 */ /* 0x0005e2000c10190a */
[----:B----4-:R-:W-:-:S05]  /*5130*/  @P5 IMAD.WIDE R38, R20, 0x4, R38 ;  /* 0x0000000414265825 */ /* 0x010fca00078e0226 */
[----:B------:R2:W-:Y:S01]  /*5140*/  @P5 STG.E desc[UR10][R38.64], R14 ;  /* 0x0000000e26005986 */ /* 0x0005e2000c10190a */
[----:B-1----:R-:W-:-:S05]  /*5150*/  @P5 IMAD.WIDE R40, R20, 0x4, R40 ;  /* 0x0000000414285825 */ /* 0x002fca00078e0228 */
[----:B------:R2:W-:Y:S01]  /*5160*/  @P5 STG.E desc[UR10][R40.64], R15 ;  /* 0x0000000f28005986 */ /* 0x0005e2000c10190a */
[----:B------:R-:W-:Y:S05]  /*5170*/  @!P0 EXIT ;  /* 0x000000000000894d */ /* 0x000fea0003800000 */
[----:B--2---:R-:W0:Y:S08]  /*5180*/  LDC.64 R2, c[0x0][0x398] ;  /* 0x0000e600ff027b82 */ /* 0x004e300000000a00 */
[----:B------:R-:W1:Y:S01]  /*5190*/  LDC.64 R4, c[0x0][0x3a0] ;  /* 0x0000e800ff047b82 */ /* 0x000e620000000a00 */
[----:B0-----:R-:W-:-:S05]  /*51a0*/  IMAD.WIDE R2, R21, 0x4, R2 ;  /* 0x0000000415027825 */ /* 0x001fca00078e0202 */
[----:B------:R-:W-:Y:S01]  /*51b0*/  STG.E desc[UR10][R2.64], R32 ;  /* 0x0000002002007986 */ /* 0x000fe2000c10190a */
[----:B-1----:R-:W-:-:S05]  /*51c0*/  IMAD.WIDE R4, R21, 0x4, R4 ;  /* 0x0000000415047825 */ /* 0x002fca00078e0204 */
[----:B------:R-:W-:Y:S01]  /*51d0*/  STG.E desc[UR10][R4.64], R33 ;  /* 0x0000002104007986 */ /* 0x000fe2000c10190a */
[----:B------:R-:W-:Y:S05]  /*51e0*/  EXIT ;  /* 0x000000000000794d */ /* 0x000fea0003800000 */
.L_x_781:
[----:B------:R-:W-:-:S06]  /*51f0*/  UISETP.GE.AND UP0, UPT, UR7, 0x1, UPT ;  /* 0x000000010700788c */ /* 0x000fcc000bf06270 */
[----:B------:R-:W-:-:S13]  /*5200*/  PLOP3.LUT P0, PT, PT, PT, UP0, 0x80, 0x8 ;  /* 0x000000000008781c */ /* 0x000fda0003f0f008 */
[----:B------:R-:W-:Y:S05]  /*5210*/  @!P0 EXIT ;  /* 0x000000000000894d */ /* 0x000fea0003800000 */
[----:B------:R-:W-:-:S09]  /*5220*/  UISETP.NE.AND UP0, UPT, UR8, URZ, UPT ;  /* 0x000000ff0800728c */ /* 0x000fd2000bf05270 */
[----:B------:R-:W-:Y:S05]  /*5230*/  BRA.U UP0, `(.L_x_814) ;  /* 0x0000002500687547 */ /* 0x000fea000b800000 */
[----:B------:R-:W0:Y:S02]  /*5240*/  LDCU.64 UR4, c[0x0][0x380] ;  /* 0x00007000ff0477ac */ /* 0x000e240008000a00 */
[----:B0-----:R-:W-:-:S06]  /*5250*/  UIMAD.WIDE.U32 UR4, UR6, 0x4, UR4 ;  /* 0x00000004060478a5 */ /* 0x001fcc000f8e0004 */
[----:B------:R-:W-:Y:S02]  /*5260*/  IMAD.U32 R2, RZ, RZ, UR4 ;  /* 0x00000004ff027e24 */ /* 0x000fe4000f8e00ff */
[----:B------:R-:W-:-:S05]  /*5270*/  IMAD.U32 R3, RZ, RZ, UR5 ;  /* 0x00000005ff037e24 */ /* 0x000fca000f8e00ff */
[----:B------:R0:W2:Y:S01]  /*5280*/  LDG.E.CONSTANT R8, desc[UR10][R2.64] ;  /* 0x0000000a02087981 */ /* 0x0000a2000c1e9900 */
[----:B------:R-:W1:Y:S02]  /*5290*/  S2R R0, SR_TID.X ;  /* 0x0000000000007919 */ /* 0x000e640000002100 */
[C---:B-1----:R-:W-:Y:S02]  /*52a0*/  LOP3.LUT R7, R0.reuse, 0x1f, RZ, 0xc0, !PT ;  /* 0x0000001f00077812 */ /* 0x042fe400078ec0ff */
[----:B------:R-:W-:-:S05]  /*52b0*/  LOP3.LUT R4, R0, 0x3e0, RZ, 0xc0, !PT ;  /* 0x000003e000047812 */ /* 0x000fca00078ec0ff */
[----:B------:R-:W-:-:S04]  /*52c0*/  IMAD R7, R4, 0x9, R7 ;  /* 0x0000000904077824 */ /* 0x000fc800078e0207 */
[C---:B------:R-:W-:Y:S01]  /*52d0*/  VIADD R4, R7.reuse, 0x20 ;  /* 0x0000002007047836 */ /* 0x040fe20000000000 */
[C---:B------:R-:W-:Y:S01]  /*52e0*/  ISETP.GE.U32.AND P5, PT, R7.reuse, UR7, PT ;  /* 0x0000000707007c0c */ /* 0x040fe2000bfa6070 */
[C---:B------:R-:W-:Y:S02]  /*52f0*/  VIADD R5, R7.reuse, 0x40 ;  /* 0x0000004007057836 */ /* 0x040fe40000000000 */
[C---:B------:R-:W-:Y:S01]  /*5300*/  VIADD R9, R7.reuse, 0xa0 ;  /* 0x000000a007097836 */ /* 0x040fe20000000000 */
[----:B------:R-:W-:Y:S01]  /*5310*/  ISETP.GE.U32.AND P0, PT, R4, UR7, PT ;  /* 0x0000000704007c0c */ /* 0x000fe2000bf06070 */
[----:B------:R-:W-:Y:S01]  /*5320*/  VIADD R4, R7, 0x60 ;  /* 0x0000006007047836 */ /* 0x000fe20000000000 */
[----:B------:R-:W-:Y:S01]  /*5330*/  ISETP.GE.U32.AND P1, PT, R5, UR7, PT ;  /* 0x0000000705007c0c */ /* 0x000fe2000bf26070 */
[----:B------:R-:W-:Y:S01]  /*5340*/  VIADD R5, R7, 0x80 ;  /* 0x0000008007057836 */ /* 0x000fe20000000000 */
[----:B------:R-:W-:Y:S02]  /*5350*/  ISETP.GE.U32.AND P4, PT, R9, UR7, PT ;  /* 0x0000000709007c0c */ /* 0x000fe4000bf86070 */
[----:B------:R-:W-:-:S02]  /*5360*/  ISETP.GE.U32.AND P2, PT, R4, UR7, PT ;  /* 0x0000000704007c0c */ /* 0x000fc4000bf46070 */
[C---:B------:R-:W-:Y:S01]  /*5370*/  LEA R4, P6, R7.reuse, UR4, 0x2 ;  /* 0x0000000407047c11 */ /* 0x040fe2000f8c10ff */
[----:B0-----:R-:W-:Y:S01]  /*5380*/  @!P5 IMAD.WIDE.U32 R2, R7, 0x4, R2 ;  /* 0x000000040702d825 */ /* 0x001fe200078e0002 */
[----:B------:R-:W-:-:S03]  /*5390*/  ISETP.GE.U32.AND P3, PT, R5, UR7, PT ;  /* 0x0000000705007c0c */ /* 0x000fc6000bf66070 */
[C---:B------:R-:W-:Y:S02]  /*53a0*/  VIADD R9, R7.reuse, 0xc0 ;  /* 0x000000c007097836 */ /* 0x040fe40000000000 */
[C---:B------:R-:W-:Y:S02]  /*53b0*/  VIADD R12, R7.reuse, 0xe0 ;  /* 0x000000e0070c7836 */ /* 0x040fe40000000000 */
[----:B------:R-:W-:Y:S02]  /*53c0*/  IMAD.X R5, RZ, RZ, UR5, P6 ;  /* 0x00000005ff057e24 */ /* 0x000fe4000b0e06ff */
[----:B------:R-:W-:Y:S01]  /*53d0*/  VIADD R7, R7, 0x100 ;  /* 0x0000010007077836 */ /* 0x000fe20000000000 */
[----:B------:R-:W-:Y:S01]  /*53e0*/  ISETP.GE.U32.AND P6, PT, R9, UR7, PT ;  /* 0x0000000709007c0c */ /* 0x000fe2000bfc6070 */
[----:B--2---:R-:W-:Y:S02]  /*53f0*/  IMAD.MOV.U32 R11, RZ, RZ, R8 ;  /* 0x000000ffff0b7224 */ /* 0x004fe400078e0008 */
[----:B------:R0:W2:Y:S01]  /*5400*/  @!P5 LDG.E.CONSTANT R8, desc[UR10][R2.64] ;  /* 0x0000000a0208d981 */ /* 0x0000a2000c1e9900 */
[----:B------:R-:W-:Y:S01]  /*5410*/  ISETP.GE.U32.AND P5, PT, R12, UR7, PT ;  /* 0x000000070c007c0c */ /* 0x000fe2000bfa6070 */
[----:B------:R-:W-:-:S06]  /*5420*/  IMAD.MOV.U32 R10, RZ, RZ, R11 ;  /* 0x000000ffff0a7224 */ /* 0x000fcc00078e000b */
[----:B------:R-:W3:Y:S01]  /*5430*/  @!P0 LDG.E.CONSTANT R10, desc[UR10][R4.64+0x80] ;  /* 0x0000800a040a8981 */ /* 0x000ee2000c1e9900 */
[----:B------:R-:W-:Y:S01]  /*5440*/  ISETP.GE.U32.AND P0, PT, R7, UR7, PT ;  /* 0x0000000707007c0c */ /* 0x000fe2000bf06070 */
[--C-:B------:R-:W-:Y:S02]  /*5450*/  IMAD.MOV.U32 R7, RZ, RZ, R11.reuse ;  /* 0x000000ffff077224 */ /* 0x100fe400078e000b */
[--C-:B0-----:R-:W-:Y:S02]  /*5460*/  IMAD.MOV.U32 R2, RZ, RZ, R11.reuse ;  /* 0x000000ffff027224 */ /* 0x101fe400078e000b */
        /* <DEDUP_REMOVED lines=11> */
[----:B------:R-:W1:Y:S01]  /*5520*/  S2R R9, SR_LANEID ;  /* 0x0000000000097919 */ /* 0x000e620000000000 */
[----:B------:R-:W1:Y:S01]  /*5530*/  S2UR UR5, SR_CgaCtaId ;  /* 0x00000000000579c3 */ /* 0x000e620000008800 */
[----:B------:R-:W-:Y:S01]  /*5540*/  SHF.R.U32.HI R44, RZ, 0x5, R0 ;  /* 0x00000005ff2c7819 */ /* 0x000fe20000011600 */
[----:B------:R-:W-:-:S06]  /*5550*/  UMOV UR4, 0x400 ;  /* 0x0000040000047882 */ /* 0x000fcc0000000000 */
[----:B0-----:R-:W0:Y:S01]  /*5560*/  LDC R5, c[0x0][0x390] ;  /* 0x0000e400ff057b82 */ /* 0x001e220000000800 */
[----:B-1----:R-:W-:Y:S01]  /*5570*/  ULEA UR4, UR5, UR4, 0x18 ;  /* 0x0000000405047291 */ /* 0x002fe2000f8ec0ff */
[----:B------:R-:W-:-:S05]  /*5580*/  IMAD R3, R44, 0x120, R9 ;  /* 0x000001202c037824 */ /* 0x000fca00078e0209 */
[----:B------:R-:W-:-:S05]  /*5590*/  LEA R16, R3, UR4, 0x2 ;  /* 0x0000000403107c11 */ /* 0x000fca000f8e10ff */
[----:B------:R-:W-:Y:S01]  /*55a0*/  IMAD R17, R9, 0x20, R16 ;  /* 0x0000002009117824 */ /* 0x000fe200078e0210 */
[----:B------:R-:W-:Y:S01]  /*55b0*/  ISETP.NE.AND P3, PT, R0, RZ, PT ;  /* 0x000000ff0000720c */ /* 0x000fe20003f65270 */
[----:B--2---:R-:W-:Y:S04]  /*55c0*/  STS [R16], R8 ;  /* 0x0000000810007388 */ /* 0x004fe80000000800 */
[----:B---3--:R-:W-:Y:S04]  /*55d0*/  STS [R16+0x80], R10 ;  /* 0x0000800a10007388 */ /* 0x008fe80000000800 */
[----:B----4-:R-:W-:Y:S04]  /*55e0*/  STS [R16+0x100], R7 ;  /* 0x0001000710007388 */ /* 0x010fe80000000800 */
[----:B-----5:R-:W-:Y:S04]  /*55f0*/  STS [R16+0x180], R2 ;  /* 0x0001800210007388 */ /* 0x020fe80000000800 */
[----:B------:R-:W-:Y:S04]  /*5600*/  STS [R16+0x200], R12 ;  /* 0x0002000c10007388 */ /* 0x000fe80000000800 */
[----:B------:R-:W-:Y:S04]  /*5610*/  STS [R16+0x280], R13 ;  /* 0x0002800d10007388 */ /* 0x000fe80000000800 */
[----:B------:R1:W-:Y:S04]  /*5620*/  STS [R16+0x300], R14 ;  /* 0x0003000e10007388 */ /* 0x0003e80000000800 */
[----:B------:R-:W-:Y:S04]  /*5630*/  STS [R16+0x380], R15 ;  /* 0x0003800f10007388 */ /* 0x000fe80000000800 */
[----:B------:R-:W-:Y:S01]  /*5640*/  STS [R16+0x400], R11 ;  /* 0x0004000b10007388 */ /* 0x000fe20000000800 */
[----:B------:R-:W-:-:S03]  /*5650*/  NOP ;  /* 0x0000000000007918 */ /* 0x000fc60000000000 */
[----:B------:R-:W2:Y:S04]  /*5660*/  LDS R3, [R17+0x20] ;  /* 0x0000200011037984 */ /* 0x000ea80000000800 */
[----:B------:R-:W-:Y:S04]  /*5670*/  LDS R8, [R17] ;  /* 0x0000000011087984 */ /* 0x000fe80000000800 */
[----:B------:R-:W3:Y:S04]  /*5680*/  LDS R10, [R17+0x4] ;  /* 0x00000400110a7984 */ /* 0x000ee80000000800 */
[----:B------:R-:W4:Y:S04]  /*5690*/  LDS R28, [R17+0x8] ;  /* 0x00000800111c7984 */ /* 0x000f280000000800 */
        /* <DEDUP_REMOVED lines=19> */
[----:B------:R-:W5:Y:S04]  /*57d0*/  LDS R29, [R17+0x8] ;  /* 0x00000800111d7984 */ /* 0x000f680000000800 */
[----:B------:R-:W-:Y:S04]  /*57e0*/  LDS R31, [R17+0xc] ;  /* 0x00000c00111f7984 */ /* 0x000fe80000000800 */
[----:B------:R-:W-:Y:S04]  /*57f0*/  LDS R33, [R17+0x10] ;  /* 0x0000100011217984 */ /* 0x000fe80000000800 */
[----:B------:R-:W-:Y:S04]  /*5800*/  LDS R35, [R17+0x14] ;  /* 0x0000140011237984 */ /* 0x000fe80000000800 */
[----:B------:R-:W-:Y:S04]  /*5810*/  LDS R37, [R17+0x18] ;  /* 0x0000180011257984 */ /* 0x000fe80000000800 */
[----:B------:R-:W-:Y:S04]  /*5820*/  LDS R4, [R17+0x1c] ;  /* 0x00001c0011047984 */ /* 0x000fe80000000800 */
[----:B------:R-:W-:Y:S01]  /*5830*/  LDS R5, [R17+0x20] ;  /* 0x0000200011057984 */ /* 0x000fe20000000800 */
[----:B------:R-:W-:Y:S06]  /*5840*/  BAR.SYNC.DEFER_BLOCKING 0x0 ;  /* 0x0000000000007b1d */ /* 0x000fec0000010000 */
[----:B--2---:R-:W-:Y:S02]  /*5850*/  STS [R14+0x47c], R3 ;  /* 0x00047c030e007388 */ /* 0x004fe40000000800 */
[----:B------:R-:W-:Y:S01]  /*5860*/  BAR.SYNC.DEFER_BLOCKING 0x0 ;  /* 0x0000000000007b1d */ /* 0x000fe20000010000 */
[----:B------:R-:W-:-:S05]  /*5870*/  IMAD R7, R0, 0x9, RZ ;  /* 0x0000000900077824 */ /* 0x000fca00078e02ff */
[----:B------:R0:W2:Y:S01]  /*5880*/  @P3 LDS R6, [R14+0x478] ;  /* 0x000478000e063984 */ /* 0x0000a20000000800 */
[----:B------:R-:W-:Y:S01]  /*5890*/  VIADD R12, R7, 0x1 ;  /* 0x00000001070c7836 */ /* 0x000fe20000000000 */
[----:B---3--:R-:W-:-:S04]  /*58a0*/  ISETP.NE.AND P0, PT, R8, R10, PT ;  /* 0x0000000a0800720c */ /* 0x008fc80003f05270 */
[----:B------:R-:W-:Y:S01]  /*58b0*/  ISETP.EQ.OR P4, PT, R12, UR7, P0 ;  /* 0x000000070c007c0c */ /* 0x000fe20008782670 */
[----:B------:R-:W-:Y:S01]  /*58c0*/  VIADD R12, R7, 0x2 ;  /* 0x00000002070c7836 */ /* 0x000fe20000000000 */
[----:B----4-:R-:W-:Y:S02]  /*58d0*/  ISETP.NE.AND P0, PT, R10, R28, PT ;  /* 0x0000001c0a00720c */ /* 0x010fe40003f05270 */
[----:B0-----:R-:W-:Y:S02]  /*58e0*/  SEL R14, R39, RZ, !P4 ;  /* 0x000000ff270e7207 */ /* 0x001fe40006000000 */
[----:B------:R-:W-:-:S03]  /*58f0*/  ISETP.EQ.OR P0, PT, R12, UR7, P0 ;  /* 0x000000070c007c0c */ /* 0x000fc60008702670 */
[----:B-1----:R-:W-:Y:S01]  /*5900*/  IMAD.IADD R14, R11, 0x1, R14 ;  /* 0x000000010b0e7824 */ /* 0x002fe200078e020e */
[C---:B------:R-:W-:Y:S01]  /*5910*/  ISETP.NE.AND P2, PT, R7.reuse, UR7, PT ;  /* 0x0000000707007c0c */ /* 0x040fe2000bf45270 */
[----:B------:R-:W-:Y:S02]  /*5920*/  IMAD.MOV.U32 R13, RZ, RZ, 0x1 ;  /* 0x00000001ff0d7424 */ /* 0x000fe400078e00ff */
[----:B------:R-:W-:Y:S01]  /*5930*/  VIADD R15, R7, 0x3 ;  /* 0x00000003070f7836 */ /* 0x000fe20000000000 */
[----:B------:R-:W-:Y:S02]  /*5940*/  SEL R14, R14, RZ, !P0 ;  /* 0x000000ff0e0e7207 */ /* 0x000fe40004000000 */
[----:B------:R-:W-:-:S03]  /*5950*/  SEL R2, RZ, 0x1, P2 ;  /* 0x00000001ff027807 */ /* 0x000fc60001000000 */
[----:B-----5:R-:W-:Y:S01]  /*5960*/  IMAD.IADD R14, R29, 0x1, R14 ;  /* 0x000000011d0e7824 */ /* 0x020fe200078e020e */
[----:B--2---:R-:W-:-:S04]  /*5970*/  @P3 ISETP.NE.AND P1, PT, R6, R8, PT ;  /* 0x000000080600320c */ /* 0x004fc80003f25270 */
[----:B------:R-:W-:Y:S02]  /*5980*/  @P3 SEL R13, RZ, 0x1, !P1 ;  /* 0x00000001ff0d3807 */ /* 0x000fe40004800000 */
[----:B------:R-:W-:Y:S02]  /*5990*/  ISETP.NE.AND P1, PT, R28, R30, PT ;  /* 0x0000001e1c00720c */ /* 0x000fe40003f25270 */
[----:B------:R-:W-:Y:S02]  /*59a0*/  @P3 SEL R2, R2, R13, !P2 ;  /* 0x0000000d02023207 */ /* 0x000fe40005000000 */
[----:B------:R-:W-:Y:S01]  /*59b0*/  ISETP.EQ.OR P1, PT, R15, UR7, P1 ;  /* 0x000000070f007c0c */ /* 0x000fe20008f22670 */
[----:B------:R-:W-:Y:S02]  /*59c0*/  VIADD R15, R7, 0x4 ;  /* 0x00000004070f7836 */ /* 0x000fe40000000000 */
[----:B------:R-:W-:Y:S01]  /*59d0*/  VIADD R42, R2, 0x1 ;  /* 0x00000001022a7836 */ /* 0x000fe20000000000 */
[----:B------:R-:W-:-:S02]  /*59e0*/  SEL R14, R14, RZ, !P1 ;  /* 0x000000ff0e0e7207 */ /* 0x000fc40004800000 */
[----:B------:R-:W-:Y:S01]  /*59f0*/  ISETP.NE.AND P5, PT, R30, R32, PT ;  /* 0x000000201e00720c */ /* 0x000fe20003fa5270 */
[----:B------:R-:W-:Y:S02]  /*5a00*/  IMAD.MOV.U32 R12, RZ, RZ, R42 ;  /* 0x000000ffff0c7224 */ /* 0x000fe400078e002a */
[----:B------:R-:W-:Y:S01]  /*5a10*/  @!P4 IMAD.MOV R12, RZ, RZ, R2 ;  /* 0x000000ffff0cc224 */ /* 0x000fe200078e0202 */
[----:B------:R-:W-:Y:S01]  /*5a20*/  ISETP.EQ.OR P5, PT, R15, UR7, P5 ;  /* 0x000000070f007c0c */ /* 0x000fe2000afa2670 */
[----:B------:R-:W-:Y:S02]  /*5a30*/  IMAD.IADD R14, R31, 0x1, R14 ;  /* 0x000000011f0e7824 */ /* 0x000fe400078e020e */
[----:B------:R-:W-:Y:S02]  /*5a40*/  VIADD R16, R12, 0x1 ;  /* 0x000000010c107836 */ /* 0x000fe40000000000 */
[----:B------:R-:W-:Y:S01]  /*5a50*/  @!P0 IMAD.MOV R16, RZ, RZ, R12 ;  /* 0x000000ffff108224 */ /* 0x000fe200078e020c */
[----:B------:R-:W-:Y:S01]  /*5a60*/  SEL R14, R14, RZ, !P5 ;  /* 0x000000ff0e0e7207 */ /* 0x000fe20006800000 */
[----:B------:R-:W-:Y:S01]  /*5a70*/  VIADD R12, R7, 0x5 ;  /* 0x00000005070c7836 */ /* 0x000fe20000000000 */
[----:B------:R-:W-:-:S03]  /*5a80*/  ISETP.NE.AND P2, PT, R32, R34, PT ;  /* 0x000000222000720c */ /* 0x000fc60003f45270 */
[----:B------:R-:W-:Y:S01]  /*5a90*/  IMAD.IADD R14, R33, 0x1, R14 ;  /* 0x00000001210e7824 */ /* 0x000fe200078e020e */
[----:B------:R-:W-:Y:S01]  /*5aa0*/  ISETP.EQ.OR P2, PT, R12, UR7, P2 ;  /* 0x000000070c007c0c */ /* 0x000fe20009742670 */
[----:B------:R-:W-:Y:S01]  /*5ab0*/  VIADD R12, R7, 0x6 ;  /* 0x00000006070c7836 */ /* 0x000fe20000000000 */
[----:B------:R-:W-:Y:S02]  /*5ac0*/  ISETP.NE.AND P3, PT, R34, R36, PT ;  /* 0x000000242200720c */ /* 0x000fe40003f65270 */
[----:B------:R-:W-:Y:S02]  /*5ad0*/  SEL R14, R14, RZ, !P2 ;  /* 0x000000ff0e0e7207 */ /* 0x000fe40005000000 */
[----:B------:R-:W-:-:S03]  /*5ae0*/  ISETP.EQ.OR P3, PT, R12, UR7, P3 ;  /* 0x000000070c007c0c */ /* 0x000fc60009f62670 */
[----:B------:R-:W-:Y:S01]  /*5af0*/  IMAD.IADD R14, R35, 0x1, R14 ;  /* 0x00000001230e7824 */ /* 0x000fe200078e020e */
[----:B------:R-:W-:Y:S01]  /*5b00*/  P2R R13, PR, RZ, 0x10 ;  /* 0x00000010ff0d7803 */ /* 0x000fe20000000000 */
[C---:B------:R-:W-:Y:S01]  /*5b10*/  VIADD R12, R7.reuse, 0x7 ;  /* 0x00000007070c7836 */ /* 0x040fe20000000000 */
[----:B------:R-:W-:Y:S02]  /*5b20*/  ISETP.NE.AND P4, PT, R36, R38, PT ;  /* 0x000000262400720c */ /* 0x000fe40003f85270 */
[----:B------:R-:W-:Y:S01]  /*5b30*/  SEL R14, R14, RZ, !P3 ;  /* 0x000000ff0e0e7207 */ /* 0x000fe20005800000 */
[----:B------:R-:W-:Y:S01]  /*5b40*/  VIADD R7, R7, 0x8 ;  /* 0x0000000807077836 */ /* 0x000fe20000000000 */
[----:B------:R-:W-:Y:S02]  /*5b50*/  ISETP.NE.AND P6, PT, R38, R3, PT ;  /* 0x000000032600720c */ /* 0x000fe40003fc5270 */
[----:B------:R-:W-:Y:S01]  /*5b60*/  ISETP.EQ.OR P4, PT, R12, UR7, P4 ;  /* 0x000000070c007c0c */ /* 0x000fe2000a782670 */
[----:B------:R-:W-:Y:S01]  /*5b70*/  IMAD.IADD R14, R37, 0x1, R14 ;  /* 0x00000001250e7824 */ /* 0x000fe200078e020e */
[----:B------:R-:W-:-:S04]  /*5b80*/  ISETP.EQ.OR P6, PT, R7, UR7, P6 ;  /* 0x0000000707007c0c */ /* 0x000fc8000b7c2670 */
[----:B------:R-:W-:Y:S02]  /*5b90*/  SEL R7, R14, RZ, !P4 ;  /* 0x000000ff0e077207 */ /* 0x000fe40006000000 */
[----:B------:R-:W-:-:S03]  /*5ba0*/  P2R R43, PR, RZ, 0x1 ;  /* 0x00000001ff2b7803 */ /* 0x000fc60000000000 */
[----:B------:R-:W-:Y:S01]  /*5bb0*/  IMAD.IADD R7, R4, 0x1, R7 ;  /* 0x0000000104077824 */ /* 0x000fe200078e0207 */
[----:B------:R-:W-:Y:S01]  /*5bc0*/  ISETP.NE.AND P0, PT, R13, RZ, PT ;  /* 0x000000ff0d00720c */ /* 0x000fe20003f05270 */
[----:B------:R-:W-:Y:S02]  /*5bd0*/  VIADD R13, R16, 0x1 ;  /* 0x00000001100d7836 */ /* 0x000fe40000000000 */
[----:B------:R-:W-:Y:S01]  /*5be0*/  @!P1 IMAD.MOV R13, RZ, RZ, R16 ;  /* 0x000000ffff0d9224 */ /* 0x000fe200078e0210 */
[----:B------:R-:W-:-:S03]  /*5bf0*/  SEL R14, R7, RZ, !P6 ;  /* 0x000000ff070e7207 */ /* 0x000fc60007000000 */
[----:B------:R-:W-:Y:S02]  /*5c00*/  VIADD R15, R13, 0x1 ;  /* 0x000000010d0f7836 */ /* 0x000fe40000000000 */
[----:B------:R-:W-:Y:S02]  /*5c10*/  @!P5 IMAD.MOV R15, RZ, RZ, R13 ;  /* 0x000000ffff0fd224 */ /* 0x000fe400078e020d */
[----:B------:R-:W-:Y:S02]  /*5c20*/  IMAD.IADD R5, R5, 0x1, R14 ;  /* 0x0000000105057824 */ /* 0x000fe400078e020e */
[----:B------:R-:W-:Y:S02]  /*5c30*/  VIADD R13, R15, 0x1 ;  /* 0x000000010f0d7836 */ /* 0x000fe40000000000 */
[----:B------:R-:W-:Y:S01]  /*5c40*/  @!P2 IMAD.MOV R13, RZ, RZ, R15 ;  /* 0x000000ffff0da224 */ /* 0x000fe200078e020f */
[----:B------:R-:W0:Y:S03]  /*5c50*/  SHFL.UP PT, R7, R5, 0x1, RZ ;  /* 0x0420000005077989 */ /* 0x000e2600000e00ff */
[----:B------:R-:W-:-:S02]  /*5c60*/  VIADD R15, R13, 0x1 ;  /* 0x000000010d0f7836 */ /* 0x000fc40000000000 */
[----:B------:R-:W-:-:S04]  /*5c70*/  @!P3 IMAD.MOV R15, RZ, RZ, R13 ;  /* 0x000000ffff0fb224 */ /* 0x000fc800078e020d */
[----:B------:R-:W-:Y:S02]  /*5c80*/  VIADD R13, R15, 0x1 ;  /* 0x000000010f0d7836 */ /* 0x000fe40000000000 */
[----:B------:R-:W-:-:S04]  /*5c90*/  @!P4 IMAD.MOV R13, RZ, RZ, R15 ;  /* 0x000000ffff0dc224 */ /* 0x000fc800078e020f */
[----:B------:R-:W-:Y:S02]  /*5ca0*/  VIADD R12, R13, 0x1 ;  /* 0x000000010d0c7836 */ /* 0x000fe40000000000 */
[----:B------:R-:W-:-:S05]  /*5cb0*/  @!P6 IMAD.MOV R12, RZ, RZ, R13 ;  /* 0x000000ffff0ce224 */ /* 0x000fca00078e020d */
        /* <DEDUP_REMOVED lines=40> */
[----:B------:R-:W-:Y:S02]  /*5f40*/  SEL R14, R15, RZ, P6 ;  /* 0x000000ff0f0e7207 */ /* 0x000fe40003000000 */
[----:B0-----:R-:W-:Y:S02]  /*5f50*/  SEL R12, R12, RZ, P6 ;  /* 0x000000ff0c0c7207 */ /* 0x001fe40003000000 */
[----:B------:R-:W-:Y:S01]  /*5f60*/  ISETP.NE.AND P6, PT, R9, 0x1f, PT ;  /* 0x0000001f0900780c */ /* 0x000fe20003fc5270 */
[----:B------:R-:W-:Y:S02]  /*5f70*/  IMAD.IADD R41, R13, 0x1, R14 ;  /* 0x000000010d297824 */ /* 0x000fe400078e020e */
[----:B------:R-:W-:-:S10]  /*5f80*/  IMAD.IADD R40, R7, 0x1, R12 ;  /* 0x0000000107287824 */ /* 0x000fd400078e020c */
[----:B------:R-:W-:-:S05]  /*5f90*/  @!P6 LEA R21, R44, UR4, 0x3 ;  /* 0x000000042c15ec11 */ /* 0x000fca000f8e18ff */
[----:B------:R-:W-:Y:S01]  /*5fa0*/  @!P6 STS.64 [R21], R40 ;  /* 0x000000281500e388 */ /* 0x000fe20000000a00 */
[----:B------:R-:W-:Y:S06]  /*5fb0*/  BAR.SYNC.DEFER_BLOCKING 0x0 ;  /* 0x0000000000007b1d */ /* 0x000fec0000010000 */
[----:B------:R-:W0:Y:S04]  /*5fc0*/  LDS.128 R12, [UR4] ;  /* 0x00000004ff0c7984 */ /* 0x000e280008000c00 */
[----:B------:R-:W1:Y:S01]  /*5fd0*/  LDS.128 R16, [UR4+0x10] ;  /* 0x00001004ff107984 */ /* 0x000e620008000c00 */
[----:B0-----:R-:W-:-:S04]  /*5fe0*/  ISETP.NE.AND P6, PT, R14, RZ, PT ;  /* 0x000000ff0e00720c */ /* 0x001fc80003fc5270 */
[----:B------:R-:W-:Y:S02]  /*5ff0*/  SEL R20, R13, RZ, !P6 ;  /* 0x000000ff0d147207 */ /* 0x000fe40007000000 */
[----:B-1----:R-:W-:-:S03]  /*6000*/  ISETP.NE.AND P6, PT, R16, RZ, PT ;  /* 0x000000ff1000720c */ /* 0x002fc60003fc5270 */
[----:B------:R-:W-:Y:S02]  /*6010*/  IMAD.IADD R20, R15, 0x1, R20 ;  /* 0x000000010f147824 */ /* 0x000fe400078e0214 */
[----:B------:R-:W-:-:S03]  /*6020*/  IMAD.IADD R5, R12, 0x1, R14 ;  /* 0x000000010c057824 */ /* 0x000fc600078e020e */
[----:B------:R-:W-:Y:S02]  /*6030*/  SEL R22, R20, RZ, !P6 ;  /* 0x000000ff14167207 */ /* 0x000fe40007000000 */
[----:B------:R-:W-:-:S03]  /*6040*/  ISETP.NE.AND P6, PT, R44, 0x2, PT ;  /* 0x000000022c00780c */ /* 0x000fc60003fc5270 */
[----:B------:R-:W-:Y:S01]  /*6050*/  IMAD.IADD R22, R17, 0x1, R22 ;  /* 0x0000000111167824 */ /* 0x000fe200078e0216 */
[C---:B------:R-:W-:Y:S01]  /*6060*/  SEL R7, R5.reuse, R12, !P6 ;  /* 0x0000000c05077207 */ /* 0x040fe20007000000 */
[----:B------:R-:W-:Y:S01]  /*6070*/  IMAD.IADD R5, R5, 0x1, R16 ;  /* 0x0000000105057824 */ /* 0x000fe200078e0210 */
[----:B------:R-:W-:Y:S02]  /*6080*/  SEL R13, R20, R13, !P6 ;  /* 0x0000000d140d7207 */ /* 0x000fe40007000000 */
[----:B------:R-:W-:-:S04]  /*6090*/  ISETP.NE.AND P6, PT, R44, 0x3, PT ;  /* 0x000000032c00780c */ /* 0x000fc80003fc5270 */
[----:B------:R-:W-:Y:S02]  /*60a0*/  SEL R7, R5, R7, !P6 ;  /* 0x0000000705077207 */ /* 0x000fe40007000000 */
[----:B------:R-:W-:Y:S02]  /*60b0*/  SEL R13, R22, R13, !P6 ;  /* 0x0000000d160d7207 */ /* 0x000fe40007000000 */
[----:B------:R-:W-:-:S04]  /*60c0*/  ISETP.NE.AND P6, PT, R18, RZ, PT ;  /* 0x000000ff1200720c */ /* 0x000fc80003fc5270 */
[----:B------:R-:W-:Y:S02]  /*60d0*/  SEL R24, R22, RZ, !P6 ;  /* 0x000000ff16187207 */ /* 0x000fe40007000000 */
[----:B------:R-:W0:Y:S03]  /*60e0*/  LDS.128 R20, [UR4+0x20] ;  /* 0x00002004ff147984 */ /* 0x000e260008000c00 */
[----:B------:R-:W-:Y:S02]  /*60f0*/  IMAD.IADD R24, R19, 0x1, R24 ;  /* 0x0000000113187824 */ /* 0x000fe400078e0218 */
[----:B------:R-:W-:Y:S01]  /*6100*/  IMAD.IADD R5, R18, 0x1, R5 ;  /* 0x0000000112057824 */ /* 0x000fe200078e0205 */
[----:B0-----:R-:W-:-:S04]  /*6110*/  ISETP.NE.AND P6, PT, R20, RZ, PT ;  /* 0x000000ff1400720c */ /* 0x001fc80003fc5270 */
[----:B------:R-:W-:Y:S02]  /*6120*/  SEL R46, R24, RZ, !P6 ;  /* 0x000000ff182e7207 */ /* 0x000fe40007000000 */
[----:B------:R-:W-:-:S04]  /*6130*/  ISETP.NE.AND P6, PT, R44, 0x4, PT ;  /* 0x000000042c00780c */ /* 0x000fc80003fc5270 */
[C---:B------:R-:W-:Y:S01]  /*6140*/  SEL R26, R5.reuse, R7, !P6 ;  /* 0x00000007051a7207 */ /* 0x040fe20007000000 */
[----:B------:R-:W-:Y:S01]  /*6150*/  IMAD.IADD R7, R5, 0x1, R20 ;  /* 0x0000000105077824 */ /* 0x000fe200078e0214 */
[----:B------:R-:W-:Y:S02]  /*6160*/  SEL R13, R24, R13, !P6 ;  /* 0x0000000d180d7207 */ /* 0x000fe40007000000 */
[----:B------:R-:W-:-:S04]  /*6170*/  ISETP.NE.AND P6, PT, R44, 0x5, PT ;  /* 0x000000052c00780c */ /* 0x000fc80003fc5270 */
[----:B------:R-:W-:Y:S02]  /*6180*/  SEL R5, R7, R26, !P6 ;  /* 0x0000001a07057207 */ /* 0x000fe40007000000 */
[----:B------:R-:W0:Y:S01]  /*6190*/  LDS.128 R24, [UR4+0x30] ;  /* 0x00003004ff187984 */ /* 0x000e220008000c00 */
[----:B------:R-:W-:-:S05]  /*61a0*/  IMAD.IADD R46, R21, 0x1, R46 ;  /* 0x00000001152e7824 */ /* 0x000fca00078e022e */
[----:B------:R-:W-:Y:S02]  /*61b0*/  SEL R13, R46, R13, !P6 ;  /* 0x0000000d2e0d7207 */ /* 0x000fe40007000000 */
[----:B------:R-:W-:-:S04]  /*61c0*/  ISETP.NE.AND P6, PT, R22, RZ, PT ;  /* 0x000000ff1600720c */ /* 0x000fc80003fc5270 */
[----:B------:R-:W-:Y:S01]  /*61d0*/  SEL R46, R46, RZ, !P6 ;  /* 0x000000ff2e2e7207 */ /* 0x000fe20007000000 */
[----:B------:R-:W1:Y:S04]  /*61e0*/  SHFL.UP PT, R40, R40, 0x1, RZ ;  /* 0x0420000028287989 */ /* 0x000e6800000e00ff */
[----:B------:R-:W-:Y:S02]  /*61f0*/  IMAD.IADD R46, R23, 0x1, R46 ;  /* 0x00000001172e7824 */ /* 0x000fe400078e022e */
[----:B------:R-:W-:Y:S01]  /*6200*/  IMAD.IADD R7, R22, 0x1, R7 ;  /* 0x0000000116077824 */ /* 0x000fe200078e0207 */
[----:B0-----:R-:W-:-:S04]  /*6210*/  ISETP.NE.AND P6, PT, R24, RZ, PT ;  /* 0x000000ff1800720c */ /* 0x001fc80003fc5270 */
[----:B------:R-:W-:Y:S02]  /*6220*/  SEL R50, R46, RZ, !P6 ;  /* 0x000000ff2e327207 */ /* 0x000fe40007000000 */
[----:B------:R-:W-:-:S04]  /*6230*/  ISETP.NE.AND P6, PT, R44, 0x6, PT ;  /* 0x000000062c00780c */ /* 0x000fc80003fc5270 */
[----:B------:R-:W-:Y:S02]  /*6240*/  SEL R48, R46, R13, !P6 ;  /* 0x0000000d2e307207 */ /* 0x000fe40007000000 */
[C---:B------:R-:W-:Y:S01]  /*6250*/  SEL R46, R7.reuse, R5, !P6 ;  /* 0x00000005072e7207 */ /* 0x040fe20007000000 */
[----:B------:R-:W-:Y:S01]  /*6260*/  IMAD.IADD R5, R7, 0x1, R24 ;  /* 0x0000000107057824 */ /* 0x000fe200078e0218 */
[----:B------:R-:W-:Y:S01]  /*6270*/  ISETP.NE.AND P6, PT, R44, 0x7, PT ;  /* 0x000000072c00780c */ /* 0x000fe20003fc5270 */
[----:B------:R-:W-:-:S03]  /*6280*/  IMAD.IADD R13, R25, 0x1, R50 ;  /* 0x00000001190d7824 */ /* 0x000fc600078e0232 */
[----:B------:R-:W-:Y:S02]  /*6290*/  SEL R25, R5, R46, !P6 ;  /* 0x0000002e05197207 */ /* 0x000fe40007000000 */
[----:B------:R-:W-:Y:S01]  /*62a0*/  SEL R48, R13, R48, !P6 ;  /* 0x000000300d307207 */ /* 0x000fe20007000000 */
[----:B------:R-:W0:Y:S01]  /*62b0*/  SHFL.UP PT, R46, R41, 0x1, RZ ;  /* 0x04200000292e7989 */ /* 0x000e2200000e00ff */
[----:B------:R-:W-:-:S04]  /*62c0*/  ISETP.GE.U32.AND P6, PT, R0, 0x20, PT ;  /* 0x000000200000780c */ /* 0x000fc80003fc6070 */
[----:B------:R-:W-:Y:S02]  /*62d0*/  SEL R25, R25, RZ, P6 ;  /* 0x000000ff19197207 */ /* 0x000fe40003000000 */
[----:B------:R-:W-:Y:S02]  /*62e0*/  SEL R7, R48, RZ, P6 ;  /* 0x000000ff30077207 */ /* 0x000fe40003000000 */
[----:B-1----:R-:W-:-:S04]  /*62f0*/  ISETP.NE.AND P6, PT, R40, RZ, PT ;  /* 0x000000ff2800720c */ /* 0x002fc80003fc5270 */
[----:B------:R-:W-:Y:S02]  /*6300*/  SEL R15, R7, RZ, !P6 ;  /* 0x000000ff070f7207 */ /* 0x000fe40007000000 */
[----:B------:R-:W-:-:S04]  /*6310*/  ISETP.NE.AND P6, PT, R9, RZ, PT ;  /* 0x000000ff0900720c */ /* 0x000fc80003fc5270 */
[----:B------:R-:W-:-:S09]  /*6320*/  SEL R44, R40, RZ, P6 ;  /* 0x000000ff282c7207 */ /* 0x000fd20003000000 */
[----:B0-----:R-:W-:Y:S01]  /*6330*/  @P6 IMAD.IADD R7, R46, 0x1, R15 ;  /* 0x000000012e076824 */ /* 0x001fe200078e020f */
[----:B------:R-:W-:-:S04]  /*6340*/  ISETP.NE.AND P6, PT, R2, RZ, PT ;  /* 0x000000ff0200720c */ /* 0x000fc80003fc5270 */
[----:B------:R-:W-:-:S05]  /*6350*/  SEL R46, R7, RZ, !P6 ;  /* 0x000000ff072e7207 */ /* 0x000fca0007000000 */
[----:B------:R-:W-:-:S05]  /*6360*/  IMAD.IADD R9, R39, 0x1, R46 ;  /* 0x0000000127097824 */ /* 0x000fca00078e022e */
[----:B------:R-:W-:Y:S01]  /*6370*/  SEL R46, R9, RZ, !P0 ;  /* 0x000000ff092e7207 */ /* 0x000fe20004000000 */
[----:B------:R-:W-:Y:S01]  /*6380*/  @!P0 IMAD.MOV R42, RZ, RZ, R2 ;  /* 0x000000ffff2a8224 */ /* 0x000fe200078e0202 */
[----:B------:R-:W-:-:S03]  /*6390*/  ISETP.NE.AND P0, PT, R43, RZ, PT ;  /* 0x000000ff2b00720c */ /* 0x000fc60003f05270 */
[----:B------:R-:W-:-:S05]  /*63a0*/  IMAD.IADD R11, R11, 0x1, R46 ;  /* 0x000000010b0b7824 */ /* 0x000fca00078e022e */
[----:B------:R-:W-:-:S05]  /*63b0*/  SEL R40, R11, RZ, !P0 ;  /* 0x000000ff0b287207 */ /* 0x000fca0004000000 */
[----:B------:R-:W-:-:S05]  /*63c0*/  IMAD.IADD R29, R29, 0x1, R40 ;  /* 0x000000011d1d7824 */ /* 0x000fca00078e0228 */
[----:B------:R-:W-:Y:S01]  /*63d0*/  SEL R40, R29, RZ, !P1 ;  /* 0x000000ff1d287207 */ /* 0x000fe20004800000 */
[----:B------:R-:W-:-:S04]  /*63e0*/  IMAD.IADD R25, R25, 0x1, R44 ;  /* 0x0000000119197824 */ /* 0x000fc800078e022c */
[----:B------:R-:W-:Y:S02]  /*63f0*/  IMAD.IADD R31, R31, 0x1, R40 ;  /* 0x000000011f1f7824 */ /* 0x000fe400078e0228 */
[----:B------:R-:W-:-:S03]  /*6400*/  IMAD.IADD R23, R25, 0x1, R42 ;  /* 0x0000000119177824 */ /* 0x000fc600078e022a */
[----:B------:R-:W-:Y:S01]  /*6410*/  SEL R40, R31, RZ, !P5 ;  /* 0x000000ff1f287207 */ /* 0x000fe20006800000 */
[----:B------:R-:W-:Y:S02]  /*6420*/  VIADD R21, R23, 0x1 ;  /* 0x0000000117157836 */ /* 0x000fe40000000000 */
[----:B------:R-:W-:Y:S02]  /*6430*/  @!P0 IMAD.MOV R21, RZ, RZ, R23 ;  /* 0x000000ffff158224 */ /* 0x000fe400078e0217 */
[----:B------:R-:W-:Y:S02]  /*6440*/  IMAD.IADD R33, R33, 0x1, R40 ;  /* 0x0000000121217824 */ /* 0x000fe400078e0228 */
[----:B------:R-:W-:Y:S02]  /*6450*/  VIADD R19, R21, 0x1 ;  /* 0x0000000115137836 */ /* 0x000fe40000000000 */
[----:B------:R-:W-:Y:S01]  /*6460*/  @!P1 IMAD.MOV R19, RZ, RZ, R21 ;  /* 0x000000ffff139224 */ /* 0x000fe200078e0215 */
[----:B------:R-:W-:Y:S01]  /*6470*/  SEL R40, R33, RZ, !P2 ;  /* 0x000000ff21287207 */ /* 0x000fe20005000000 */
[----:B------:R-:W-:-:S02]  /*6480*/  IMAD.IADD R5, R26, 0x1, R5 ;  /* 0x000000011a057824 */ /* 0x000fc400078e0205 */
[----:B------:R-:W-:Y:S02]  /*6490*/  VIADD R17, R19, 0x1 ;  /* 0x0000000113117836 */ /* 0x000fe40000000000 */
[----:B------:R-:W-:Y:S01]  /*64a0*/  @!P5 IMAD.MOV R17, RZ, RZ, R19 ;  /* 0x000000ffff11d224 */ /* 0x000fe200078e0213 */
[----:B------:R-:W-:Y:S01]  /*64b0*/  ISETP.NE.AND P5, PT, R26, RZ, PT ;  /* 0x000000ff1a00720c */ /* 0x000fe20003fa5270 */
[----:B------:R-:W-:-:S03]  /*64c0*/  IMAD.IADD R35, R35, 0x1, R40 ;  /* 0x0000000123237824 */ /* 0x000fc600078e0228 */
[----:B------:R-:W-:Y:S02]  /*64d0*/  SEL R40, R13, RZ, !P5 ;  /* 0x000000ff0d287207 */ /* 0x000fe40006800000 */
[----:B------:R-:W-:Y:S02]  /*64e0*/  SEL R42, R35, RZ, !P3 ;  /* 0x000000ff232a7207 */ /* 0x000fe40005800000 */
[----:B------:R-:W-:Y:S01]  /*64f0*/  ISETP.GE.AND P5, PT, R5, 0x101, PT ;  /* 0x000001010500780c */ /* 0x000fe20003fa6270 */
[----:B------:R-:W-:Y:S02]  /*6500*/  VIADD R15, R17, 0x1 ;  /* 0x00000001110f7836 */ /* 0x000fe40000000000 */
[----:B------:R-:W-:Y:S02]  /*6510*/  @!P2 IMAD.MOV R15, RZ, RZ, R17 ;  /* 0x000000ffff0fa224 */ /* 0x000fe400078e0211 */
[----:B------:R-:W-:Y:S02]  /*6520*/  IMAD.IADD R37, R37, 0x1, R42 ;  /* 0x0000000125257824 */ /* 0x000fe400078e022a */
[----:B------:R-:W-:-:S02]  /*6530*/  VIADD R13, R15, 0x1 ;  /* 0x000000010f0d7836 */ /* 0x000fc40000000000 */
[----:B------:R-:W-:Y:S01]  /*6540*/  @!P3 IMAD.MOV R13, RZ, RZ, R15 ;  /* 0x000000ffff0db224 */ /* 0x000fe200078e020f */
[----:B------:R-:W-:Y:S01]  /*6550*/  SEL R39, R37, RZ, !P4 ;  /* 0x000000ff25277207 */ /* 0x000fe20006000000 */
[----:B------:R-:W-:Y:S01]  /*6560*/  BSSY.RECONVERGENT B0, `(.L_x_815) ;  /* 0x0000119000007945 */ /* 0x000fe20003800200 */
[----:B------:R-:W-:Y:S02]  /*6570*/  IMAD.IADD R27, R27, 0x1, R40 ;  /* 0x000000011b1b7824 */ /* 0x000fe400078e0228 */
[----:B------:R-:W-:Y:S02]  /*6580*/  VIADD R44, R13, 0x1 ;  /* 0x000000010d2c7836 */ /* 0x000fe40000000000 */
[----:B------:R-:W-:Y:S02]  /*6590*/  IMAD.IADD R39, R4, 0x1, R39 ;  /* 0x0000000104277824 */ /* 0x000fe400078e0227 */
[----:B------:R-:W-:Y:S02]  /*65a0*/  IMAD.IADD R45, R2, 0x1, R25 ;  /* 0x00000001022d7824 */ /* 0x000fe400078e0219 */
[----:B------:R-:W-:Y:S01]  /*65b0*/  @!P4 IMAD.MOV R44, RZ, RZ, R13 ;  /* 0x000000ffff2cc224 */ /* 0x000fe200078e020d */
[----:B------:R-:W-:Y:S06]  /*65c0*/  @!P5 BRA `(.L_x_816) ;  /* 0x0000000c0048d947 */ /* 0x000fec0003800000 */
[----:B------:R-:W-:Y:S01]  /*65d0*/  BAR.SYNC.DEFER_BLOCKING 0x0 ;  /* 0x0000000000007b1d */ /* 0x000fe20000010000 */
[----:B------:R-:W-:Y:S01]  /*65e0*/  IMAD.MOV.U32 R41, RZ, RZ, 0x1 ;  /* 0x00000001ff297424 */ /* 0x000fe200078e00ff */
[----:B------:R-:W-:Y:S02]  /*65f0*/  ISETP.NE.AND P5, PT, R8, R10, PT ;  /* 0x0000000a0800720c */ /* 0x000fe40003fa5270 */
[----:B------:R-:W-:Y:S01]  /*6600*/  @P6 LEA R25, R25, UR4, 0x3 ;  /* 0x0000000419196c11 */ /* 0x000fe2000f8e18ff */
[----:B------:R-:W-:Y:S01]  /*6610*/  IMAD R2, R0, 0x9, R41 ;  /* 0x0000000900027824 */ /* 0x000fe200078e0229 */
[----:B------:R-:W-:Y:S01]  /*6620*/  @P0 LEA R23, R23, UR4, 0x3 ;  /* 0x0000000417170c11 */ /* 0x000fe2000f8e18ff */
[----:B------:R-:W-:Y:S01]  /*6630*/  IMAD.MOV.U32 R41, RZ, RZ, 0x9 ;  /* 0x00000009ff297424 */ /* 0x000fe200078e00ff */
[----:B------:R-:W-:Y:S02]  /*6640*/  @P1 LEA R21, R21, UR4, 0x3 ;  /* 0x0000000415151c11 */ /* 0x000fe4000f8e18ff */
[----:B------:R-:W-:Y:S01]  /*6650*/  ISETP.NE.AND P5, PT, R2, UR7, !P5 ;  /* 0x0000000702007c0c */ /* 0x000fe2000efa5270 */
[----:B------:R-:W-:Y:S01]  /*6660*/  IMAD R2, R0, R41, 0x4 ;  /* 0x0000000400027424 */ /* 0x000fe200078e0229 */
[----:B------:R-:W-:-:S02]  /*6670*/  @P2 LEA R17, R17, UR4, 0x3 ;  /* 0x0000000411112c11 */ /* 0x000fc4000f8e18ff */
[----:B------:R-:W-:Y:S02]  /*6680*/  @P3 LEA R15, R15, UR4, 0x3 ;  /* 0x000000040f0f3c11 */ /* 0x000fe4000f8e18ff */
[----:B------:R-:W-:-:S07]  /*6690*/  @P4 LEA R13, R13, UR4, 0x3 ;  /* 0x000000040d0d4c11 */ /* 0x000fce000f8e18ff */
[----:B------:R-:W-:Y:S01]  /*66a0*/  @!P5 LEA R45, R45, UR4, 0x3 ;  /* 0x000000042d2ddc11 */ /* 0x000fe2000f8e18ff */
[----:B------:R0:W-:Y:S01]  /*66b0*/  @P6 STS.64 [R25], R6 ;  /* 0x0000000619006388 */ /* 0x0001e20000000a00 */
[----:B------:R-:W-:-:S03]  /*66c0*/  ISETP.NE.AND P6, PT, R30, R32, PT ;  /* 0x000000201e00720c */ /* 0x000fc60003fc5270 */
[----:B------:R0:W-:Y:S01]  /*66d0*/  @!P5 STS.64 [R45], R8 ;  /* 0x000000082d00d388 */ /* 0x0001e20000000a00 */
[----:B------:R-:W-:Y:S01]  /*66e0*/  ISETP.NE.AND P6, PT, R2, UR7, !P6 ;  /* 0x0000000702007c0c */ /* 0x000fe2000f7c5270 */
[----:B------:R-:W-:Y:S01]  /*66f0*/  IMAD R2, R0, R41, 0x8 ;  /* 0x0000000800027424 */ /* 0x000fe200078e0229 */
[----:B------:R-:W-:Y:S01]  /*6700*/  ISETP.NE.AND P5, PT, R38, R3, PT ;  /* 0x000000032600720c */ /* 0x000fe20003fa5270 */
[----:B------:R0:W-:Y:S01]  /*6710*/  @P0 STS.64 [R23], R10 ;  /* 0x0000000a17000388 */ /* 0x0001e20000000a00 */
[----:B------:R-:W-:Y:S02]  /*6720*/  ISETP.GE.U32.AND P0, PT, R0, R5, PT ;  /* 0x000000050000720c */ /* 0x000fe40003f06070 */
[----:B------:R-:W-:Y:S01]  /*6730*/  ISETP.NE.AND P5, PT, R2, UR7, !P5 ;  /* 0x0000000702007c0c */ /* 0x000fe2000efa5270 */
[----:B------:R0:W-:Y:S06]  /*6740*/  @P1 STS.64 [R21], R28 ;  /* 0x0000001c15001388 */ /* 0x0001ec0000000a00 */
[----:B------:R-:W-:-:S05]  /*6750*/  @!P6 LEA R19, R19, UR4, 0x3 ;  /* 0x000000041313ec11 */ /* 0x000fca000f8e18ff */
[----:B------:R0:W-:Y:S01]  /*6760*/  @!P6 STS.64 [R19], R30 ;  /* 0x0000001e1300e388 */ /* 0x0001e20000000a00 */
[----:B------:R-:W-:-:S03]  /*6770*/  @!P5 LEA R44, R44, UR4, 0x3 ;  /* 0x000000042c2cdc11 */ /* 0x000fc6000f8e18ff */
[----:B------:R0:W-:Y:S04]  /*6780*/  @P2 STS.64 [R17], R32 ;  /* 0x0000002011002388 */ /* 0x0001e80000000a00 */
[----:B------:R0:W-:Y:S04]  /*6790*/  @P3 STS.64 [R15], R34 ;  /* 0x000000220f003388 */ /* 0x0001e80000000a00 */
[----:B------:R0:W-:Y:S04]  /*67a0*/  @P4 STS.64 [R13], R36 ;  /* 0x000000240d004388 */ /* 0x0001e80000000a00 */
[----:B------:R0:W-:Y:S01]  /*67b0*/  @!P5 STS.64 [R44], R38 ;  /* 0x000000262c00d388 */ /* 0x0001e20000000a00 */
[----:B------:R-:W-:Y:S06]  /*67c0*/  BAR.SYNC.DEFER_BLOCKING 0x0 ;  /* 0x0000000000007b1d */ /* 0x000fec0000010000 */
[----:B------:R-:W-:Y:S05]  /*67d0*/  @P0 BRA `(.L_x_817) ;  /* 0x0000000c00c40947 */ /* 0x000fea0003800000 */
[----:B0-----:R-:W-:Y:S01]  /*67e0*/  IADD3 R7, PT, PT, R18, R14, R16 ;  /* 0x0000000e12077210 */ /* 0x001fe20007ffe010 */
[----:B------:R-:W-:Y:S01]  /*67f0*/  BSSY.RECONVERGENT B1, `(.L_x_818) ;  /* 0x0000028000017945 */ /* 0x000fe20003800200 */
[----:B------:R-:W-:Y:S02]  /*6800*/  LOP3.LUT R2, RZ, R0, RZ, 0x33, !PT ;  /* 0x00000000ff027212 */ /* 0x000fe400078e33ff */
[----:B------:R-:W-:-:S04]  /*6810*/  IADD3 R7, PT, PT, R22, R7, R20 ;  /* 0x0000000716077210 */ /* 0x000fc80007ffe014 */
[----:B------:R-:W-:-:S04]  /*6820*/  IADD3 R7, PT, PT, R26, R7, R24 ;  /* 0x000000071a077210 */ /* 0x000fc80007ffe018 */
[----:B------:R-:W-:-:S04]  /*6830*/  IADD3 R12, PT, PT, R2, R7, R12 ;  /* 0x00000007020c7210 */ /* 0x000fc80007ffe00c */
[C---:B------:R-:W-:Y:S02]  /*6840*/  LOP3.LUT R2, R12.reuse, 0x300, RZ, 0xc0, !PT ;  /* 0x000003000c027812 */ /* 0x040fe400078ec0ff */
[----:B------:R-:W-:Y:S02]  /*6850*/  ISETP.GE.U32.AND P1, PT, R12, 0x300, PT ;  /* 0x000003000c00780c */ /* 0x000fe40003f26070 */
[----:B------:R-:W-:Y:S01]  /*6860*/  ISETP.NE.AND P0, PT, R2, 0x300, PT ;  /* 0x000003000200780c */ /* 0x000fe20003f05270 */
[----:B------:R-:W-:-:S12]  /*6870*/  IMAD.MOV.U32 R2, RZ, RZ, R0 ;  /* 0x000000ffff027224 */ /* 0x000fd800078e0000 */
[----:B------:R-:W-:Y:S05]  /*6880*/  @!P0 BRA `(.L_x_819) ;  /* 0x0000000000788947 */ /* 0x000fea0003800000 */
[----:B------:R-:W0:Y:S01]  /*6890*/  LDC.64 R6, c[0x0][0x3a0] ;  /* 0x0000e800ff067b82 */ /* 0x000e220000000a00 */
[----:B------:R-:W-:Y:S02]  /*68a0*/  LEA.HI R12, R12, 0x1, RZ, 0x18 ;  /* 0x000000010c0c7811 */ /* 0x000fe400078fc0ff */
[----:B------:R-:W-:-:S03]  /*68b0*/  LEA R4, R0, UR4, 0x3 ;  /* 0x0000000400047c11 */ /* 0x000fc6000f8e18ff */
[C---:B------:R-:W-:Y:S01]  /*68c0*/  IMAD.SHL.U32 R2, R12.reuse, 0x100, RZ ;  /* 0x000001000c027824 */ /* 0x040fe200078e00ff */
[----:B------:R-:W-:Y:S01]  /*68d0*/  LOP3.LUT R12, R12, 0x3, RZ, 0xc0, !PT ;  /* 0x000000030c0c7812 */ /* 0x000fe200078ec0ff */
[----:B------:R-:W1:Y:S04]  /*68e0*/  LDC.64 R8, c[0x0][0x398] ;  /* 0x0000e600ff087b82 */ /* 0x000e680000000a00 */
[----:B------:R-:W-:Y:S02]  /*68f0*/  IMAD.MOV R12, RZ, RZ, -R12 ;  /* 0x000000ffff0c7224 */ /* 0x000fe400078e0a0c */
[----:B0-----:R-:W-:-:S04]  /*6900*/  IMAD.WIDE.U32 R6, R0, 0x4, R6 ;  /* 0x0000000400067825 */ /* 0x001fc800078e0006 */
[----:B------:R-:W-:Y:S01]  /*6910*/  IMAD.MOV.U32 R16, RZ, RZ, R7 ;  /* 0x000000ffff107224 */ /* 0x000fe200078e0007 */
[----:B------:R-:W-:Y:S01]  /*6920*/  LOP3.LUT R7, R2, 0x300, RZ, 0xc0, !PT ;  /* 0x0000030002077812 */ /* 0x000fe200078ec0ff */
[----:B------:R-:W-:Y:S02]  /*6930*/  IMAD.MOV.U32 R15, RZ, RZ, R6 ;  /* 0x000000ffff0f7224 */ /* 0x000fe400078e0006 */
[----:B-1----:R-:W-:-:S04]  /*6940*/  IMAD.WIDE.U32 R8, R0, 0x4, R8 ;  /* 0x0000000400087825 */ /* 0x002fc800078e0008 */
[----:B------:R-:W-:Y:S02]  /*6950*/  IMAD.MOV.U32 R13, RZ, RZ, R8 ;  /* 0x000000ffff0d7224 */ /* 0x000fe400078e0008 */
[----:B------:R-:W-:Y:S02]  /*6960*/  IMAD.MOV.U32 R14, RZ, RZ, R9 ;  /* 0x000000ffff0e7224 */ /* 0x000fe400078e0009 */
[----:B------:R-:W-:-:S07]  /*6970*/  IMAD.IADD R2, R7, 0x1, R0 ;  /* 0x0000000107027824 */ /* 0x000fce00078e0200 */
.L_x_820:
[----:B0-----:R0:W1:Y:S01]  /*6980*/  LDS.64 R10, [R4] ;  /* 0x00000000040a7984 */ /* 0x0010620000000a00 */
[----:B------:R-:W-:Y:S01]  /*6990*/  IMAD.MOV.U32 R6, RZ, RZ, R13 ;  /* 0x000000ffff067224 */ /* 0x000fe200078e000d */
[----:B------:R-:W-:Y:S01]  /*69a0*/  IADD3 R13, P3, PT, R13, 0x400, RZ ;  /* 0x000004000d0d7810 */ /* 0x000fe20007f7e0ff */
[----:B------:R-:W-:Y:S02]  /*69b0*/  IMAD.MOV.U32 R7, RZ, RZ, R14 ;  /* 0x000000ffff077224 */ /* 0x000fe400078e000e */
[----:B------:R-:W-:Y:S01]  /*69c0*/  IMAD.MOV.U32 R8, RZ, RZ, R15 ;  /* 0x000000ffff087224 */ /* 0x000fe200078e000f */
[----:B------:R-:W-:Y:S01]  /*69d0*/  IADD3 R15, P2, PT, R15, 0x400, RZ ;  /* 0x000004000f0f7810 */ /* 0x000fe20007f5e0ff */
[----:B------:R-:W-:Y:S02]  /*69e0*/  IMAD.MOV.U32 R9, RZ, RZ, R16 ;  /* 0x000000ffff097224 */ /* 0x000fe400078e0010 */
[----:B------:R-:W-:Y:S02]  /*69f0*/  VIADD R12, R12, 0x1 ;  /* 0x000000010c0c7836 */ /* 0x000fe40000000000 */
[----:B0-----:R-:W-:-:S02]  /*6a00*/  VIADD R4, R4, 0x800 ;  /* 0x0000080004047836 */ /* 0x001fc40000000000 */
[----:B------:R-:W-:Y:S01]  /*6a10*/  IMAD.X R16, RZ, RZ, R16, P2 ;  /* 0x000000ffff107224 */ /* 0x000fe200010e0610 */
[----:B------:R-:W-:Y:S01]  /*6a20*/  ISETP.NE.AND P0, PT, R12, RZ, PT ;  /* 0x000000ff0c00720c */ /* 0x000fe20003f05270 */
[----:B------:R-:W-:Y:S01]  /*6a30*/  IMAD.X R14, RZ, RZ, R14, P3 ;  /* 0x000000ffff0e7224 */ /* 0x000fe200018e060e */
[----:B-1----:R0:W-:Y:S04]  /*6a40*/  STG.E desc[UR10][R6.64], R10 ;  /* 0x0000000a06007986 */ /* 0x0021e8000c10190a */
[----:B------:R0:W-:Y:S07]  /*6a50*/  STG.E desc[UR10][R8.64], R11 ;  /* 0x0000000b08007986 */ /* 0x0001ee000c10190a */
[----:B------:R-:W-:Y:S05]  /*6a60*/  @P0 BRA `(.L_x_820) ;  /* 0xfffffffc00c40947 */ /* 0x000fea000383ffff */
.L_x_819:
[----:B------:R-:W-:Y:S05]  /*6a70*/  BSYNC.RECONVERGENT B1 ;  /* 0x0000000000017941 */ /* 0x000fea0003800200 */
.L_x_818:
[----:B------:R-:W-:Y:S05]  /*6a80*/  @!P1 BRA `(.L_x_817) ;  /* 0x0000000c00189947 */ /* 0x000fea0003800000 */
[----:B------:R-:W1:Y:S01]  /*6a90*/  LDCU.64 UR8, c[0x0][0x398] ;  /* 0x00007300ff0877ac */ /* 0x000e620008000a00 */
[----:B------:R-:W-:Y:S01]  /*6aa0*/  IMAD.IADD R4, R5, 0x1, -R2 ;  /* 0x0000000105047824 */ /* 0x000fe200078e0a02 */
[----:B------:R-:W-:Y:S01]  /*6ab0*/  BSSY.RECONVERGENT B1, `(.L_x_821) ;  /* 0x000004c000017945 */ /* 0x000fe20003800200 */
[----:B0-----:R-:W-:Y:S01]  /*6ac0*/  IMAD.MOV.U32 R8, RZ, RZ, 0x800 ;  /* 0x00000800ff087424 */ /* 0x001fe200078e00ff */
[----:B------:R-:W0:Y:S01]  /*6ad0*/  LDCU.64 UR12, c[0x0][0x3a0] ;  /* 0x00007400ff0c77ac */ /* 0x000e220008000a00 */
[----:B------:R-:W-:Y:S01]  /*6ae0*/  IMAD.MOV.U32 R9, RZ, RZ, 0x0 ;  /* 0x00000000ff097424 */ /* 0x000fe200078e00ff */
[----:B------:R-:W-:Y:S02]  /*6af0*/  ISETP.GT.AND P1, PT, R4, 0xc00, PT ;  /* 0x00000c000400780c */ /* 0x000fe40003f24270 */
[C---:B------:R-:W-:Y:S01]  /*6b00*/  LEA R4, R2.reuse, UR4, 0x3 ;  /* 0x0000000402047c11 */ /* 0x040fe2000f8e18ff */
[----:B------:R-:W-:-:S04]  /*6b10*/  IMAD.WIDE.U32 R8, R2, 0x4, R8 ;  /* 0x0000000402087825 */ /* 0x000fc800078e0008 */
[----:B------:R-:W-:Y:S01]  /*6b20*/  VIADD R4, R4, 0x1000 ;  /* 0x0000100004047836 */ /* 0x000fe20000000000 */
[C---:B-1----:R-:W-:Y:S02]  /*6b30*/  IADD3 R6, P0, PT, R8.reuse, UR8, RZ ;  /* 0x0000000808067c10 */ /* 0x042fe4000ff1e0ff */
[----:B0-----:R-:W-:Y:S02]  /*6b40*/  IADD3 R8, P2, PT, R8, UR12, RZ ;  /* 0x0000000c08087c10 */ /* 0x001fe4000ff5e0ff */
[C---:B------:R-:W-:Y:S02]  /*6b50*/  IADD3.X R7, PT, PT, R9.reuse, UR9, RZ, P0, !PT ;  /* 0x0000000909077c10 */ /* 0x040fe400087fe4ff */
[----:B------:R-:W-:Y:S02]  /*6b60*/  IADD3.X R9, PT, PT, R9, UR13, RZ, P2, !PT ;  /* 0x0000000d09097c10 */ /* 0x000fe400097fe4ff */
[----:B------:R-:W-:Y:S01]  /*6b70*/  PLOP3.LUT P0, PT, PT, PT, PT, 0x80, 0x8 ;  /* 0x000000000008781c */ /* 0x000fe20003f0f070 */
[----:B------:R-:W-:-:S12]  /*6b80*/  @!P1 BRA `(.L_x_822) ;  /* 0x0000000000f89947 */ /* 0x000fd80003800000 */
[----:B------:R-:W-:Y:S01]  /*6b90*/  PLOP3.LUT P0, PT, PT, PT, PT, 0x8, 0x80 ;  /* 0x000000000080781c */ /* 0x000fe20003f0e170 */
[----:B------:R-:W-:-:S12]  /*6ba0*/  VIADD R45, R5, 0xfffff400 ;  /* 0xfffff400052d7836 */ /* 0x000fd80000000000 */
.L_x_823:
[----:B------:R-:W0:Y:S01]  /*6bb0*/  LDS.64 R10, [R4+-0x1000] ;  /* 0xfff00000040a7984 */ /* 0x000e220000000a00 */
[----:B------:R-:W-:-:S03]  /*6bc0*/  VIADD R2, R2, 0x1000 ;  /* 0x0000100002027836 */ /* 0x000fc60000000000 */
[----:B------:R-:W1:Y:S02]  /*6bd0*/  LDS.64 R12, [R4+-0x800] ;  /* 0xfff80000040c7984 */ /* 0x000e640000000a00 */
[----:B------:R-:W-:Y:S02]  /*6be0*/  ISETP.GE.AND P1, PT, R2, R45, PT ;  /* 0x0000002d0200720c */ /* 0x000fe40003f26270 */
[----:B------:R-:W2:Y:S04]  /*6bf0*/  LDS.64 R14, [R4] ;  /* 0x00000000040e7984 */ /* 0x000ea80000000a00 */
[----:B------:R-:W3:Y:S04]  /*6c00*/  LDS.64 R16, [R4+0x800] ;  /* 0x0008000004107984 */ /* 0x000ee80000000a00 */
[----:B------:R-:W4:Y:S04]  /*6c10*/  LDS.64 R18, [R4+0x1000] ;  /* 0x0010000004127984 */ /* 0x000f280000000a00 */
        /* <DEDUP_REMOVED lines=11> */
[----:B0-----:R0:W-:Y:S04]  /*6cd0*/  STG.E desc[UR10][R6.64+-0x800], R10 ;  /* 0xfff8000a06007986 */ /* 0x0011e8000c10190a */
[----:B------:R3:W-:Y:S01]  /*6ce0*/  STG.E desc[UR10][R8.64+-0x800], R11 ;  /* 0xfff8000b08007986 */ /* 0x0007e2000c10190a */
[----:B-1----:R-:W-:-:S03]  /*6cf0*/  VIADD R4, R4, 0x8000 ;  /* 0x0000800004047836 */ /* 0x002fc60000000000 */
[----:B------:R1:W-:Y:S04]  /*6d00*/  STG.E desc[UR10][R6.64+-0x400], R12 ;  /* 0xfffc000c06007986 */ /* 0x0003e8000c10190a */
[----:B------:R4:W-:Y:S01]  /*6d10*/  STG.E desc[UR10][R8.64+-0x400], R13 ;  /* 0xfffc000d08007986 */ /* 0x0009e2000c10190a */
[----:B0-----:R-:W-:-:S03]  /*6d20*/  IADD3 R10, P3, PT, R8, 0x4000, RZ ;  /* 0x00004000080a7810 */ /* 0x001fc60007f7e0ff */
[----:B--2---:R-:W-:Y:S02]  /*6d30*/  STG.E desc[UR10][R6.64], R14 ;  /* 0x0000000e06007986 */ /* 0x004fe4000c10190a */
[----:B---3--:R-:W-:Y:S02]  /*6d40*/  IMAD.X R11, RZ, RZ, R9, P3 ;  /* 0x000000ffff0b7224 */ /* 0x008fe400018e0609 */
[----:B------:R-:W-:Y:S01]  /*6d50*/  STG.E desc[UR10][R8.64], R15 ;  /* 0x0000000f08007986 */ /* 0x000fe2000c10190a */
[----:B-1----:R-:W-:-:S03]  /*6d60*/  IADD3 R12, P2, PT, R6, 0x4000, RZ ;  /* 0x00004000060c7810 */ /* 0x002fc60007f5e0ff */
[----:B------:R-:W-:Y:S02]  /*6d70*/  STG.E desc[UR10][R6.64+0x400], R16 ;  /* 0x0004001006007986 */ /* 0x000fe4000c10190a */
[----:B----4-:R-:W-:Y:S02]  /*6d80*/  IMAD.X R13, RZ, RZ, R7, P2 ;  /* 0x000000ffff0d7224 */ /* 0x010fe400010e0607 */
[----:B------:R-:W-:Y:S04]  /*6d90*/  STG.E desc[UR10][R8.64+0x400], R17 ;  /* 0x0004001108007986 */ /* 0x000fe8000c10190a */
[----:B------:R-:W-:Y:S04]  /*6da0*/  STG.E desc[UR10][R6.64+0x800], R18 ;  /* 0x0008001206007986 */ /* 0x000fe8000c10190a */
[----:B------:R-:W-:Y:S04]  /*6db0*/  STG.E desc[UR10][R8.64+0x800], R19 ;  /* 0x0008001308007986 */ /* 0x000fe8000c10190a */
        /* <DEDUP_REMOVED lines=27> */
.L_x_822:
[----:B------:R-:W-:Y:S05]  /*6f70*/  BSYNC.RECONVERGENT B1 ;  /* 0x0000000000017941 */ /* 0x000fea0003800200 */
.L_x_821:
[----:B------:R-:W-:Y:S01]  /*6f80*/  IMAD.IADD R10, R5, 0x1, -R2 ;  /* 0x00000001050a7824 */ /* 0x000fe200078e0a02 */
[----:B------:R-:W-:Y:S04]  /*6f90*/  BSSY.RECONVERGENT B1, `(.L_x_824) ;  /* 0x0000026000017945 */ /* 0x000fe80003800200 */
[----:B------:R-:W-:-:S13]  /*6fa0*/  ISETP.GT.AND P1, PT, R10, 0x400, PT ;  /* 0x000004000a00780c */ /* 0x000fda0003f24270 */
[----:B------:R-:W-:Y:S05]  /*6fb0*/  @!P1 BRA `(.L_x_825) ;  /* 0x00000000008c9947 */ /* 0x000fea0003800000 */
[----:B------:R-:W0:Y:S01]  /*6fc0*/  LDS.64 R10, [R4+-0x1000] ;  /* 0xfff00000040a7984 */ /* 0x000e220000000a00 */
[----:B------:R-:W-:Y:S01]  /*6fd0*/  PLOP3.LUT P0, PT, PT, PT, PT, 0x8, 0x80 ;  /* 0x000000000080781c */ /* 0x000fe20003f0e170 */
[----:B------:R-:W-:Y:S02]  /*6fe0*/  VIADD R2, R2, 0x800 ;  /* 0x0000080002027836 */ /* 0x000fe40000000000 */
[----:B------:R-:W1:Y:S04]  /*6ff0*/  LDS.64 R12, [R4+-0x800] ;  /* 0xfff80000040c7984 */ /* 0x000e680000000a00 */
[----:B------:R-:W2:Y:S04]  /*7000*/  LDS.64 R14, [R4] ;  /* 0x00000000040e7984 */ /* 0x000ea80000000a00 */
[----:B------:R-:W3:Y:S04]  /*7010*/  LDS.64 R16, [R4+0x800] ;  /* 0x0008000004107984 */ /* 0x000ee80000000a00 */
[----:B------:R-:W4:Y:S04]  /*7020*/  LDS.64 R18, [R4+0x1000] ;  /* 0x0010000004127984 */ /* 0x000f280000000a00 */
[----:B------:R-:W5:Y:S04]  /*7030*/  LDS.64 R20, [R4+0x1800] ;  /* 0x0018000004147984 */ /* 0x000f680000000a00 */
[----:B------:R-:W5:Y:S04]  /*7040*/  LDS.64 R22, [R4+0x2000] ;  /* 0x0020000004167984 */ /* 0x000f680000000a00 */
[----:B------:R0:W5:Y:S02]  /*7050*/  LDS.64 R24, [R4+0x2800] ;  /* 0x0028000004187984 */ /* 0x0001640000000a00 */
[----:B0-----:R-:W-:-:S02]  /*7060*/  VIADD R4, R4, 0x4000 ;  /* 0x0000400004047836 */ /* 0x001fc40000000000 */
[----:B------:R0:W-:Y:S04]  /*7070*/  STG.E desc[UR10][R6.64+-0x800], R10 ;  /* 0xfff8000a06007986 */ /* 0x0001e8000c10190a */
[----:B------:R3:W-:Y:S04]  /*7080*/  STG.E desc[UR10][R8.64+-0x800], R11 ;  /* 0xfff8000b08007986 */ /* 0x0007e8000c10190a */
[----:B-1----:R1:W-:Y:S04]  /*7090*/  STG.E desc[UR10][R6.64+-0x400], R12 ;  /* 0xfffc000c06007986 */ /* 0x0023e8000c10190a */
        /* <DEDUP_REMOVED lines=21> */
.L_x_825:
[----:B------:R-:W-:Y:S05]  /*71f0*/  BSYNC.RECONVERGENT B1 ;  /* 0x0000000000017941 */ /* 0x000fea0003800200 */
.L_x_824:
[----:B------:R-:W-:-:S13]  /*7200*/  ISETP.LT.OR P0, PT, R2, R5, P0 ;  /* 0x000000050200720c */ /* 0x000fda0000701670 */
[----:B------:R-:W-:Y:S05]  /*7210*/  @!P0 BRA `(.L_x_817) ;  /* 0x0000000400348947 */ /* 0x000fea0003800000 */
[----:B------:R-:W0:Y:S04]  /*7220*/  LDS.64 R10, [R4+-0x1000] ;  /* 0xfff00000040a7984 */ /* 0x000e280000000a00 */
[----:B------:R-:W1:Y:S04]  /*7230*/  LDS.64 R12, [R4+-0x800] ;  /* 0xfff80000040c7984 */ /* 0x000e680000000a00 */
[----:B------:R-:W2:Y:S04]  /*7240*/  LDS.64 R14, [R4] ;  /* 0x00000000040e7984 */ /* 0x000ea80000000a00 */
[----:B------:R-:W3:Y:S04]  /*7250*/  LDS.64 R16, [R4+0x800] ;  /* 0x0008000004107984 */ /* 0x000ee80000000a00 */
        /* <DEDUP_REMOVED lines=8> */
[----:B------:R-:W-:Y:S05]  /*72e0*/  BRA `(.L_x_817) ;  /* 0x0000000400007947 */ /* 0x000fea0003800000 */
.L_x_816:
[----:B------:R-:W-:Y:S01]  /*72f0*/  IMAD.MOV.U32 R51, RZ, RZ, 0x9 ;  /* 0x00000009ff337424 */ /* 0x000fe200078e00ff */
[----:B------:R-:W-:Y:S01]  /*7300*/  ISETP.NE.AND P5, PT, R8, R10, PT ;  /* 0x0000000a0800720c */ /* 0x000fe20003fa5270 */
[----:B------:R-:W0:Y:S02]  /*7310*/  @P6 LDC.64 R42, c[0x0][0x398] ;  /* 0x0000e600ff2a6b82 */ /* 0x000e240000000a00 */
[----:B------:R-:W-:-:S05]  /*7320*/  IMAD R2, R0, R51, 0x1 ;  /* 0x0000000100027424 */ /* 0x000fca00078e0233 */
[----:B------:R-:W-:Y:S01]  /*7330*/  ISETP.NE.AND P5, PT, R2, UR7, !P5 ;  /* 0x0000000702007c0c */ /* 0x000fe2000efa5270 */
[----:B------:R-:W1:Y:S01]  /*7340*/  @P6 LDC.64 R48, c[0x0][0x3a0] ;  /* 0x0000e800ff306b82 */ /* 0x000e620000000a00 */
[CC--:B------:R-:W-:Y:S02]  /*7350*/  IMAD R2, R0.reuse, R51.reuse, 0x4 ;  /* 0x0000000400027424 */ /* 0x0c0fe400078e0233 */
[----:B------:R-:W-:-:S05]  /*7360*/  IMAD R51, R0, R51, 0x8 ;  /* 0x0000000800337424 */ /* 0x000fca00078e0233 */
[----:B------:R-:W2:Y:S08]  /*7370*/  @P1 LDC.64 R54, c[0x0][0x398] ;  /* 0x0000e600ff361b82 */ /* 0x000eb00000000a00 */
[----:B------:R-:W3:Y:S01]  /*7380*/  @!P5 LDC.64 R40, c[0x0][0x3a0] ;  /* 0x0000e800ff28db82 */ /* 0x000ee20000000a00 */
[----:B0-----:R-:W-:-:S05]  /*7390*/  @P6 IMAD.WIDE R52, R25, 0x4, R42 ;  /* 0x0000000419346825 */ /* 0x001fca00078e022a */
[----:B------:R-:W-:Y:S02]  /*73a0*/  @P6 STG.E desc[UR10][R52.64], R6 ;  /* 0x0000000634006986 */ /* 0x000fe4000c10190a */
[----:B------:R-:W0:Y:S01]  /*73b0*/  @!P5 LDC.64 R46, c[0x0][0x398] ;  /* 0x0000e600ff2edb82 */ /* 0x000e220000000a00 */
[----:B-1----:R-:W-:-:S05]  /*73c0*/  @P6 IMAD.WIDE R48, R25, 0x4, R48 ;  /* 0x0000000419306825 */ /* 0x002fca00078e0230 */
[----:B------:R1:W-:Y:S01]  /*73d0*/  @P6 STG.E desc[UR10][R48.64], R7 ;  /* 0x0000000730006986 */ /* 0x0003e2000c10190a */
[----:B------:R-:W-:Y:S01]  /*73e0*/  ISETP.NE.AND P6, PT, R30, R32, PT ;  /* 0x000000201e00720c */ /* 0x000fe20003fc5270 */
[----:B------:R-:W1:Y:S01]  /*73f0*/  @P0 LDC.64 R42, c[0x0][0x398] ;  /* 0x0000e600ff2a0b82 */ /* 0x000e620000000a00 */
[----:B--2---:R-:W-:Y:S02]  /*7400*/  @P1 IMAD.WIDE R54, R21, 0x4, R54 ;  /* 0x0000000415361825 */ /* 0x004fe400078e0236 */
[----:B------:R-:W-:-:S05]  /*7410*/  ISETP.NE.AND P6, PT, R2, UR7, !P6 ;  /* 0x0000000702007c0c */ /* 0x000fca000f7c5270 */
[----:B------:R-:W2:Y:S01]  /*7420*/  @P0 LDC.64 R24, c[0x0][0x3a0] ;  /* 0x0000e800ff180b82 */ /* 0x000ea20000000a00 */
[----:B---3--:R-:W-:-:S07]  /*7430*/  @!P5 IMAD.WIDE R58, R45, 0x4, R40 ;  /* 0x000000042d3ad825 */ /* 0x008fce00078e0228 */
[----:B------:R-:W3:Y:S01]  /*7440*/  @P1 LDC.64 R40, c[0x0][0x3a0] ;  /* 0x0000e800ff281b82 */ /* 0x000ee20000000a00 */
[----:B0-----:R-:W-:-:S05]  /*7450*/  @!P5 IMAD.WIDE R46, R45, 0x4, R46 ;  /* 0x000000042d2ed825 */ /* 0x001fca00078e022e */
[----:B------:R-:W-:Y:S01]  /*7460*/  @!P5 STG.E desc[UR10][R46.64], R8 ;  /* 0x000000082e00d986 */ /* 0x000fe2000c10190a */
[----:B-1----:R-:W-:Y:S01]  /*7470*/  @P0 IMAD.WIDE R48, R23, 0x4, R42 ;  /* 0x0000000417300825 */ /* 0x002fe200078e022a */
[----:B------:R-:W0:Y:S02]  /*7480*/  @P2 LDC.64 R6, c[0x0][0x398] ;  /* 0x0000e600ff062b82 */ /* 0x000e240000000a00 */
[----:B------:R1:W-:Y:S01]  /*7490*/  @!P5 STG.E desc[UR10][R58.64], R9 ;  /* 0x000000093a00d986 */ /* 0x0003e2000c10190a */
[----:B------:R-:W-:-:S03]  /*74a0*/  ISETP.NE.AND P5, PT, R38, R3, PT ;  /* 0x000000032600720c */ /* 0x000fc60003fa5270 */
[----:B------:R4:W-:Y:S01]  /*74b0*/  @P0 STG.E desc[UR10][R48.64], R10 ;  /* 0x0000000a30000986 */ /* 0x0009e2000c10190a */
[----:B------:R-:W-:Y:S01]  /*74c0*/  ISETP.NE.AND P5, PT, R51, UR7, !P5 ;  /* 0x0000000733007c0c */ /* 0x000fe2000efa5270 */
[----:B--2---:R-:W-:Y:S01]  /*74d0*/  @P0 IMAD.WIDE R56, R23, 0x4, R24 ;  /* 0x0000000417380825 */ /* 0x004fe200078e0218 */
[----:B------:R-:W2:Y:S04]  /*74e0*/  @!P6 LDC.64 R42, c[0x0][0x398] ;  /* 0x0000e600ff2aeb82 */ /* 0x000ea80000000a00 */
[----:B------:R0:W-:Y:S01]  /*74f0*/  @P0 STG.E desc[UR10][R56.64], R11 ;  /* 0x0000000b38000986 */ /* 0x0001e2000c10190a */
[----:B---3--:R-:W-:-:S03]  /*7500*/  @P1 IMAD.WIDE R52, R21, 0x4, R40 ;  /* 0x0000000415341825 */ /* 0x008fc600078e0228 */
[----:B------:R-:W3:Y:S01]  /*7510*/  @!P6 LDC.64 R22, c[0x0][0x3a0] ;  /* 0x0000e800ff16eb82 */ /* 0x000ee20000000a00 */
[----:B------:R0:W-:Y:S04]  /*7520*/  @P1 STG.E desc[UR10][R54.64], R28 ;  /* 0x0000001c36001986 */ /* 0x0001e8000c10190a */
[----:B------:R0:W-:Y:S03]  /*7530*/  @P1 STG.E desc[UR10][R52.64], R29 ;  /* 0x0000001d34001986 */ /* 0x0001e6000c10190a */
[----:B------:R-:W5:Y:S01]  /*7540*/  @P2 LDC.64 R24, c[0x0][0x3a0] ;  /* 0x0000e800ff182b82 */ /* 0x000f620000000a00 */
[----:B0-----:R-:W-:-:S07]  /*7550*/  @P2 IMAD.WIDE R6, R17, 0x4, R6 ;  /* 0x0000000411062825 */ /* 0x001fce00078e0206 */
[----:B-1----:R-:W0:Y:S01]  /*7560*/  @P3 LDC.64 R8, c[0x0][0x398] ;  /* 0x0000e600ff083b82 */ /* 0x002e220000000a00 */
[----:B--2---:R-:W-:-:S05]  /*7570*/  @!P6 IMAD.WIDE R42, R19, 0x4, R42 ;  /* 0x00000004132ae825 */ /* 0x004fca00078e022a */
[----:B------:R1:W-:Y:S02]  /*7580*/  @!P6 STG.E desc[UR10][R42.64], R30 ;  /* 0x0000001e2a00e986 */ /* 0x0003e4000c10190a */
[----:B------:R-:W2:Y:S01]  /*7590*/  @P3 LDC.64 R50, c[0x0][0x3a0] ;  /* 0x0000e800ff323b82 */ /* 0x000ea20000000a00 */
[----:B---3--:R-:W-:-:S05]  /*75a0*/  @!P6 IMAD.WIDE R22, R19, 0x4, R22 ;  /* 0x000000041316e825 */ /* 0x008fca00078e0216 */
[----:B------:R1:W-:Y:S02]  /*75b0*/  @!P6 STG.E desc[UR10][R22.64], R31 ;  /* 0x0000001f1600e986 */ /* 0x0003e4000c10190a */
[----:B----4-:R-:W3:Y:S01]  /*75c0*/  @P4 LDC.64 R48, c[0x0][0x398] ;  /* 0x0000e600ff304b82 */ /* 0x010ee20000000a00 */
[----:B-----5:R-:W-:Y:S01]  /*75d0*/  @P2 IMAD.WIDE R24, R17, 0x4, R24 ;  /* 0x0000000411182825 */ /* 0x020fe200078e0218 */
[----:B------:R1:W-:Y:S04]  /*75e0*/  @P2 STG.E desc[UR10][R6.64], R32 ;  /* 0x0000002006002986 */ /* 0x0003e8000c10190a */
[----:B------:R1:W-:Y:S02]  /*75f0*/  @P2 STG.E desc[UR10][R24.64], R33 ;  /* 0x0000002118002986 */ /* 0x0003e4000c10190a */
[----:B------:R-:W4:Y:S01]  /*7600*/  @P4 LDC.64 R46, c[0x0][0x3a0] ;  /* 0x0000e800ff2e4b82 */ /* 0x000f220000000a00 */
[----:B0-----:R-:W-:-:S05]  /*7610*/  @P3 IMAD.WIDE R8, R15, 0x4, R8 ;  /* 0x000000040f083825 */ /* 0x001fca00078e0208 */
[----:B------:R1:W-:Y:S02]  /*7620*/  @P3 STG.E desc[UR10][R8.64], R34 ;  /* 0x0000002208003986 */ /* 0x0003e4000c10190a */
[----:B------:R-:W0:Y:S01]  /*7630*/  @!P5 LDC.64 R20, c[0x0][0x398] ;  /* 0x0000e600ff14db82 */ /* 0x000e220000000a00 */
[----:B--2---:R-:W-:-:S05]  /*7640*/  @P3 IMAD.WIDE R50, R15, 0x4, R50 ;  /* 0x000000040f323825 */ /* 0x004fca00078e0232 */
[----:B------:R1:W-:Y:S02]  /*7650*/  @P3 STG.E desc[UR10][R50.64], R35 ;  /* 0x0000002332003986 */ /* 0x0003e4000c10190a */
[----:B------:R-:W2:Y:S01]  /*7660*/  @!P5 LDC.64 R40, c[0x0][0x3a0] ;  /* 0x0000e800ff28db82 */ /* 0x000ea20000000a00 */
[----:B---3--:R-:W-:-:S05]  /*7670*/  @P4 IMAD.WIDE R48, R13, 0x4, R48 ;  /* 0x000000040d304825 */ /* 0x008fca00078e0230 */
[----:B------:R1:W-:Y:S01]  /*7680*/  @P4 STG.E desc[UR10][R48.64], R36 ;  /* 0x0000002430004986 */ /* 0x0003e2000c10190a */
[----:B----4-:R-:W-:-:S05]  /*7690*/  @P4 IMAD.WIDE R46, R13, 0x4, R46 ;  /* 0x000000040d2e4825 */ /* 0x010fca00078e022e */
[----:B------:R1:W-:Y:S01]  /*76a0*/  @P4 STG.E desc[UR10][R46.64], R37 ;  /* 0x000000252e004986 */ /* 0x0003e2000c10190a */
[----:B0-----:R-:W-:-:S05]  /*76b0*/  @!P5 IMAD.WIDE R20, R44, 0x4, R20 ;  /* 0x000000042c14d825 */ /* 0x001fca00078e0214 */
[----:B------:R1:W-:Y:S01]  /*76c0*/  @!P5 STG.E desc[UR10][R20.64], R38 ;  /* 0x000000261400d986 */ /* 0x0003e2000c10190a */
[----:B--2---:R-:W-:-:S05]  /*76d0*/  @!P5 IMAD.WIDE R40, R44, 0x4, R40 ;  /* 0x000000042c28d825 */ /* 0x004fca00078e0228 */
[----:B------:R1:W-:Y:S02]  /*76e0*/  @!P5 STG.E desc[UR10][R40.64], R39 ;  /* 0x000000272800d986 */ /* 0x0003e4000c10190a */
.L_x_817:
[----:B------:R-:W-:Y:S05]  /*76f0*/  BSYNC.RECONVERGENT B0 ;  /* 0x0000000000007941 */ /* 0x000fea0003800200 */
.L_x_815:
[----:B------:R-:W-:-:S13]  /*7700*/  ISETP.NE.AND P0, PT, R0, 0xff, PT ;  /* 0x000000ff0000780c */ /* 0x000fda0003f05270 */
[----:B------:R-:W-:Y:S05]  /*7710*/  @P0 EXIT ;  /* 0x000000000000094d */ /* 0x000fea0003800000 */
[----:B0---4-:R-:W0:Y:S01]  /*7720*/  LDC.64 R10, c[0x0][0x3a8] ;  /* 0x0000ea00ff0a7b82 */ /* 0x011e220000000a00 */
[----:B------:R-:W-:-:S09]  /*7730*/  UISETP.NE.AND UP0, UPT, UR7, 0x900, UPT ;  /* 0x000009000700788c */ /* 0x000fd2000bf05270 */
[----:B------:R-:W-:Y:S05]  /*7740*/  BRA.U UP0, `(.L_x_826) ;  /* 0x00000001001c7547 */ /* 0x000fea000b800000 */
[----:B-1----:R-:W1:Y:S08]  /*7750*/  LDC.64 R6, c[0x0][0x398] ;  /* 0x0000e600ff067b82 */ /* 0x002e700000000a00 */
[----:B------:R-:W2:Y:S01]  /*7760*/  LDC.64 R8, c[0x0][0x3a0] ;  /* 0x0000e800ff087b82 */ /* 0x000ea20000000a00 */
[----:B-1----:R-:W-:-:S05]  /*7770*/  IMAD.WIDE R6, R5, 0x4, R6 ;  /* 0x0000000405067825 */ /* 0x002fca00078e0206 */
[----:B------:R3:W-:Y:S01]  /*7780*/  STG.E desc[UR10][R6.64], R3 ;  /* 0x0000000306007986 */ /* 0x0007e2000c10190a */
[----:B--2---:R-:W-:-:S04]  /*7790*/  IMAD.WIDE R8, R5, 0x4, R8 ;  /* 0x0000000405087825 */ /* 0x004fc800078e0208 */
[----:B------:R-:W-:Y:S01]  /*77a0*/  VIADD R5, R5, 0x1 ;  /* 0x0000000105057836 */ /* 0x000fe20000000000 */
[----:B------:R3:W-:Y:S06]  /*77b0*/  STG.E desc[UR10][R8.64], R27 ;  /* 0x0000001b08007986 */ /* 0x0007ec000c10190a */
.L_x_826:
[----:B0-----:R-:W-:Y:S01]  /*77c0*/  STG.E desc[UR10][R10.64], R5 ;  /* 0x000000050a007986 */ /* 0x001fe2000c10190a */
[----:B------:R-:W-:Y:S05]  /*77d0*/  EXIT ;  /* 0x000000000000794d */ /* 0x000fea0003800000 */
.L_x_814:
[----:B------:R-:W0:Y:S01]  /*77e0*/  LDCU.64 UR4, c[0x0][0x380] ;  /* 0x00007000ff0477ac */ /* 0x000e220008000a00 */
[----:B------:R-:W1:Y:S01]  /*77f0*/  S2R R0, SR_TID.X ;  /* 0x0000000000007919 */ /* 0x000e620000002100 */
[----:B------:R-:W-:Y:S01]  /*7800*/  IMAD.MOV.U32 R34, RZ, RZ, RZ ;  /* 0x000000ffff227224 */ /* 0x000fe200078e00ff */
[----:B------:R-:W2:Y:S01]  /*7810*/  LDC R16, c[0x0][0x390] ;  /* 0x0000e400ff107b82 */ /* 0x000ea20000000800 */
[----:B0-----:R-:W-:-:S06]  /*7820*/  UIMAD.WIDE.U32 UR12, UR6, 0x4, UR4 ;  /* 0x00000004060c78a5 */ /* 0x001fcc000f8e0004 */
[----:B------:R-:W-:Y:S02]  /*7830*/  IMAD.U32 R2, RZ, RZ, UR12 ;  /* 0x0000000cff027e24 */ /* 0x000fe4000f8e00ff */
[----:B------:R-:W-:-:S05]  /*7840*/  IMAD.U32 R3, RZ, RZ, UR13 ;  /* 0x0000000dff037e24 */ /* 0x000fca000f8e00ff */
[----:B------:R-:W3:Y:S01]  /*7850*/  LDG.E.CONSTANT R8, desc[UR10][R2.64] ;  /* 0x0000000a02087981 */ /* 0x000ee2000c1e9900 */
[C---:B-1----:R-:W-:Y:S02]  /*7860*/  LOP3.LUT R4, R0.reuse, 0x1f, RZ, 0xc0, !PT ;  /* 0x0000001f00047812 */ /* 0x042fe400078ec0ff */
[----:B------:R-:W-:-:S05]  /*7870*/  LOP3.LUT R5, R0, 0x3e0, RZ, 0xc0, !PT ;  /* 0x000003e000057812 */ /* 0x000fca00078ec0ff */
[----:B------:R-:W-:Y:S02]  /*7880*/  IMAD R11, R5, 0x9, R4 ;  /* 0x00000009050b7824 */ /* 0x000fe400078e0204 */
[----:B------:R-:W-:Y:S02]  /*7890*/  IMAD.U32 R5, RZ, RZ, UR5 ;  /* 0x00000005ff057e24 */ /* 0x000fe4000f8e00ff */
[C---:B------:R-:W-:Y:S01]  /*78a0*/  VIADD R6, R11.reuse, 0x40 ;  /* 0x000000400b067836 */ /* 0x040fe20000000000 */
[C---:B------:R-:W-:Y:S01]  /*78b0*/  ISETP.GE.U32.AND P5, PT, R11.reuse, UR7, PT ;  /* 0x000000070b007c0c */ /* 0x040fe2000bfa6070 */
[C---:B------:R-:W-:Y:S02]  /*78c0*/  VIADD R4, R11.reuse, 0x20 ;  /* 0x000000200b047836 */ /* 0x040fe40000000000 */
[C---:B------:R-:W-:Y:S01]  /*78d0*/  VIADD R9, R11.reuse, 0x60 ;  /* 0x000000600b097836 */ /* 0x040fe20000000000 */
[----:B------:R-:W-:Y:S01]  /*78e0*/  ISETP.GE.U32.AND P1, PT, R6, UR7, PT ;  /* 0x0000000706007c0c */ /* 0x000fe2000bf26070 */
[C---:B------:R-:W-:Y:S01]  /*78f0*/  VIADD R6, R11.reuse, 0x80 ;  /* 0x000000800b067836 */ /* 0x040fe20000000000 */
[----:B------:R-:W-:Y:S01]  /*7900*/  ISETP.GE.U32.AND P0, PT, R4, UR7, PT ;  /* 0x0000000704007c0c */ /* 0x000fe2000bf06070 */
[----:B------:R-:W-:Y:S01]  /*7910*/  VIADD R10, R11, 0xa0 ;  /* 0x000000a00b0a7836 */ /* 0x000fe20000000000 */
[----:B------:R-:W-:Y:S01]  /*7920*/  ISETP.GE.U32.AND P2, PT, R9, UR7, PT ;  /* 0x0000000709007c0c */ /* 0x000fe2000bf46070 */
[----:B------:R-:W-:Y:S01]  /*7930*/  IMAD.U32 R4, RZ, RZ, UR4 ;  /* 0x00000004ff047e24 */ /* 0x000fe2000f8e00ff */
[----:B------:R-:W-:-:S02]  /*7940*/  ISETP.GE.U32.AND P3, PT, R6, UR7, PT ;  /* 0x0000000706007c0c */ /* 0x000fc4000bf66070 */
[C---:B------:R-:W-:Y:S01]  /*7950*/  LEA R6, P6, R11.reuse, UR12, 0x2 ;  /* 0x0000000c0b067c11 */ /* 0x040fe2000f8c10ff */
[C---:B------:R-:W-:Y:S01]  /*7960*/  @!P5 VIADD R7, R11.reuse, UR6 ;  /* 0x000000060b07dc36 */ /* 0x040fe20008000000 */
[----:B------:R-:W-:Y:S01]  /*7970*/  ISETP.GE.U32.AND P4, PT, R10, UR7, PT ;  /* 0x000000070a007c0c */ /* 0x000fe2000bf86070 */
[----:B------:R-:W-:Y:S02]  /*7980*/  VIADD R12, R11, 0xc0 ;  /* 0x000000c00b0c7836 */ /* 0x000fe40000000000 */
[----:B------:R-:W-:-:S04]  /*7990*/  @!P5 IMAD.WIDE.U32 R4, R7, 0x4, R4 ;  /* 0x000000040704d825 */ /* 0x000fc800078e0004 */
[C---:B------:R-:W-:Y:S02]  /*79a0*/  VIADD R13, R11.reuse, 0xe0 ;  /* 0x000000e00b0d7836 */ /* 0x040fe40000000000 */
[----:B------:R-:W-:Y:S02]  /*79b0*/  IMAD.X R7, RZ, RZ, UR13, P6 ;  /* 0x0000000dff077e24 */ /* 0x000fe4000b0e06ff */
[----:B------:R-:W-:Y:S01]  /*79c0*/  VIADD R11, R11, 0x100 ;  /* 0x000001000b0b7836 */ /* 0x000fe20000000000 */
[----:B------:R-:W-:Y:S01]  /*79d0*/  ISETP.GE.U32.AND P6, PT, R12, UR7, PT ;  /* 0x000000070c007c0c */ /* 0x000fe2000bfc6070 */
[----:B---3--:R-:W-:Y:S02]  /*79e0*/  IMAD.MOV.U32 R9, RZ, RZ, R8 ;  /* 0x000000ffff097224 */ /* 0x008fe400078e0008 */
[----:B------:R0:W3:Y:S01]  /*79f0*/  @!P5 LDG.E.CONSTANT R8, desc[UR10][R4.64] ;  /* 0x0000000a0408d981 */ /* 0x0000e2000c1e9900 */
[----:B------:R-:W-:Y:S01]  /*7a00*/  ISETP.GE.U32.AND P5, PT, R13, UR7, PT ;  /* 0x000000070d007c0c */ /* 0x000fe2000bfa6070 */
[----:B------:R-:W-:-:S06]  /*7a10*/  IMAD.MOV.U32 R10, RZ, RZ, R9 ;  /* 0x000000ffff0a7224 */ /* 0x000fcc00078e0009 */
[----:B------:R-:W4:Y:S01]  /*7a20*/  @!P0 LDG.E.CONSTANT R10, desc[UR10][R6.64+0x80] ;  /* 0x0000800a060a8981 */ /* 0x000f22000c1e9900 */
[----:B------:R-:W-:Y:S01]  /*7a30*/  ISETP.GE.U32.AND P0, PT, R11, UR7, PT ;  /* 0x000000070b007c0c */ /* 0x000fe2000bf06070 */
[--C-:B------:R-:W-:Y:S02]  /*7a40*/  IMAD.MOV.U32 R11, RZ, RZ, R9.reuse ;  /* 0x000000ffff0b7224 */ /* 0x100fe400078e0009 */
[--C-:B0-----:R-:W-:Y:S02]  /*7a50*/  IMAD.MOV.U32 R4, RZ, RZ, R9.reuse ;  /* 0x000000ffff047224 */ /* 0x101fe400078e0009 */
[--C-:B------:R-:W-:Y:S02]  /*7a60*/  IMAD.MOV.U32 R5, RZ, RZ, R9.reuse ;  /* 0x000000ffff057224 */ /* 0x100fe400078e0009 */
[--C-:B------:R-:W-:Y:S01]  /*7a70*/  IMAD.MOV.U32 R12, RZ, RZ, R9.reuse ;  /* 0x000000ffff0c7224 */ /* 0x100fe200078e0009 */
[----:B------:R-:W5:Y:S01]  /*7a80*/  @!P1 LDG.E.CONSTANT R11, desc[UR10][R6.64+0x100] ;  /* 0x0001000a060b9981 */ /* 0x000f62000c1e9900 */
[----:B------:R-:W-:-:S02]  /*7a90*/  IMAD.MOV.U32 R13, RZ, RZ, R9 ;  /* 0x000000ffff0d7224 */ /* 0x000fc400078e0009 */
[----:B------:R-:W-:Y:S01]  /*7aa0*/  IMAD.MOV.U32 R14, RZ, RZ, R9 ;  /* 0x000000ffff0e7224 */ /* 0x000fe200078e0009 */
[----:B------:R-:W2:Y:S04]  /*7ab0*/  @!P2 LDG.E.CONSTANT R4, desc[UR10][R6.64+0x180] ;  /* 0x0001800a0604a981 */ /* 0x000ea8000c1e9900 */
[----:B------:R-:W2:Y:S04]  /*7ac0*/  @!P3 LDG.E.CONSTANT R5, desc[UR10][R6.64+0x200] ;  /* 0x0002000a0605b981 */ /* 0x000ea8000c1e9900 */
[----:B------:R-:W2:Y:S04]  /*7ad0*/  @!P4 LDG.E.CONSTANT R12, desc[UR10][R6.64+0x280] ;  /* 0x0002800a060cc981 */ /* 0x000ea8000c1e9900 */
[----:B------:R-:W2:Y:S04]  /*7ae0*/  @!P6 LDG.E.CONSTANT R13, desc[UR10][R6.64+0x300] ;  /* 0x0003000a060de981 */ /* 0x000ea8000c1e9900 */
[----:B------:R-:W2:Y:S04]  /*7af0*/  @!P5 LDG.E.CONSTANT R14, desc[UR10][R6.64+0x380] ;  /* 0x0003800a060ed981 */ /* 0x000ea8000c1e9900 */
[----:B------:R0:W2:Y:S01]  /*7b00*/  @!P0 LDG.E.CONSTANT R9, desc[UR10][R6.64+0x400] ;  /* 0x0004000a06098981 */ /* 0x0000a2000c1e9900 */
[----:B------:R-:W-:-:S13]  /*7b10*/  ISETP.NE.AND P6, PT, R0, RZ, PT ;  /* 0x000000ff0000720c */ /* 0x000fda0003fc5270 */
[----:B------:R1:W2:Y:S01]  /*7b20*/  @!P6 LDG.E.CONSTANT R34, desc[UR10][R2.64+-0x4] ;  /* 0xfffffc0a0222e981 */ /* 0x0002a2000c1e9900 */
[----:B------:R-:W1:Y:S01]  /*7b30*/  S2R R40, SR_LANEID ;  /* 0x0000000000287919 */ /* 0x000e620000000000 */
[----:B------:R-:W1:Y:S01]  /*7b40*/  S2UR UR5, SR_CgaCtaId ;  /* 0x00000000000579c3 */ /* 0x000e620000008800 */
[----:B------:R-:W-:Y:S01]  /*7b50*/  SHF.R.U32.HI R41, RZ, 0x5, R0 ;  /* 0x00000005ff297819 */ /* 0x000fe20000011600 */
[----:B------:R-:W-:Y:S01]  /*7b60*/  UMOV UR4, 0x400 ;  /* 0x0000040000047882 */ /* 0x000fe20000000000 */
[----:B0-----:R-:W-:Y:S01]  /*7b70*/  P2R R6, PR, RZ, 0x40 ;  /* 0x00000040ff067803 */ /* 0x001fe20000000000 */
[----:B-1----:R-:W-:Y:S02]  /*7b80*/  ULEA UR4, UR5, UR4, 0x18 ;  /* 0x0000000405047291 */ /* 0x002fe4000f8ec0ff */
[----:B------:R-:W-:-:S05]  /*7b90*/  IMAD R15, R41, 0x120, R40 ;  /* 0x00000120290f7824 */ /* 0x000fca00078e0228 */
[----:B------:R-:W-:-:S05]  /*7ba0*/  LEA R17, R15, UR4, 0x2 ;  /* 0x000000040f117c11 */ /* 0x000fca000f8e10ff */
[----:B------:R-:W-:Y:S01]  /*7bb0*/  IMAD R18, R40, 0x20, R17 ;  /* 0x0000002028127824 */ /* 0x000fe200078e0211 */
[C---:B------:R-:W-:Y:S02]  /*7bc0*/  LEA R20, R0.reuse, UR4, 0x2 ;  /* 0x0000000400147c11 */ /* 0x040fe4000f8e10ff */
[----:B------:R-:W-:Y:S01]  /*7bd0*/  ISETP.NE.AND P0, PT, R0, RZ, PT ;  /* 0x000000ff0000720c */ /* 0x000fe20003f05270 */
[----:B---3--:R-:W-:Y:S04]  /*7be0*/  STS [R17], R8 ;  /* 0x0000000811007388 */ /* 0x008fe80000000800 */
[----:B----4-:R-:W-:Y:S04]  /*7bf0*/  STS [R17+0x80], R10 ;  /* 0x0000800a11007388 */ /* 0x010fe80000000800 */
[----:B-----5:R-:W-:Y:S04]  /*7c00*/  STS [R17+0x100], R11 ;  /* 0x0001000b11007388 */ /* 0x020fe80000000800 */
[----:B--2---:R-:W-:Y:S04]  /*7c10*/  STS [R17+0x180], R4 ;  /* 0x0001800411007388 */ /* 0x004fe80000000800 */
[----:B------:R-:W-:Y:S04]  /*7c20*/  STS [R17+0x200], R5 ;  /* 0x0002000511007388 */ /* 0x000fe80000000800 */
[----:B------:R-:W-:Y:S04]  /*7c30*/  STS [R17+0x280], R12 ;  /* 0x0002800c11007388 */ /* 0x000fe80000000800 */
[----:B------:R-:W-:Y:S04]  /*7c40*/  STS [R17+0x300], R13 ;  /* 0x0003000d11007388 */ /* 0x000fe80000000800 */
[----:B------:R-:W-:Y:S04]  /*7c50*/  STS [R17+0x380], R14 ;  /* 0x0003800e11007388 */ /* 0x000fe80000000800 */
[----:B------:R-:W-:Y:S01]  /*7c60*/  STS [R17+0x400], R9 ;  /* 0x0004000911007388 */ /* 0x000fe20000000800 */
[----:B------:R-:W-:-:S03]  /*7c70*/  NOP ;  /* 0x0000000000007918 */ /* 0x000fc60000000000 */
[----:B------:R-:W0:Y:S04]  /*7c80*/  LDS R37, [R18+0x20] ;  /* 0x0000200012257984 */ /* 0x000e280000000800 */
[----:B------:R-:W-:Y:S04]  /*7c90*/  LDS R2, [R18] ;  /* 0x0000000012027984 */ /* 0x000fe80000000800 */
[----:B------:R-:W1:Y:S04]  /*7ca0*/  LDS R4, [R18+0x4] ;  /* 0x0000040012047984 */ /* 0x000e680000000800 */
[----:B------:R-:W2:Y:S04]  /*7cb0*/  LDS R6, [R18+0x8] ;  /* 0x0000080012067984 */ /* 0x000ea80000000800 */
[----:B------:R-:W-:Y:S04]  /*7cc0*/  LDS R8, [R18+0xc] ;  /* 0x00000c0012087984 */ /* 0x000fe80000000800 */
[----:B------:R-:W-:Y:S04]  /*7cd0*/  LDS R10, [R18+0x10] ;  /* 0x00001000120a7984 */ /* 0x000fe80000000800 */
[----:B------:R-:W-:Y:S04]  /*7ce0*/  LDS R12, [R18+0x14] ;  /* 0x00001400120c7984 */ /* 0x000fe80000000800 */
[----:B------:R-:W-:Y:S04]  /*7cf0*/  LDS R14, [R18+0x18] ;  /* 0x00001800120e7984 */ /* 0x000fe80000000800 */
[----:B------:R-:W-:Y:S01]  /*7d00*/  LDS R32, [R18+0x1c] ;  /* 0x00001c0012207984 */ /* 0x000fe20000000800 */
[----:B------:R-:W-:Y:S06]  /*7d10*/  BAR.SYNC.DEFER_BLOCKING 0x0 ;  /* 0x0000000000007b1d */ /* 0x000fec0000010000 */
        /* <DEDUP_REMOVED lines=10> */
[----:B------:R-:W4:Y:S04]  /*7dc0*/  LDS R3, [R18] ;  /* 0x0000000012037984 */ /* 0x000f280000000800 */
[----:B------:R-:W5:Y:S04]  /*7dd0*/  LDS R5, [R18+0x4] ;  /* 0x0000040012057984 */ /* 0x000f680000000800 */
[----:B------:R-:W5:Y:S04]  /*7de0*/  LDS R7, [R18+0x8] ;  /* 0x0000080012077984 */ /* 0x000f680000000800 */
[----:B------:R-:W-:Y:S04]  /*7df0*/  LDS R9, [R18+0xc] ;  /* 0x00000c0012097984 */ /* 0x000fe80000000800 */
[----:B------:R-:W-:Y:S04]  /*7e00*/  LDS R11, [R18+0x10] ;  /* 0x00001000120b7984 */ /* 0x000fe80000000800 */
[----:B------:R-:W-:Y:S04]  /*7e10*/  LDS R13, [R18+0x14] ;  /* 0x00001400120d7984 */ /* 0x000fe80000000800 */
[----:B------:R-:W-:Y:S04]  /*7e20*/  LDS R15, [R18+0x18] ;  /* 0x00001800120f7984 */ /* 0x000fe80000000800 */
[----:B------:R-:W-:Y:S04]  /*7e30*/  LDS R33, [R18+0x1c] ;  /* 0x00001c0012217984 */ /* 0x000fe80000000800 */
[----:B------:R4:W-:Y:S01]  /*7e40*/  LDS R16, [R18+0x20] ;  /* 0x0000200012107984 */ /* 0x0009e20000000800 */
[----:B------:R-:W-:Y:S06]  /*7e50*/  BAR.SYNC.DEFER_BLOCKING 0x0 ;  /* 0x0000000000007b1d */ /* 0x000fec0000010000 */
[----:B0-----:R-:W-:Y:S02]  /*7e60*/  STS [R20+0x47c], R37 ;  /* 0x00047c2514007388 */ /* 0x001fe40000000800 */
[----:B------:R-:W-:Y:S01]  /*7e70*/  BAR.SYNC.DEFER_BLOCKING 0x0 ;  /* 0x0000000000007b1d */ /* 0x000fe20000010000 */
[----:B---3--:R-:W-:Y:S01]  /*7e80*/  IMAD R17, R0, 0x9, RZ ;  /* 0x0000000900117824 */ /* 0x008fe200078e02ff */
[----:B-1----:R-:W-:-:S03]  /*7e90*/  ISETP.NE.AND P1, PT, R2, R4, PT ;  /* 0x000000040200720c */ /* 0x002fc60003f25270 */
[----:B------:R-:W-:Y:S01]  /*7ea0*/  VIADD R19, R17, 0x1 ;  /* 0x0000000111137836 */ /* 0x000fe20000000000 */
[----:B------:R-:W0:Y:S04]  /*7eb0*/  @P0 LDS R34, [R20+0x478] ;  /* 0x0004780014220984 */ /* 0x000e280000000800 */
[----:B------:R-:W-:Y:S01]  /*7ec0*/  ISETP.EQ.OR P1, PT, R19, UR7, P1 ;  /* 0x0000000713007c0c */ /* 0x000fe20008f22670 */
[----:B------:R-:W-:Y:S01]  /*7ed0*/  VIADD R19, R17, 0x2 ;  /* 0x0000000211137836 */ /* 0x000fe20000000000 */
[----:B--2---:R-:W-:Y:S02]  /*7ee0*/  ISETP.NE.AND P2, PT, R4, R6, PT ;  /* 0x000000060400720c */ /* 0x004fe40003f45270 */
[----:B----4-:R-:W-:Y:S02]  /*7ef0*/  SEL R18, R3, RZ, !P1 ;  /* 0x000000ff03127207 */ /* 0x010fe40004800000 */
[----:B------:R-:W-:-:S03]  /*7f00*/  ISETP.EQ.OR P2, PT, R19, UR7, P2 ;  /* 0x0000000713007c0c */ /* 0x000fc60009742670 */
[----:B-----5:R-:W-:Y:S01]  /*7f10*/  IMAD.IADD R18, R5, 0x1, R18 ;  /* 0x0000000105127824 */ /* 0x020fe200078e0212 */
[----:B------:R-:W-:Y:S01]  /*7f20*/  ISETP.NE.AND P5, PT, R6, R8, PT ;  /* 0x000000080600720c */ /* 0x000fe20003fa5270 */
[----:B------:R-:W-:-:S03]  /*7f30*/  VIADD R19, R17, 0x3 ;  /* 0x0000000311137836 */ /* 0x000fc60000000000 */
[----:B------:R-:W-:Y:S02]  /*7f40*/  SEL R18, R18, RZ, !P2 ;  /* 0x000000ff12127207 */ /* 0x000fe40005000000 */
[----:B------:R-:W-:-:S03]  /*7f50*/  ISETP.EQ.OR P5, PT, R19, UR7, P5 ;  /* 0x0000000713007c0c */ /* 0x000fc6000afa2670 */
[----:B------:R-:W-:Y:S01]  /*7f60*/  IMAD.IADD R18, R7, 0x1, R18 ;  /* 0x0000000107127824 */ /* 0x000fe200078e0212 */
[----:B------:R-:W-:Y:S01]  /*7f70*/  ISETP.NE.AND P4, PT, R8, R10, PT ;  /* 0x0000000a0800720c */ /* 0x000fe20003f85270 */
[----:B------:R-:W-:-:S03]  /*7f80*/  VIADD R21, R17, 0x4 ;  /* 0x0000000411157836 */ /* 0x000fc60000000000 */
[----:B------:R-:W-:Y:S02]  /*7f90*/  SEL R18, R18, RZ, !P5 ;  /* 0x000000ff12127207 */ /* 0x000fe40006800000 */
[----:B------:R-:W-:Y:S02]  /*7fa0*/  ISETP.EQ.OR P4, PT, R21, UR7, P4 ;  /* 0x0000000715007c0c */ /* 0x000fe4000a782670 */
[----:B0-----:R-:W-:-:S04]  /*7fb0*/  ISETP.NE.AND P0, PT, R34, R2, PT ;  /* 0x000000022200720c */ /* 0x001fc80003f05270 */
[----:B------:R-:W-:Y:S01]  /*7fc0*/  ISETP.EQ.OR P0, PT, R17, UR7, P0 ;  /* 0x0000000711007c0c */ /* 0x000fe20008702670 */
[----:B------:R-:W-:Y:S02]  /*7fd0*/  IMAD.IADD R18, R9, 0x1, R18 ;  /* 0x0000000109127824 */ /* 0x000fe400078e0212 */
[----:B------:R-:W-:Y:S01]  /*7fe0*/  IMAD.MOV.U32 R20, RZ, RZ, 0x2 ;  /* 0x00000002ff147424 */ /* 0x000fe200078e00ff */
[----:B------:R-:W-:Y:S01]  /*7ff0*/  SEL R19, RZ, 0x1, !P0 ;  /* 0x00000001ff137807 */ /* 0x000fe20004000000 */
[----:B------:R-:W-:Y:S01]  /*8000*/  VIADD R21, R17, 0x5 ;  /* 0x0000000511157836 */ /* 0x000fe20000000000 */
[----:B------:R-:W-:-:S07]  /*8010*/  SEL R18, R18, RZ, !P4 ;  /* 0x000000ff12127207 */ /* 0x000fce0006000000 */
[----:B------:R-:W-:Y:S01]  /*8020*/  @!P0 IMAD.MOV R20, RZ, RZ, 0x1 ;  /* 0x00000001ff148424 */ /* 0x000fe200078e02ff */
[----:B------:R-:W-:Y:S01]  /*8030*/  ISETP.NE.AND P0, PT, R10, R12, PT ;  /* 0x0000000c0a00720c */ /* 0x000fe20003f05270 */
[----:B------:R-:W-:-:S03]  /*8040*/  IMAD.IADD R18, R11, 0x1, R18 ;  /* 0x000000010b127824 */ /* 0x000fc600078e0212 */
[----:B------:R-:W-:Y:S01]  /*8050*/  ISETP.EQ.OR P0, PT, R21, UR7, P0 ;  /* 0x0000000715007c0c */ /* 0x000fe20008702670 */
[----:B------:R-:W-:Y:S01]  /*8060*/  @!P1 IMAD.MOV R20, RZ, RZ, R19 ;  /* 0x000000ffff149224 */ /* 0x000fe200078e0213 */
[----:B------:R-:W-:Y:S01]  /*8070*/  ISETP.NE.AND P3, PT, R12, R14, PT ;  /* 0x0000000e0c00720c */ /* 0x000fe20003f65270 */
[----:B------:R-:W-:Y:S01]  /*8080*/  VIADD R21, R17, 0x6 ;  /* 0x0000000611157836 */ /* 0x000fe20000000000 */
[----:B------:R-:W-:Y:S01]  /*8090*/  SEL R18, R18, RZ, !P0 ;  /* 0x000000ff12127207 */ /* 0x000fe20004000000 */
[----:B------:R-:W-:Y:S02]  /*80a0*/  VIADD R19, R20, 0x1 ;  /* 0x0000000114137836 */ /* 0x000fe40000000000 */
[----:B------:R-:W-:Y:S01]  /*80b0*/  @!P2 IMAD.MOV R19, RZ, RZ, R20 ;  /* 0x000000ffff13a224 */ /* 0x000fe200078e0214 */
[----:B------:R-:W-:Y:S01]  /*80c0*/  ISETP.EQ.OR P3, PT, R21, UR7, P3 ;  /* 0x0000000715007c0c */ /* 0x000fe20009f62670 */
[----:B------:R-:W-:Y:S02]  /*80d0*/  IMAD.IADD R18, R13, 0x1, R18 ;  /* 0x000000010d127824 */ /* 0x000fe400078e0212 */
[----:B------:R-:W-:-:S02]  /*80e0*/  VIADD R20, R19, 0x1 ;  /* 0x0000000113147836 */ /* 0x000fc40000000000 */
[----:B------:R-:W-:Y:S01]  /*80f0*/  @!P5 IMAD.MOV R20, RZ, RZ, R19 ;  /* 0x000000ffff14d224 */ /* 0x000fe200078e0213 */
[----:B------:R-:W-:Y:S01]  /*8100*/  SEL R18, R18, RZ, !P3 ;  /* 0x000000ff12127207 */ /* 0x000fe20005800000 */
[----:B------:R-:W-:Y:S01]  /*8110*/  VIADD R21, R17, 0x7 ;  /* 0x0000000711157836 */ /* 0x000fe20000000000 */
[----:B------:R-:W-:-:S03]  /*8120*/  ISETP.NE.AND P5, PT, R14, R32, PT ;  /* 0x000000200e00720c */ /* 0x000fc60003fa5270 */
[----:B------:R-:W-:Y:S01]  /*8130*/  IMAD.IADD R18, R15, 0x1, R18 ;  /* 0x000000010f127824 */ /* 0x000fe200078e0212 */
[----:B------:R-:W-:Y:S01]  /*8140*/  ISETP.EQ.OR P5, PT, R21, UR7, P5 ;  /* 0x0000000715007c0c */ /* 0x000fe2000afa2670 */
[----:B------:R-:W-:Y:S02]  /*8150*/  VIADD R19, R20, 0x1 ;  /* 0x0000000114137836 */ /* 0x000fe40000000000 */
[----:B------:R-:W-:Y:S01]  /*8160*/  @!P4 IMAD.MOV R19, RZ, RZ, R20 ;  /* 0x000000ffff13c224 */ /* 0x000fe200078e0214 */
[----:B------:R-:W-:Y:S01]  /*8170*/  SEL R18, R18, RZ, !P5 ;  /* 0x000000ff12127207 */ /* 0x000fe20006800000 */
[----:B------:R-:W-:Y:S01]  /*8180*/  VIADD R17, R17, 0x8 ;  /* 0x0000000811117836 */ /* 0x000fe20000000000 */
[----:B------:R-:W-:-:S03]  /*8190*/  ISETP.NE.AND P4, PT, R32, R37, PT ;  /* 0x000000252000720c */ /* 0x000fc60003f85270 */
[----:B------:R-:W-:Y:S01]  /*81a0*/  IMAD.IADD R18, R33, 0x1, R18 ;  /* 0x0000000121127824 */ /* 0x000fe200078e0212 */
[----:B------:R-:W-:-:S04]  /*81b0*/  ISETP.EQ.OR P4, PT, R17, UR7, P4 ;  /* 0x0000000711007c0c */ /* 0x000fc8000a782670 */
[----:B------:R-:W-:Y:S01]  /*81c0*/  SEL R17, R18, RZ, !P4 ;  /* 0x000000ff12117207 */ /* 0x000fe20006000000 */
[----:B------:R-:W-:-:S04]  /*81d0*/  VIADD R20, R19, 0x1 ;  /* 0x0000000113147836 */ /* 0x000fc80000000000 */
[----:B------:R-:W-:Y:S02]  /*81e0*/  IMAD.IADD R17, R16, 0x1, R17 ;  /* 0x0000000110117824 */ /* 0x000fe400078e0211 */
[----:B------:R-:W-:-:S03]  /*81f0*/  @!P0 IMAD.MOV R20, RZ, RZ, R19 ;  /* 0x000000ffff148224 */ /* 0x000fc600078e0213 */
[----:B------:R-:W0:Y:S01]  /*8200*/  SHFL.UP PT, R19, R17, 0x1, RZ ;  /* 0x0420000011137989 */ /* 0x000e2200000e00ff */
[----:B------:R-:W-:Y:S02]  /*8210*/  VIADD R18, R20, 0x1 ;  /* 0x0000000114127836 */ /* 0x000fe40000000000 */
[----:B------:R-:W-:-:S04]  /*8220*/  @!P3 IMAD.MOV R18, RZ, RZ, R20 ;  /* 0x000000ffff12b224 */ /* 0x000fc800078e0214 */
[----:B------:R-:W-:Y:S02]  /*8230*/  VIADD R36, R18, 0x1 ;  /* 0x0000000112247836 */ /* 0x000fe40000000000 */
[----:B------:R-:W-:-:S04]  /*8240*/  @!P5 IMAD.MOV R36, RZ, RZ, R18 ;  /* 0x000000ffff24d224 */ /* 0x000fc800078e0212 */
[----:B------:R-:W-:Y:S02]  /*8250*/  VIADD R16, R36, 0x1 ;  /* 0x0000000124107836 */ /* 0x000fe40000000000 */
[----:B------:R-:W-:-:S05]  /*8260*/  @!P4 IMAD.MOV R16, RZ, RZ, R36 ;  /* 0x000000ffff10c224 */ /* 0x000fca00078e0224 */
[----:B------:R-:W1:Y:S01]  /*8270*/  SHFL.UP PT, R18, R16, 0x1, RZ ;  /* 0x0420000010127989 */ /* 0x000e6200000e00ff */
[----:B------:R-:W-:Y:S02]  /*8280*/  ISETP.NE.AND P0, PT, R16, RZ, PT ;  /* 0x000000ff1000720c */ /* 0x000fe40003f05270 */
[----:B------:R-:W-:Y:S02]  /*8290*/  ISETP.GE.AND P4, PT, R40, 0x1, PT ;  /* 0x000000012800780c */ /* 0x000fe40003f86270 */
[----:B0-----:R-:W-:-:S04]  /*82a0*/  SEL R19, R19, RZ, !P0 ;  /* 0x000000ff13137207 */ /* 0x001fc80004000000 */
[----:B------:R-:W-:-:S05]  /*82b0*/  SEL R20, R19, RZ, P4 ;  /* 0x000000ff13147207 */ /* 0x000fca0002000000 */
[----:B------:R-:W-:-:S05]  /*82c0*/  IMAD.IADD R20, R17, 0x1, R20 ;  /* 0x0000000111147824 */ /* 0x000fca00078e0214 */
[----:B------:R-:W0:Y:S01]  /*82d0*/  SHFL.UP PT, R19, R20, 0x2, RZ ;  /* 0x0440000014137989 */ /* 0x000e2200000e00ff */
[----:B-1----:R-:W-:-:S05]  /*82e0*/  SEL R17, R18, RZ, P4 ;  /* 0x000000ff12117207 */ /* 0x002fca0002000000 */
[----:B------:R-:W-:-:S05]  /*82f0*/  IMAD.IADD R17, R17, 0x1, R16 ;  /* 0x0000000111117824 */ /* 0x000fca00078e0210 */
        /* <DEDUP_REMOVED lines=14> */
[----:B------:R-:W-:Y:S01]  /*83e0*/  IMAD.IADD R20, R19, 0x1, R20 ;  /* 0x0000000113147824 */ /* 0x000fe200078e0214 */
[----:B-1----:R-:W-:-:S04]  /*83f0*/  SEL R17, R16, RZ, P4 ;  /* 0x000000ff10117207 */ /* 0x002fc80002000000 */
[----:B------:R-:W0:Y:S01]  /*8400*/  SHFL.UP PT, R21, R20, 0x8, RZ ;  /* 0x0500000014157989 */ /* 0x000e2200000e00ff */
[----:B------:R-:W-:-:S05]  /*8410*/  IMAD.IADD R17, R18, 0x1, R17 ;  /* 0x0000000112117824 */ /* 0x000fca00078e0211 */
[----:B------:R-:W1:Y:S01]  /*8420*/  SHFL.UP PT, R16, R17, 0x8, RZ ;  /* 0x0500000011107989 */ /* 0x000e6200000e00ff */
[----:B------:R-:W-:Y:S02]  /*8430*/  ISETP.NE.AND P0, PT, R17, RZ, PT ;  /* 0x000000ff1100720c */ /* 0x000fe40003f05270 */
[----:B------:R-:W-:Y:S02]  /*8440*/  ISETP.GE.AND P4, PT, R40, 0x8, PT ;  /* 0x000000082800780c */ /* 0x000fe40003f86270 */
[----:B0-----:R-:W-:-:S04]  /*8450*/  SEL R21, R21, RZ, !P0 ;  /* 0x000000ff15157207 */ /* 0x001fc80004000000 */
[----:B------:R-:W-:Y:S02]  /*8460*/  SEL R21, R21, RZ, P4 ;  /* 0x000000ff15157207 */ /* 0x000fe40002000000 */
[----:B-1----:R-:W-:-:S03]  /*8470*/  SEL R16, R16, RZ, P4 ;  /* 0x000000ff10107207 */ /* 0x002fc60002000000 */
[----:B------:R-:W-:Y:S02]  /*8480*/  IMAD.IADD R21, R20, 0x1, R21 ;  /* 0x0000000114157824 */ /* 0x000fe400078e0215 */
[----:B------:R-:W-:-:S03]  /*8490*/  IMAD.IADD R16, R17, 0x1, R16 ;  /* 0x0000000111107824 */ /* 0x000fc600078e0210 */
[----:B------:R-:W0:Y:S04]  /*84a0*/  SHFL.UP PT, R19, R21, 0x10, RZ ;  /* 0x0600000015137989 */ /* 0x000e2800000e00ff */
[----:B------:R-:W1:Y:S01]  /*84b0*/  SHFL.UP PT, R18, R16, 0x10, RZ ;  /* 0x0600000010127989 */ /* 0x000e6200000e00ff */
[----:B------:R-:W-:Y:S02]  /*84c0*/  ISETP.NE.AND P5, PT, R40, 0x1f, PT ;  /* 0x0000001f2800780c */ /* 0x000fe40003fa5270 */
[----:B------:R-:W-:Y:S02]  /*84d0*/  ISETP.NE.AND P0, PT, R16, RZ, PT ;  /* 0x000000ff1000720c */ /* 0x000fe40003f05270 */
[----:B------:R-:W-:Y:S02]  /*84e0*/  ISETP.GE.AND P4, PT, R40, 0x10, PT ;  /* 0x000000102800780c */ /* 0x000fe40003f86270 */
[----:B0-----:R-:W-:-:S02]  /*84f0*/  SEL R19, R19, RZ, !P0 ;  /* 0x000000ff13137207 */ /* 0x001fc40004000000 */
[----:B-1----:R-:W-:Y:S02]  /*8500*/  SEL R17, R18, RZ, P4 ;  /* 0x000000ff12117207 */ /* 0x002fe40002000000 */
[----:B------:R-:W-:-:S03]  /*8510*/  SEL R18, R19, RZ, P4 ;  /* 0x000000ff13127207 */ /* 0x000fc60002000000 */
[----:B------:R-:W-:Y:S01]  /*8520*/  @!P5 LEA R35, R41, UR4, 0x3 ;  /* 0x000000042923dc11 */ /* 0x000fe2000f8e18ff */
[----:B------:R-:W-:Y:S02]  /*8530*/  IMAD.IADD R38, R16, 0x1, R17 ;  /* 0x0000000110267824 */ /* 0x000fe400078e0211 */
[----:B------:R-:W-:-:S05]  /*8540*/  IMAD.IADD R39, R21, 0x1, R18 ;  /* 0x0000000115277824 */ /* 0x000fca00078e0212 */
[----:B------:R-:W-:Y:S01]  /*8550*/  @!P5 STS.64 [R35], R38 ;  /* 0x000000262300d388 */ /* 0x000fe20000000a00 */
[----:B------:R-:W-:Y:S06]  /*8560*/  BAR.SYNC.DEFER_BLOCKING 0x0 ;  /* 0x0000000000007b1d */ /* 0x000fec0000010000 */
[----:B------:R-:W0:Y:S04]  /*8570*/  LDS.128 R16, [UR4] ;  /* 0x00000004ff107984 */ /* 0x000e280008000c00 */
[----:B------:R-:W1:Y:S04]  /*8580*/  LDS.128 R20, [UR4+0x10] ;  /* 0x00001004ff147984 */ /* 0x000e680008000c00 */
[----:B------:R-:W2:Y:S01]  /*8590*/  LDS.128 R24, [UR4+0x20] ;  /* 0x00002004ff187984 */ /* 0x000ea20008000c00 */
[----:B------:R-:W-:-:S02]  /*85a0*/  ISETP.NE.AND P4, PT, R41, 0x2, PT ;  /* 0x000000022900780c */ /* 0x000fc40003f85270 */
[----:B0-----:R-:W-:-:S04]  /*85b0*/  ISETP.NE.AND P0, PT, R18, RZ, PT ;  /* 0x000000ff1200720c */ /* 0x001fc80003f05270 */
[----:B------:R-:W-:Y:S02]  /*85c0*/  SEL R28, R17, RZ, !P0 ;  /* 0x000000ff111c7207 */ /* 0x000fe40004000000 */
[----:B-1----:R-:W-:-:S03]  /*85d0*/  ISETP.NE.AND P0, PT, R20, RZ, PT ;  /* 0x000000ff1400720c */ /* 0x002fc60003f05270 */
[----:B------:R-:W-:Y:S02]  /*85e0*/  IMAD.IADD R42, R19, 0x1, R28 ;  /* 0x00000001132a7824 */ /* 0x000fe400078e021c */
[----:B------:R-:W0:Y:S03]  /*85f0*/  LDS.128 R28, [UR4+0x30] ;  /* 0x00003004ff1c7984 */ /* 0x000e260008000c00 */
[C---:B------:R-:W-:Y:S02]  /*8600*/  SEL R44, R42.reuse, RZ, !P0 ;  /* 0x000000ff2a2c7207 */ /* 0x040fe40004000000 */
[----:B------:R-:W-:Y:S02]  /*8610*/  SEL R17, R42, R17, !P4 ;  /* 0x000000112a117207 */ /* 0x000fe40006000000 */
[----:B------:R-:W-:Y:S01]  /*8620*/  ISETP.NE.AND P0, PT, R22, RZ, PT ;  /* 0x000000ff1600720c */ /* 0x000fe20003f05270 */
[----:B------:R-:W-:-:S02]  /*8630*/  IMAD.IADD R42, R21, 0x1, R44 ;  /* 0x00000001152a7824 */ /* 0x000fc400078e022c */
[----:B------:R-:W-:-:S03]  /*8640*/  IMAD.IADD R19, R16, 0x1, R18 ;  /* 0x0000000110137824 */ /* 0x000fc600078e0212 */
[----:B------:R-:W-:Y:S02]  /*8650*/  SEL R18, R42, RZ, !P0 ;  /* 0x000000ff2a127207 */ /* 0x000fe40004000000 */
[----:B------:R-:W-:Y:S02]  /*8660*/  SEL R16, R19, R16, !P4 ;  /* 0x0000001013107207 */ /* 0x000fe40006000000 */
[----:B--2---:R-:W-:Y:S01]  /*8670*/  ISETP.NE.AND P4, PT, R24, RZ, PT ;  /* 0x000000ff1800720c */ /* 0x004fe20003f85270 */
[----:B------:R-:W-:Y:S01]  /*8680*/  IMAD.IADD R23, R23, 0x1, R18 ;  /* 0x0000000117177824 */ /* 0x000fe200078e0212 */
[----:B------:R-:W-:Y:S01]  /*8690*/  ISETP.NE.AND P5, PT, R41, 0x3, PT ;  /* 0x000000032900780c */ /* 0x000fe20003fa5270 */
[----:B------:R-:W-:-:S03]  /*86a0*/  IMAD.IADD R19, R19, 0x1, R20 ;  /* 0x0000000113137824 */ /* 0x000fc600078e0214 */
[----:B------:R-:W-:Y:S02]  /*86b0*/  SEL R18, R23, RZ, !P4 ;  /* 0x000000ff17127207 */ /* 0x000fe40006000000 */
[----:B------:R-:W-:Y:S02]  /*86c0*/  SEL R42, R42, R17, !P5 ;  /* 0x000000112a2a7207 */ /* 0x000fe40006800000 */
[----:B------:R-:W-:Y:S01]  /*86d0*/  SEL R16, R19, R16, !P5 ;  /* 0x0000001013107207 */ /* 0x000fe20006800000 */
[----:B------:R-:W-:Y:S01]  /*86e0*/  IMAD.IADD R17, R25, 0x1, R18 ;  /* 0x0000000119117824 */ /* 0x000fe200078e0212 */
[----:B------:R-:W-:Y:S01]  /*86f0*/  ISETP.NE.AND P4, PT, R26, RZ, PT ;  /* 0x000000ff1a00720c */ /* 0x000fe20003f85270 */
[----:B------:R-:W-:Y:S01]  /*8700*/  IMAD.IADD R19, R22, 0x1, R19 ;  /* 0x0000000116137824 */ /* 0x000fe200078e0213 */
[----:B------:R-:W-:Y:S01]  /*8710*/  ISETP.NE.AND P0, PT, R41, 0x4, PT ;  /* 0x000000042900780c */ /* 0x000fe20003f05270 */
[----:B------:R-:W1:Y:S01]  /*8720*/  SHFL.UP PT, R25, R38, 0x1, RZ ;  /* 0x0420000026197989 */ /* 0x000e6200000e00ff */
[----:B------:R-:W-:-:S02]  /*8730*/  SEL R18, R17, RZ, !P4 ;  /* 0x000000ff11127207 */ /* 0x000fc40006000000 */
[C---:B------:R-:W-:Y:S01]  /*8740*/  SEL R16, R19.reuse, R16, !P0 ;  /* 0x0000001013107207 */ /* 0x040fe20004000000 */
[----:B------:R-:W-:Y:S01]  /*8750*/  IMAD.IADD R19, R19, 0x1, R24 ;  /* 0x0000000113137824 */ /* 0x000fe200078e0218 */
[----:B------:R-:W-:Y:S01]  /*8760*/  ISETP.NE.AND P5, PT, R41, 0x5, PT ;  /* 0x000000052900780c */ /* 0x000fe20003fa5270 */
[----:B------:R-:W-:Y:S01]  /*8770*/  IMAD.IADD R27, R27, 0x1, R18 ;  /* 0x000000011b1b7824 */ /* 0x000fe200078e0212 */
[----:B------:R-:W-:Y:S02]  /*8780*/  SEL R42, R23, R42, !P0 ;  /* 0x0000002a172a7207 */ /* 0x000fe40004000000 */
[----:B0-----:R-:W-:Y:S02]  /*8790*/  ISETP.NE.AND P4, PT, R28, RZ, PT ;  /* 0x000000ff1c00720c */ /* 0x001fe40003f85270 */
[----:B------:R-:W-:Y:S01]  /*87a0*/  SEL R16, R19, R16, !P5 ;  /* 0x0000001013107207 */ /* 0x000fe20006800000 */
[----:B------:R-:W-:Y:S01]  /*87b0*/  IMAD.IADD R19, R26, 0x1, R19 ;  /* 0x000000011a137824 */ /* 0x000fe200078e0213 */
[----:B------:R-:W-:Y:S01]  /*87c0*/  SEL R42, R17, R42, !P5 ;  /* 0x0000002a112a7207 */ /* 0x000fe20006800000 */
[----:B------:R-:W0:Y:S01]  /*87d0*/  SHFL.UP PT, R35, R39, 0x1, RZ ;  /* 0x0420000027237989 */ /* 0x000e2200000e00ff */
[----:B------:R-:W-:-:S02]  /*87e0*/  ISETP.NE.AND P5, PT, R41, 0x6, PT ;  /* 0x000000062900780c */ /* 0x000fc40003fa5270 */
[----:B------:R-:W-:Y:S02]  /*87f0*/  SEL R18, R27, RZ, !P4 ;  /* 0x000000ff1b127207 */ /* 0x000fe40006000000 */
[----:B------:R-:W-:Y:S02]  /*8800*/  ISETP.GE.U32.AND P0, PT, R0, 0x20, PT ;  /* 0x000000200000780c */ /* 0x000fe40003f06070 */
[C---:B------:R-:W-:Y:S01]  /*8810*/  SEL R16, R19.reuse, R16, !P5 ;  /* 0x0000001013107207 */ /* 0x040fe20006800000 */
[----:B------:R-:W-:Y:S01]  /*8820*/  IMAD.IADD R19, R19, 0x1, R28 ;  /* 0x0000000113137824 */ /* 0x000fe200078e021c */
[----:B------:R-:W-:Y:S01]  /*8830*/  SEL R42, R27, R42, !P5 ;  /* 0x0000002a1b2a7207 */ /* 0x000fe20006800000 */
[----:B------:R-:W-:Y:S01]  /*8840*/  IMAD.IADD R29, R29, 0x1, R18 ;  /* 0x000000011d1d7824 */ /* 0x000fe200078e0212 */
[----:B------:R-:W-:Y:S02]  /*8850*/  ISETP.NE.AND P4, PT, R41, 0x7, PT ;  /* 0x000000072900780c */ /* 0x000fe40003f85270 */
[----:B------:R-:W-:-:S02]  /*8860*/  ISETP.NE.AND P5, PT, R30, RZ, PT ;  /* 0x000000ff1e00720c */ /* 0x000fc40003fa5270 */
[----:B------:R-:W-:Y:S02]  /*8870*/  SEL R16, R19, R16, !P4 ;  /* 0x0000001013107207 */ /* 0x000fe40006000000 */
[C---:B------:R-:W-:Y:S02]  /*8880*/  SEL R42, R29.reuse, R42, !P4 ;  /* 0x0000002a1d2a7207 */ /* 0x040fe40006000000 */
[----:B------:R-:W-:Y:S02]  /*8890*/  ISETP.NE.AND P4, PT, R40, RZ, P0 ;  /* 0x000000ff2800720c */ /* 0x000fe40000785270 */
[----:B------:R-:W-:Y:S02]  /*88a0*/  SEL R18, R29, RZ, !P5 ;  /* 0x000000ff1d127207 */ /* 0x000fe40006800000 */
[----:B-1----:R-:W-:-:S04]  /*88b0*/  @P0 ISETP.NE.AND P5, PT, R25, RZ, PT ;  /* 0x000000ff1900020c */ /* 0x002fc80003fa5270 */
[----:B------:R-:W-:Y:S02]  /*88c0*/  @P0 SEL R20, R42, RZ, !P5 ;  /* 0x000000ff2a140207 */ /* 0x000fe40006800000 */
[----:B------:R-:W-:-:S03]  /*88d0*/  @P0 ISETP.NE.AND P5, PT, R40, RZ, PT ;  /* 0x000000ff2800020c */ /* 0x000fc60003fa5270 */
[----:B0-----:R-:W-:Y:S01]  /*88e0*/  @P4 IMAD.IADD R42, R35, 0x1, R20 ;  /* 0x00000001232a4824 */ /* 0x001fe200078e0214 */
[----:B------:R-:W-:Y:S01]  /*88f0*/  @P0 SEL R17, R25, RZ, P5 ;  /* 0x000000ff19110207 */ /* 0x000fe20002800000 */
[----:B------:R-:W-:Y:S02]  /*8900*/  IMAD.IADD R30, R30, 0x1, R19 ;  /* 0x000000011e1e7824 */ /* 0x000fe400078e0213 */
[----:B------:R-:W-:Y:S02]  /*8910*/  IMAD.IADD R31, R31, 0x1, R18 ;  /* 0x000000011f1f7824 */ /* 0x000fe400078e0212 */
[----:B------:R-:W-:Y:S02]  /*8920*/  @P0 IMAD.IADD R25, R16, 0x1, R17 ;  /* 0x0000000110190824 */ /* 0x000fe400078e0211 */
[----:B------:R-:W-:Y:S01]  /*8930*/  @P0 IMAD.MOV.U32 R35, RZ, RZ, R42 ;  /* 0x000000ffff230224 */ /* 0x000fe200078e002a */
[----:B------:R-:W-:Y:S06]  /*8940*/  @P0 BRA `(.L_x_827) ;  /* 0x0000000c001c0947 */ /* 0x000fec0003800000 */
[----:B------:R-:W0:Y:S01]  /*8950*/  LDC.64 R28, c[0x0][0x3b0] ;  /* 0x0000ec00ff1c7b82 */ /* 0x000e220000000a00 */
[----:B------:R-:W-:Y:S01]  /*8960*/  IMAD.U32 R17, RZ, RZ, UR8 ;  /* 0x00000008ff117e24 */ /* 0x000fe2000f8e00ff */
[----:B------:R-:W1:Y:S01]  /*8970*/  LDCU UR5, c[0x0][0x370] ;  /* 0x00006e00ff0577ac */ /* 0x000e620008000800 */
[----:B------:R-:W-:Y:S01]  /*8980*/  @!P6 IMAD.MOV.U32 R18, RZ, RZ, 0x64 ;  /* 0x00000064ff12e424 */ /* 0x000fe200078e00ff */
[----:B------:R2:W-:Y:S01]  /*8990*/  @!P6 STS [UR4+0x74], R30 ;  /* 0x0000741eff00e988 */ /* 0x0005e20008000804 */
[----:B------:R-:W-:Y:S02]  /*89a0*/  @!P6 IMAD.MOV.U32 R19, RZ, RZ, 0x0 ;  /* 0x00000000ff13e424 */ /* 0x000fe400078e00ff */
        /* <DEDUP_REMOVED lines=9> */
.L_x_828:
[----:B------:R-:W-:Y:S05]  /*8a40*/  NANOSLEEP 0x1c2 ;  /* 0x000001c20000795d */ /* 0x000fea0003800000 */
[----:B------:R-:W-:Y:S01]  /*8a50*/  NOP ;  /* 0x0000000000007918 */ /* 0x000fe20000000000 */
.L_x_829:
[----:B--2---:R-:W-:-:S03]  /*8a60*/  IMAD.WIDE.U32 R16, R0, 0x10, RZ ;  /* 0x0000001000107825 */ /* 0x004fc600078e00ff */
[----:B------:R-:W-:Y:S02]  /*8a70*/  LOP3.LUT R23, R16, 0xfffffff0, RZ, 0x3c, !PT ;  /* 0xfffffff010177812 */ /* 0x000fe400078e3cff */
[----:B------:R-:W-:Y:S02]  /*8a80*/  LOP3.LUT R17, RZ, R17, RZ, 0x33, !PT ;  /* 0x00000011ff117212 */ /* 0x000fe400078e33ff */
[----:B------:R-:W-:-:S05]  /*8a90*/  IADD3 R22, P0, PT, R28, R23, RZ ;  /* 0x000000171c167210 */ /* 0x000fca0007f1e0ff */
[----:B------:R-:W-:-:S08]  /*8aa0*/  IMAD.X R23, R29, 0x1, R17, P0 ;  /* 0x000000011d177824 */ /* 0x000fd000000e0611 */
.L_x_831:
[----:B------:R-:W2:Y:S01]  /*8ab0*/  LD.E.128.STRONG.GPU R16, desc[UR10][R22.64+0x200] ;  /* 0x0002000a16107980 */ /* 0x000ea2000c10fd00 */
[----:B------:R-:W-:Y:S05]  /*8ac0*/  YIELD ;  /* 0x0000000000007946 */ /* 0x000fea0003800000 */
[----:B------:R-:W-:Y:S01]  /*8ad0*/  UMOV UR5, 0xffffffff ;  /* 0xffffffff00057882 */ /* 0x000fe20000000000 */
[----:B--2---:R-:W-:-:S04]  /*8ae0*/  ISETP.NE.U32.AND P0, PT, R18, 0x63, PT ;  /* 0x000000631200780c */ /* 0x004fc80003f05070 */
[----:B------:R-:W-:Y:S01]  /*8af0*/  ISETP.NE.AND.EX P0, PT, R19, RZ, PT, P0 ;  /* 0x000000ff1300720c */ /* 0x000fe20003f05300 */
[----:B------:R-:W-:-:S12]  /*8b00*/  BRA.DIV UR5, `(.L_x_830) ;  /* 0x0000003205007947 */ /* 0x000fd8000b800000 */
[----:B------:R-:W-:-:S13]  /*8b10*/  VOTE.ANY P0, !P0 ;  /* 0x0000000000ff7806 */ /* 0x000fda0004000100 */
.L_x_888:
        /* <DEDUP_REMOVED lines=20> */
[----:B------:R-:W-:Y:S01]  /*8c60*/  ISETP.GT.AND P0, PT, R24, R27, PT ;  /* 0x0000001b1800720c */ /* 0x000fe20003f04270 */
[----:B------:R-:W-:Y:S01]  /*8c70*/  VIADD R24, R40, 0x8 ;  /* 0x0000000828187836 */ /* 0x000fe20000000000 */
        /* <DEDUP_REMOVED lines=24> */
[----:B------:R-:W-:Y:S01]  /*8e00*/  ISETP.NE.U32.AND P4, PT, R18, 0x65, PT ;  /* 0x000000651200780c */ /* 0x000fe20003f85070 */
[----:B------:R-:W-:Y:S01]  /*8e10*/  VIADD R18, R40, 0x10 ;  /* 0x0000001028127836 */ /* 0x000fe20000000000 */
[----:B------:R-:W-:-:S02]  /*8e20*/  SEL R21, R16, RZ, !P0 ;  /* 0x000000ff10157207 */ /* 0x000fc40004000000 */
[----:B-1----:R-:W-:Y:S02]  /*8e30*/  SEL R17, R22, RZ, !P0 ;  /* 0x000000ff16117207 */ /* 0x002fe40004000000 */
[----:B------:R-:W-:Y:S01]  /*8e40*/  ISETP.NE.AND.EX P4, PT, R19, RZ, PT, P4 ;  /* 0x000000ff1300720c */ /* 0x000fe20003f85340 */
[----:B------:R-:W-:Y:S01]  /*8e50*/  IMAD.IADD R22, R20, 0x1, R21 ;  /* 0x0000000114167824 */ /* 0x000fe200078e0215 */
[----:B------:R-:W-:Y:S01]  /*8e60*/  ISETP.GT.AND P0, PT, R18, R27, PT ;  /* 0x0000001b1200720c */ /* 0x000fe20003f04270 */
[----:B------:R-:W-:Y:S02]  /*8e70*/  IMAD.IADD R38, R42, 0x1, R17 ;  /* 0x000000012a267824 */ /* 0x000fe400078e0211 */
[----:B------:R-:W0:Y:S01]  /*8e80*/  LDC.64 R16, c[0x0][0x3b0] ;  /* 0x0000ec00ff107b82 */ /* 0x000e220000000a00 */
[----:B------:R-:W1:Y:S02]  /*8e90*/  SHFL.DOWN PT, R23, R22, 0x10, R27 ;  /* 0x0a00000016177989 */ /* 0x000e6400000e001b */
[----:B------:R-:W-:-:S02]  /*8ea0*/  ISETP.NE.AND P5, PT, R38, RZ, PT ;  /* 0x000000ff2600720c */ /* 0x000fc40003fa5270 */
[----:B------:R2:W3:Y:S03]  /*8eb0*/  SHFL.DOWN PT, R39, R38, 0x10, R27 ;  /* 0x0a00000026277989 */ /* 0x0004e600000e001b */
[----:B------:R-:W-:Y:S02]  /*8ec0*/  VOTE.ALL P4, P4 ;  /* 0x0000000000ff7806 */ /* 0x000fe40002080000 */
[----:B--2---:R-:W-:-:S05]  /*8ed0*/  LOP3.LUT R27, RZ, R0, RZ, 0x33, !PT ;  /* 0x00000000ff1b7212 */ /* 0x004fca00078e33ff */
[----:B------:R-:W-:Y:S01]  /*8ee0*/  VIADD R27, R27, UR8 ;  /* 0x000000081b1b7c36 */ /* 0x000fe20008000000 */
[----:B-1----:R-:W-:Y:S02]  /*8ef0*/  SEL R23, R23, RZ, !P5 ;  /* 0x000000ff17177207 */ /* 0x002fe40006800000 */
[----:B0-----:R-:W-:Y:S02]  /*8f00*/  IADD3 R42, P5, PT, R16, 0x200, RZ ;  /* 0x00000200102a7810 */ /* 0x001fe40007fbe0ff */
[----:B---3--:R-:W-:Y:S02]  /*8f10*/  SEL R39, R39, RZ, !P0 ;  /* 0x000000ff27277207 */ /* 0x008fe40004000000 */
[----:B------:R-:W-:Y:S01]  /*8f20*/  SEL R23, R23, RZ, !P0 ;  /* 0x000000ff17177207 */ /* 0x000fe20004000000 */
[----:B------:R-:W-:Y:S02]  /*8f30*/  IMAD.X R43, RZ, RZ, R17, P5 ;  /* 0x000000ffff2b7224 */ /* 0x000fe400028e0611 */
[----:B------:R-:W-:-:S02]  /*8f40*/  IMAD.IADD R20, R38, 0x1, R39 ;  /* 0x0000000126147824 */ /* 0x000fc400078e0227 */
[----:B------:R-:W-:-:S07]  /*8f50*/  IMAD.IADD R22, R22, 0x1, R23 ;  /* 0x0000000116167824 */ /* 0x000fce00078e0217 */
.L_x_902:
[----:B------:R-:W-:Y:S05]  /*8f60*/  @!P4 BRA `(.L_x_833) ;  /* 0x00000004002cc947 */ /* 0x000fea0003800000 */
.L_x_837:
[----:B------:R-:W-:-:S07]  /*8f70*/  IMAD.WIDE R38, R27, 0x10, R42 ;  /* 0x000000101b267825 */ /* 0x000fce00078e022a */
.L_x_835:
[----:B------:R-:W2:Y:S01]  /*8f80*/  LD.E.128.STRONG.GPU R16, desc[UR10][R38.64+-0x200] ;  /* 0xfffe000a26107980 */ /* 0x000ea2000c10fd00 */
[----:B------:R-:W-:Y:S05]  /*8f90*/  YIELD ;  /* 0x0000000000007946 */ /* 0x000fea0003800000 */
[----:B------:R-:W-:Y:S01]  /*8fa0*/  UMOV UR5, 0xffffffff ;  /* 0xffffffff00057882 */ /* 0x000fe20000000000 */
[----:B--2---:R-:W-:-:S04]  /*8fb0*/  ISETP.NE.U32.AND P0, PT, R18, 0x63, PT ;  /* 0x000000631200780c */ /* 0x004fc80003f05070 */
[----:B------:R-:W-:Y:S01]  /*8fc0*/  ISETP.NE.AND.EX P0, PT, R19, RZ, PT, P0 ;  /* 0x000000ff1300720c */ /* 0x000fe20003f05300 */
[----:B------:R-:W-:-:S12]  /*8fd0*/  BRA.DIV UR5, `(.L_x_834) ;  /* 0x0000003205c07947 */ /* 0x000fd8000b800000 */
[----:B------:R-:W-:-:S13]  /*8fe0*/  VOTE.ANY P0, !P0 ;  /* 0x0000000000ff7806 */ /* 0x000fda0004000100 */
.L_x_905:
        /* <DEDUP_REMOVED lines=8> */
[----:B------:R-:W-:-:S05]  /*9070*/  LOP3.LUT R21, R21, 0x80000000, R26, 0xec, !PT ;  /* 0x8000000015157812 */ /* 0x000fca00078eec1a */
[----:B------:R-:W-:-:S05]  /*9080*/  VIADD R24, R21, 0xffffffff ;  /* 0xffffffff15187836 */ /* 0x000fca0000000000 */
[----:B------:R-:W-:-:S04]  /*9090*/  LOP3.LUT R24, R21, R24, RZ, 0xc, !PT ;  /* 0x0000001815187212 */ /* 0x000fc800078e0cff */
[----:B------:R0:W1:Y:S02]  /*90a0*/  POPC R41, R24 ;  /* 0x0000001800297309 */ /* 0x0000640000000000 */
        /* <DEDUP_REMOVED lines=33> */
[----:B0-----:R-:W-:Y:S02]  /*92c0*/  SEL R23, R23, RZ, !P4 ;  /* 0x000000ff17177207 */ /* 0x001fe40006000000 */
[----:B------:R-:W-:Y:S01]  /*92d0*/  ISETP.NE.U32.AND P4, PT, R18, 0x65, PT ;  /* 0x000000651200780c */ /* 0x000fe20003f85070 */
[----:B------:R-:W-:Y:S01]  /*92e0*/  VIADD R18, R40, 0x10 ;  /* 0x0000001028127836 */ /* 0x000fe20000000000 */
[----:B------:R-:W-:Y:S02]  /*92f0*/  SEL R23, R23, RZ, !P0 ;  /* 0x000000ff17177207 */ /* 0x000fe40004000000 */
[----:B-1----:R-:W-:Y:S02]  /*9300*/  SEL R17, R17, RZ, !P0 ;  /* 0x000000ff11117207 */ /* 0x002fe40004000000 */
[----:B------:R-:W-:Y:S01]  /*9310*/  ISETP.GT.AND P5, PT, R18, R41, PT ;  /* 0x000000291200720c */ /* 0x000fe20003fa4270 */
[----:B------:R-:W-:Y:S01]  /*9320*/  IMAD.IADD R16, R38, 0x1, R23 ;  /* 0x0000000126107824 */ /* 0x000fe200078e0217 */
[----:B------:R-:W-:Y:S01]  /*9330*/  ISETP.NE.AND.EX P4, PT, R19, RZ, PT, P4 ;  /* 0x000000ff1300720c */ /* 0x000fe20003f85340 */
[----:B------:R-:W-:-:S03]  /*9340*/  IMAD.IADD R17, R46, 0x1, R17 ;  /* 0x000000012e117824 */ /* 0x000fc600078e0211 */
[----:B------:R-:W0:Y:S02]  /*9350*/  SHFL.DOWN PT, R23, R16, 0x10, R41 ;  /* 0x0a00000010177989 */ /* 0x000e2400000e0029 */
[----:B------:R-:W-:Y:S02]  /*9360*/  ISETP.NE.AND P0, PT, R17, RZ, PT ;  /* 0x000000ff1100720c */ /* 0x000fe40003f05270 */
[----:B------:R-:W1:Y:S05]  /*9370*/  SHFL.DOWN PT, R38, R17, 0x10, R41 ;  /* 0x0a00000011267989 */ /* 0x000e6a00000e0029 */
[----:B------:R-:W-:Y:S02]  /*9380*/  VOTE.ALL P4, P4 ;  /* 0x0000000000ff7806 */ /* 0x000fe40002080000 */
[----:B0-----:R-:W-:-:S02]  /*9390*/  SEL R23, R23, RZ, !P0 ;  /* 0x000000ff17177207 */ /* 0x001fc40004000000 */
[----:B------:R-:W-:Y:S02]  /*93a0*/  ISETP.NE.AND P0, PT, R20, RZ, PT ;  /* 0x000000ff1400720c */ /* 0x000fe40003f05270 */
[----:B------:R-:W-:Y:S02]  /*93b0*/  SEL R23, R23, RZ, !P5 ;  /* 0x000000ff17177207 */ /* 0x000fe40006800000 */
[----:B-1----:R-:W-:-:S03]  /*93c0*/  SEL R38, R38, RZ, !P5 ;  /* 0x000000ff26267207 */ /* 0x002fc60006800000 */
[----:B------:R-:W-:Y:S01]  /*93d0*/  IMAD.IADD R23, R16, 0x1, R23 ;  /* 0x0000000110177824 */ /* 0x000fe200078e0217 */
[----:B------:R-:W-:-:S04]  /*93e0*/  IADD3 R20, PT, PT, R17, R38, R20 ;  /* 0x0000002611147210 */ /* 0x000fc80007ffe014 */
[----:B------:R-:W-:-:S05]  /*93f0*/  SEL R23, R23, RZ, !P0 ;  /* 0x000000ff17177207 */ /* 0x000fca0004000000 */
[----:B------:R-:W-:-:S07]  /*9400*/  IMAD.IADD R22, R23, 0x1, R22 ;  /* 0x0000000117167824 */ /* 0x000fce00078e0216 */
.L_x_919:
[----:B------:R-:W-:Y:S05]  /*9410*/  @P4 BRA `(.L_x_837) ;  /* 0xfffffff800d44947 */ /* 0x000fea000383ffff */
.L_x_833:
[----:B------:R-:W-:Y:S01]  /*9420*/  ISETP.NE.AND P4, PT, R40, RZ, PT ;  /* 0x000000ff2800720c */ /* 0x000fe20003f85270 */
[----:B------:R-:W-:Y:S01]  /*9430*/  BSSY.RECONVERGENT B0, `(.L_x_838) ;  /* 0x0000015000007945 */ /* 0x000fe20003800200 */
[----:B------:R-:W-:Y:S01]  /*9440*/  ISETP.NE.AND P0, PT, R0, RZ, PT ;  /* 0x000000ff0000720c */ /* 0x000fe20003f05270 */
[----:B------:R-:W-:-:S10]  /*9450*/  IMAD.MOV.U32 R21, RZ, RZ, R22 ;  /* 0x000000ffff157224 */ /* 0x000fd400078e0016 */
        /* <DEDUP_REMOVED lines=18> */
.L_x_839:
[----:B------:R-:W-:Y:S05]  /*9580*/  BSYNC.RECONVERGENT B0 ;  /* 0x0000000000007941 */ /* 0x000fea0003800200 */
.L_x_838:
[----:B------:R0:W-:Y:S01]  /*9590*/  @!P4 STS.64 [R24+0x48], R20 ;  /* 0x000048141800c388 */ /* 0x0001e20000000a00 */
[----:B------:R-:W-:Y:S02]  /*95a0*/  @!P4 IMAD.MOV.U32 R25, RZ, RZ, R20 ;  /* 0x000000ffff19c224 */ /* 0x000fe400078e0014 */
[----:B------:R-:W-:-:S07]  /*95b0*/  @!P4 IMAD.MOV.U32 R35, RZ, RZ, R22 ;  /* 0x000000ffff23c224 */ /* 0x000fce00078e0016 */
.L_x_827:
[----:B------:R-:W-:Y:S05]  /*95c0*/  WARPSYNC.ALL ;  /* 0x0000000000007948 */ /* 0x000fea0003800000 */
[C---:B------:R-:W-:Y:S01]  /*95d0*/  ISETP.NE.AND P4, PT, R0.reuse, RZ, PT ;  /* 0x000000ff0000720c */ /* 0x040fe20003f85270 */
[----:B------:R-:W2:Y:S08]  /*95e0*/  S2UR UR5, SR_CgaCtaId ;  /* 0x00000000000579c3 */ /* 0x000eb00000008800 */
[----:B------:R-:W-:Y:S04]  /*95f0*/  BAR.SYNC.DEFER_BLOCKING 0x0 ;  /* 0x0000000000007b1d */ /* 0x000fe80000010000 */
[----:B------:R-:W-:Y:S01]  /*9600*/  @P4 ISETP.NE.AND P5, PT, R25, RZ, PT ;  /* 0x000000ff1900420c */ /* 0x000fe20003fa5270 */
[----:B------:R-:W-:Y:S01]  /*9610*/  IMAD R26, R0, 0x9, RZ ;  /* 0x00000009001a7824 */ /* 0x000fe200078e02ff */
[----:B------:R-:W-:Y:S01]  /*9620*/  ISETP.NE.AND P0, PT, R34, R2, PT ;  /* 0x000000022200720c */ /* 0x000fe20003f05270 */
[----:B------:R-:W-:-:S03]  /*9630*/  UMOV UR4, 0x400 ;  /* 0x0000040000047882 */ /* 0x000fc60000000000 */
[C---:B------:R-:W-:Y:S01]  /*9640*/  ISETP.EQ.OR P0, PT, R26.reuse, UR7, P0 ;  /* 0x000000071a007c0c */ /* 0x040fe20008702670 */
[----:B0-----:R-:W-:Y:S01]  /*9650*/  VIADD R21, R26, 0x7 ;  /* 0x000000071a157836 */ /* 0x001fe20000000000 */
[----:B------:R-:W-:Y:S02]  /*9660*/  BSSY.RECONVERGENT B0, `(.L_x_840) ;  /* 0x0000148000007945 */ /* 0x000fe40003800200 */
[----:B------:R-:W-:-:S05]  /*9670*/  SEL R24, RZ, 0x1, !P0 ;  /* 0x00000001ff187807 */ /* 0x000fca0004000000 */
[----:B-1----:R-:W-:Y:S02]  /*9680*/  VIADD R20, R24, 0x1 ;  /* 0x0000000118147836 */ /* 0x002fe40000000000 */
[----:B------:R-:W-:Y:S01]  /*9690*/  @!P1 IMAD.MOV R20, RZ, RZ, R24 ;  /* 0x000000ffff149224 */ /* 0x000fe200078e0218 */
[----:B--2---:R-:W-:-:S09]  /*96a0*/  ULEA UR4, UR5, UR4, 0x18 ;  /* 0x0000000405047291 */ /* 0x004fd2000f8ec0ff */
[----:B------:R-:W0:Y:S02]  /*96b0*/  @P4 LDS.64 R16, [UR4+0x48] ;  /* 0x00004804ff104984 */ /* 0x000e240008000a00 */
[----:B0-----:R-:W-:Y:S01]  /*96c0*/  @P4 SEL R18, R17, RZ, !P5 ;  /* 0x000000ff11124207 */ /* 0x001fe20006800000 */
[----:B------:R-:W-:Y:S01]  /*96d0*/  VIADD R17, R26, 0x3 ;  /* 0x000000031a117836 */ /* 0x000fe20000000000 */
[----:B------:R-:W-:Y:S01]  /*96e0*/  ISETP.NE.AND P5, PT, R6, R8, PT ;  /* 0x000000080600720c */ /* 0x000fe20003fa5270 */
[----:B------:R-:W-:Y:S02]  /*96f0*/  @P4 IMAD.IADD R16, R25, 0x1, R16 ;  /* 0x0000000119104824 */ /* 0x000fe400078e0210 */
[----:B------:R-:W-:Y:S01]  /*9700*/  @P4 IMAD.IADD R35, R35, 0x1, R18 ;  /* 0x0000000123234824 */ /* 0x000fe200078e0212 */
[----:B------:R-:W-:Y:S01]  /*9710*/  ISETP.EQ.OR P5, PT, R17, UR7, P5 ;  /* 0x0000000711007c0c */ /* 0x000fe2000afa2670 */
[----:B------:R-:W-:Y:S01]  /*9720*/  @P4 IMAD.MOV.U32 R25, RZ, RZ, R16 ;  /* 0x000000ffff194224 */ /* 0x000fe200078e0010 */
[----:B------:R-:W-:Y:S01]  /*9730*/  ISETP.NE.AND P4, PT, R8, R10, PT ;  /* 0x0000000a0800720c */ /* 0x000fe20003f85270 */
[----:B------:R-:W-:Y:S01]  /*9740*/  VIADD R17, R26, 0x4 ;  /* 0x000000041a117836 */ /* 0x000fe20000000000 */
[----:B------:R-:W-:Y:S01]  /*9750*/  SEL R18, R35, RZ, !P0 ;  /* 0x000000ff23127207 */ /* 0x000fe20004000000 */
[----:B------:R-:W-:Y:S01]  /*9760*/  IMAD.IADD R29, R25, 0x1, R20 ;  /* 0x00000001191d7824 */ /* 0x000fe200078e0214 */
[----:B------:R-:W-:Y:S01]  /*9770*/  ISETP.NE.AND P0, PT, R10, R12, PT ;  /* 0x0000000c0a00720c */ /* 0x000fe20003f05270 */
[----:B------:R-:W-:Y:S01]  /*9780*/  IMAD.IADD R23, R36, 0x1, R25 ;  /* 0x0000000124177824 */ /* 0x000fe200078e0219 */
[----:B------:R-:W-:Y:S01]  /*9790*/  ISETP.EQ.OR P4, PT, R17, UR7, P4 ;  /* 0x0000000711007c0c */ /* 0x000fe2000a782670 */
[----:B------:R-:W-:-:S02]  /*97a0*/  IMAD.IADD R3, R3, 0x1, R18 ;  /* 0x0000000103037824 */ /* 0x000fc400078e0212 */
[----:B------:R-:W-:Y:S02]  /*97b0*/  VIADD R17, R26, 0x5 ;  /* 0x000000051a117836 */ /* 0x000fe40000000000 */
[----:B------:R-:W-:Y:S01]  /*97c0*/  VIADD R46, R29, 0x1 ;  /* 0x000000011d2e7836 */ /* 0x000fe20000000000 */
[----:B------:R-:W-:Y:S01]  /*97d0*/  SEL R18, R3, RZ, !P1 ;  /* 0x000000ff03127207 */ /* 0x000fe20004800000 */
[----:B------:R-:W-:Y:S01]  /*97e0*/  @!P2 IMAD.MOV R46, RZ, RZ, R29 ;  /* 0x000000ffff2ea224 */ /* 0x000fe200078e021d */
[----:B------:R-:W-:Y:S01]  /*97f0*/  ISETP.EQ.OR P0, PT, R17, UR7, P0 ;  /* 0x0000000711007c0c */ /* 0x000fe20008702670 */
[----:B------:R-:W-:Y:S02]  /*9800*/  IMAD.IADD R45, R24, 0x1, R25 ;  /* 0x00000001182d7824 */ /* 0x000fe400078e0219 */
[----:B------:R-:W-:Y:S02]  /*9810*/  IMAD.IADD R5, R5, 0x1, R18 ;  /* 0x0000000105057824 */ /* 0x000fe400078e0212 */
[----:B------:R-:W0:Y:S01]  /*9820*/  LDS.64 R18, [UR4+0x70] ;  /* 0x00007004ff127984 */ /* 0x000e220008000a00 */
[----:B------:R-:W-:-:S02]  /*9830*/  VIADD R17, R46, 0x1 ;  /* 0x000000012e117836 */ /* 0x000fc40000000000 */
[----:B------:R-:W-:Y:S01]  /*9840*/  SEL R22, R5, RZ, !P2 ;  /* 0x000000ff05167207 */ /* 0x000fe20005000000 */
[----:B------:R-:W-:-:S04]  /*9850*/  @!P5 IMAD.MOV R17, RZ, RZ, R46 ;  /* 0x000000ffff11d224 */ /* 0x000fc800078e022e */
[----:B------:R-:W-:-:S05]  /*9860*/  IMAD.IADD R7, R7, 0x1, R22 ;  /* 0x0000000107077824 */ /* 0x000fca00078e0216 */
[----:B------:R-:W-:Y:S02]  /*9870*/  SEL R16, R7, RZ, !P5 ;  /* 0x000000ff07107207 */ /* 0x000fe40006800000 */
[----:B------:R-:W-:-:S03]  /*9880*/  ISETP.NE.AND P5, PT, R14, R32, PT ;  /* 0x000000200e00720c */ /* 0x000fc60003fa5270 */
[----:B------:R-:W-:Y:S01]  /*9890*/  IMAD.IADD R9, R9, 0x1, R16 ;  /* 0x0000000109097824 */ /* 0x000fe200078e0210 */
[----:B------:R-:W-:Y:S01]  /*98a0*/  ISETP.EQ.OR P5, PT, R21, UR7, P5 ;  /* 0x0000000715007c0c */ /* 0x000fe2000afa2670 */
[----:B------:R-:W1:Y:S03]  /*98b0*/  LDS R16, [UR4+0x6c] ;  /* 0x00006c04ff107984 */ /* 0x000e660008000800 */
[----:B------:R-:W-:-:S05]  /*98c0*/  SEL R20, R9, RZ, !P4 ;  /* 0x000000ff09147207 */ /* 0x000fca0006000000 */
[----:B------:R-:W-:Y:S02]  /*98d0*/  IMAD.IADD R11, R11, 0x1, R20 ;  /* 0x000000010b0b7824 */ /* 0x000fe400078e0214 */
[----:B------:R-:W-:Y:S02]  /*98e0*/  VIADD R20, R17, 0x1 ;  /* 0x0000000111147836 */ /* 0x000fe40000000000 */
[----:B------:R-:W-:Y:S01]  /*98f0*/  @!P4 IMAD.MOV R20, RZ, RZ, R17 ;  /* 0x000000ffff14c224 */ /* 0x000fe200078e0211 */
[----:B------:R-:W-:-:S03]  /*9900*/  SEL R22, R11, RZ, !P0 ;  /* 0x000000ff0b167207 */ /* 0x000fc60004000000 */
[----:B------:R-:W-:Y:S02]  /*9910*/  VIADD R21, R20, 0x1 ;  /* 0x0000000114157836 */ /* 0x000fe40000000000 */
[----:B------:R-:W-:Y:S01]  /*9920*/  IMAD.IADD R13, R13, 0x1, R22 ;  /* 0x000000010d0d7824 */ /* 0x000fe200078e0216 */
[----:B0-----:R-:W-:Y:S01]  /*9930*/  ISETP.GE.AND P6, PT, R19, 0x101, PT ;  /* 0x000001011300780c */ /* 0x001fe20003fc6270 */
[----:B------:R-:W-:-:S03]  /*9940*/  @!P0 IMAD.MOV R21, RZ, RZ, R20 ;  /* 0x000000ffff158224 */ /* 0x000fc600078e0214 */
[----:B------:R-:W-:-:S05]  /*9950*/  SEL R22, R13, RZ, !P3 ;  /* 0x000000ff0d167207 */ /* 0x000fca0005800000 */
[----:B------:R-:W-:Y:S02]  /*9960*/  IMAD.IADD R15, R15, 0x1, R22 ;  /* 0x000000010f0f7824 */ /* 0x000fe400078e0216 */
[----:B------:R-:W-:Y:S02]  /*9970*/  VIADD R22, R21, 0x1 ;  /* 0x0000000115167836 */ /* 0x000fe40000000000 */
[----:B------:R-:W-:Y:S01]  /*9980*/  @!P3 IMAD.MOV R22, RZ, RZ, R21 ;  /* 0x000000ffff16b224 */ /* 0x000fe200078e0215 */
[----:B------:R-:W-:-:S05]  /*9990*/  SEL R28, R15, RZ, !P5 ;  /* 0x000000ff0f1c7207 */ /* 0x000fca0006800000 */
[----:B------:R-:W-:Y:S01]  /*99a0*/  IMAD.IADD R33, R33, 0x1, R28 ;  /* 0x0000000121217824 */ /* 0x000fe200078e021c */
[----:B------:R-:W-:Y:S06]  /*99b0*/  @!P6 BRA `(.L_x_841) ;  /* 0x0000000c004ce947 */ /* 0x000fec0003800000 */
[----:B------:R-:W0:Y:S01]  /*99c0*/  LDS R24, [UR4+0x64] ;  /* 0x00006404ff187984 */ /* 0x000e220008000800 */
[----:B------:R-:W-:Y:S01]  /*99d0*/  ISETP.NE.AND P6, PT, R34, R2, PT ;  /* 0x000000022200720c */ /* 0x000fe20003fc5270 */
[----:B------:R-:W-:Y:S01]  /*99e0*/  IMAD.MOV.U32 R27, RZ, RZ, 0x9 ;  /* 0x00000009ff1b7424 */ /* 0x000fe200078e00ff */
[----:B------:R-:W-:Y:S02]  /*99f0*/  BAR.SYNC.DEFER_BLOCKING 0x0 ;  /* 0x0000000000007b1d */ /* 0x000fe40000010000 */
[----:B------:R-:W-:Y:S01]  /*9a00*/  ISETP.NE.AND P6, PT, R26, UR7, !P6 ;  /* 0x000000071a007c0c */ /* 0x000fe2000f7c5270 */
[CC--:B------:R-:W-:Y:S02]  /*9a10*/  IMAD R26, R0.reuse, R27.reuse, 0x3 ;  /* 0x00000003001a7424 */ /* 0x0c0fe400078e021b */
[----:B------:R-:W-:-:S10]  /*9a20*/  IMAD R27, R0, R27, 0x8 ;  /* 0x00000008001b7424 */ /* 0x000fd400078e021b */
[--C-:B0-----:R-:W-:Y:S02]  /*9a30*/  @!P6 IMAD.IADD R25, R25, 0x1, -R24.reuse ;  /* 0x000000011919e824 */ /* 0x101fe400078e0a18 */
[--C-:B------:R-:W-:Y:S02]  /*9a40*/  @P1 IMAD.IADD R45, R45, 0x1, -R24.reuse ;  /* 0x000000012d2d1824 */ /* 0x100fe400078e0a18 */
[--C-:B------:R-:W-:Y:S01]  /*9a50*/  @P2 IMAD.IADD R29, R29, 0x1, -R24.reuse ;  /* 0x000000011d1d2824 */ /* 0x100fe200078e0a18 */
[----:B------:R-:W-:Y:S01]  /*9a60*/  @!P6 LEA R25, R25, UR4, 0x3 ;  /* 0x000000041919ec11 */ /* 0x000fe2000f8e18ff */
[--C-:B------:R-:W-:Y:S01]  /*9a70*/  @P4 IMAD.IADD R17, R17, 0x1, -R24.reuse ;  /* 0x0000000111114824 */ /* 0x100fe200078e0a18 */
[----:B------:R-:W-:Y:S01]  /*9a80*/  @P1 LEA R45, R45, UR4, 0x3 ;  /* 0x000000042d2d1c11 */ /* 0x000fe2000f8e18ff */
[--C-:B------:R-:W-:Y:S01]  /*9a90*/  @P0 IMAD.IADD R20, R20, 0x1, -R24.reuse ;  /* 0x0000000114140824 */ /* 0x100fe200078e0a18 */
[----:B------:R-:W-:Y:S01]  /*9aa0*/  @P2 LEA R29, R29, UR4, 0x3 ;  /* 0x000000041d1d2c11 */ /* 0x000fe2000f8e18ff */
[----:B------:R2:W-:Y:S01]  /*9ab0*/  @!P6 STS.64 [R25], R34 ;  /* 0x000000221900e388 */ /* 0x0005e20000000a00 */
[----:B------:R-:W-:Y:S01]  /*9ac0*/  ISETP.NE.AND P6, PT, R6, R8, PT ;  /* 0x000000080600720c */ /* 0x000fe20003fc5270 */
[--C-:B------:R-:W-:Y:S01]  /*9ad0*/  @P3 IMAD.IADD R21, R21, 0x1, -R24.reuse ;  /* 0x0000000115153824 */ /* 0x100fe200078e0a18 */
[----:B------:R-:W-:Y:S01]  /*9ae0*/  @P4 LEA R17, R17, UR4, 0x3 ;  /* 0x0000000411114c11 */ /* 0x000fe2000f8e18ff */
[----:B------:R2:W-:Y:S01]  /*9af0*/  @P1 STS.64 [R45], R2 ;  /* 0x000000022d001388 */ /* 0x0005e20000000a00 */
[----:B------:R-:W-:Y:S01]  /*9b00*/  ISETP.NE.AND P6, PT, R26, UR7, !P6 ;  /* 0x000000071a007c0c */ /* 0x000fe2000f7c5270 */
[----:B------:R-:W-:Y:S01]  /*9b10*/  @P5 IMAD.IADD R22, R22, 0x1, -R24 ;  /* 0x0000000116165824 */ /* 0x000fe200078e0a18 */
[----:B------:R-:W-:Y:S01]  /*9b20*/  ISETP.NE.AND P1, PT, R32, R37, PT ;  /* 0x000000252000720c */ /* 0x000fe20003f25270 */
[----:B------:R2:W-:Y:S01]  /*9b30*/  @P2 STS.64 [R29], R4 ;  /* 0x000000041d002388 */ /* 0x0005e20000000a00 */
[----:B------:R-:W-:-:S02]  /*9b40*/  @P0 LEA R20, R20, UR4, 0x3 ;  /* 0x0000000414140c11 */ /* 0x000fc4000f8e18ff */
[----:B------:R-:W-:Y:S02]  /*9b50*/  ISETP.NE.AND P1, PT, R27, UR7, !P1 ;  /* 0x000000071b007c0c */ /* 0x000fe4000cf25270 */
[----:B------:R-:W-:Y:S02]  /*9b60*/  @P3 LEA R21, R21, UR4, 0x3 ;  /* 0x0000000415153c11 */ /* 0x000fe4000f8e18ff */
[----:B------:R-:W-:-:S03]  /*9b70*/  @P5 LEA R22, R22, UR4, 0x3 ;  /* 0x0000000416165c11 */ /* 0x000fc6000f8e18ff */
[----:B------:R-:W-:-:S05]  /*9b80*/  @!P6 IMAD.IADD R46, R46, 0x1, -R24 ;  /* 0x000000012e2ee824 */ /* 0x000fca00078e0a18 */
[----:B------:R-:W-:Y:S01]  /*9b90*/  @!P6 LEA R46, R46, UR4, 0x3 ;  /* 0x000000042e2eec11 */ /* 0x000fe2000f8e18ff */
[----:B------:R-:W-:-:S04]  /*9ba0*/  @!P1 IMAD.IADD R23, R23, 0x1, -R24 ;  /* 0x0000000117179824 */ /* 0x000fc800078e0a18 */
[----:B------:R2:W-:Y:S01]  /*9bb0*/  @!P6 STS.64 [R46], R6 ;  /* 0x000000062e00e388 */ /* 0x0005e20000000a00 */
[----:B------:R-:W-:-:S03]  /*9bc0*/  @!P1 LEA R23, R23, UR4, 0x3 ;  /* 0x0000000417179c11 */ /* 0x000fc6000f8e18ff */
[----:B------:R2:W-:Y:S04]  /*9bd0*/  @P4 STS.64 [R17], R8 ;  /* 0x0000000811004388 */ /* 0x0005e80000000a00 */
[----:B------:R2:W-:Y:S01]  /*9be0*/  @P0 STS.64 [R20], R10 ;  /* 0x0000000a14000388 */ /* 0x0005e20000000a00 */
[----:B------:R-:W-:-:S03]  /*9bf0*/  ISETP.GE.AND P0, PT, R0, R19, PT ;  /* 0x000000130000720c */ /* 0x000fc60003f06270 */
[----:B------:R2:W-:Y:S04]  /*9c00*/  @P3 STS.64 [R21], R12 ;  /* 0x0000000c15003388 */ /* 0x0005e80000000a00 */
[----:B------:R2:W-:Y:S04]  /*9c10*/  @P5 STS.64 [R22], R14 ;  /* 0x0000000e16005388 */ /* 0x0005e80000000a00 */
[----:B------:R2:W-:Y:S01]  /*9c20*/  @!P1 STS.64 [R23], R32 ;  /* 0x0000002017009388 */ /* 0x0005e20000000a00 */
[----:B------:R-:W-:Y:S06]  /*9c30*/  BAR.SYNC.DEFER_BLOCKING 0x0 ;  /* 0x0000000000007b1d */ /* 0x000fec0000010000 */
[----:B------:R-:W-:Y:S05]  /*9c40*/  @P0 BRA `(.L_x_842) ;  /* 0x0000000c00a40947 */ /* 0x000fea0003800000 */
[----:B--2---:R-:W-:Y:S01]  /*9c50*/  LOP3.LUT R2, RZ, R0, RZ, 0x33, !PT ;  /* 0x00000000ff027212 */ /* 0x004fe200078e33ff */
[----:B------:R-:W-:Y:S01]  /*9c60*/  BSSY.RECONVERGENT B1, `(.L_x_843) ;  /* 0x000001b000017945 */ /* 0x000fe20003800200 */
[----:B------:R-:W-:-:S03]  /*9c70*/  IMAD.MOV.U32 R36, RZ, RZ, R0 ;  /* 0x000000ffff247224 */ /* 0x000fc600078e0000 */
        /* <DEDUP_REMOVED lines=11> */
[----:B------:R-:W2:Y:S03]  /*9d30*/  LDC.64 R8, c[0x0][0x398] ;  /* 0x0000e600ff087b82 */ /* 0x000ea60000000a00 */
[----:B------:R-:W-:Y:S01]  /*9d40*/  LOP3.LUT R3, R3, 0x300, RZ, 0xc0, !PT ;  /* 0x0000030003037812 */ /* 0x000fe200078ec0ff */
[----:B------:R-:W-:-:S04]  /*9d50*/  IMAD.MOV R12, RZ, RZ, -R2 ;  /* 0x000000ffff0c7224 */ /* 0x000fc800078e0a02 */
[----:B------:R-:W-:-:S07]  /*9d60*/  IMAD.IADD R36, R3, 0x1, R0 ;  /* 0x0000000103247824 */ /* 0x000fce00078e0200 */
.L_x_845:
[----:B---3--:R3:W4:Y:S01]  /*9d70*/  LDS.64 R14, [R10] ;  /* 0x000000000a0e7984 */ /* 0x0087220000000a00 */
[----:B--2---:R-:W-:-:S04]  /*9d80*/  IMAD.WIDE R4, R11, 0x4, R8 ;  /* 0x000000040b047825 */ /* 0x004fc800078e0208 */
[----:B0-----:R-:W-:-:S04]  /*9d90*/  IMAD.WIDE R2, R11, 0x4, R6 ;  /* 0x000000040b027825 */ /* 0x001fc800078e0206 */
[----:B------:R-:W-:Y:S02]  /*9da0*/  VIADD R12, R12, 0x1 ;  /* 0x000000010c0c7836 */ /* 0x000fe40000000000 */
[----:B------:R-:W-:Y:S02]  /*9db0*/  VIADD R11, R11, 0x100 ;  /* 0x000001000b0b7836 */ /* 0x000fe40000000000 */
[----:B---3--:R-:W-:Y:S01]  /*9dc0*/  VIADD R10, R10, 0x800 ;  /* 0x000008000a0a7836 */ /* 0x008fe20000000000 */
[----:B------:R-:W-:Y:S01]  /*9dd0*/  ISETP.NE.AND P0, PT, R12, RZ, PT ;  /* 0x000000ff0c00720c */ /* 0x000fe20003f05270 */
[----:B----4-:R3:W-:Y:S04]  /*9de0*/  STG.E desc[UR10][R4.64], R14 ;  /* 0x0000000e04007986 */ /* 0x0107e8000c10190a */
[----:B------:R3:W-:Y:S08]  /*9df0*/  STG.E desc[UR10][R2.64], R15 ;  /* 0x0000000f02007986 */ /* 0x0007f0000c10190a */
[----:B------:R-:W-:Y:S05]  /*9e00*/  @P0 BRA `(.L_x_845) ;  /* 0xfffffffc00d80947 */ /* 0x000fea000383ffff */
.L_x_844:
[----:B------:R-:W-:Y:S05]  /*9e10*/  BSYNC.RECONVERGENT B1 ;  /* 0x0000000000017941 */ /* 0x000fea0003800200 */
.L_x_843:
[----:B------:R-:W-:Y:S05]  /*9e20*/  @!P1 BRA `(.L_x_842) ;  /* 0x0000000c002c9947 */ /* 0x000fea0003800000 */
[----:B------:R-:W0:Y:S01]  /*9e30*/  LDCU.64 UR8, c[0x0][0x398] ;  /* 0x00007300ff0877ac */ /* 0x000e220008000a00 */
[----:B---3--:R-:W-:Y:S01]  /*9e40*/  IMAD.IADD R2, R19, 0x1, -R36 ;  /* 0x0000000113027824 */ /* 0x008fe200078e0a24 */
[----:B------:R-:W-:Y:S01]  /*9e50*/  LEA R3, R36, UR4, 0x3 ;  /* 0x0000000424037c11 */ /* 0x000fe2000f8e18ff */
[----:B------:R-:W-:Y:S01]  /*9e60*/  BSSY.RECONVERGENT B1, `(.L_x_846) ;  /* 0x0000051000017945 */ /* 0x000fe20003800200 */
[----:B------:R-:W2:Y:S01]  /*9e70*/  LDCU.64 UR12, c[0x0][0x3a0] ;  /* 0x00007400ff0c77ac */ /* 0x000ea20008000a00 */
[----:B------:R-:W-:Y:S02]  /*9e80*/  PLOP3.LUT P0, PT, PT, PT, PT, 0x80, 0x8 ;  /* 0x000000000008781c */ /* 0x000fe40003f0f070 */
[----:B------:R-:W-:Y:S01]  /*9e90*/  ISETP.GT.AND P1, PT, R2, 0xc00, PT ;  /* 0x00000c000200780c */ /* 0x000fe20003f24270 */
[----:B------:R-:W-:Y:S02]  /*9ea0*/  IMAD.IADD R2, R36, 0x1, R24 ;  /* 0x0000000124027824 */ /* 0x000fe400078e0218 */
[----:B------:R-:W-:Y:S01]  /*9eb0*/  VIADD R3, R3, 0x1000 ;  /* 0x0000100003037836 */ /* 0x000fe20000000000 */
[----:B0-----:R-:W-:-:S02]  /*9ec0*/  UIADD3 UR8, UP0, UPT, UR8, 0x800, URZ ;  /* 0x0000080008087890 */ /* 0x001fc4000ff1e0ff */
[----:B--2---:R-:W-:Y:S02]  /*9ed0*/  UIADD3 UR12, UP1, UPT, UR12, 0x800, URZ ;  /* 0x000008000c0c7890 */ /* 0x004fe4000ff3e0ff */
        /* <DEDUP_REMOVED lines=9> */
.L_x_848:
[----:B--2---:R-:W0:Y:S01]  /*9f70*/  LDS.64 R46, [R3+-0x1000] ;  /* 0xfff00000032e7984 */ /* 0x004e220000000a00 */
[----:B------:R-:W-:-:S03]  /*9f80*/  IMAD.WIDE R48, R2, 0x4, R6 ;  /* 0x0000000402307825 */ /* 0x000fc600078e0206 */
[----:B------:R-:W2:Y:S01]  /*9f90*/  LDS.64 R44, [R3+-0x800] ;  /* 0xfff80000032c7984 */ /* 0x000ea20000000a00 */
[----:B------:R-:W-:-:S03]  /*9fa0*/  IMAD.WIDE R24, R2, 0x4, R4 ;  /* 0x0000000402187825 */ /* 0x000fc600078e0204 */
[----:B------:R-:W3:Y:S01]  /*9fb0*/  LDS.64 R42, [R3] ;  /* 0x00000000032a7984 */ /* 0x000ee20000000a00 */
[----:B------:R-:W-:Y:S02]  /*9fc0*/  VIADD R51, R2, 0x400 ;  /* 0x0000040002337836 */ /* 0x000fe40000000000 */
[----:B------:R-:W-:Y:S01]  /*9fd0*/  VIADD R36, R36, 0x1000 ;  /* 0x0000100024247836 */ /* 0x000fe20000000000 */
[----:B------:R-:W4:Y:S04]  /*9fe0*/  LDS.64 R8, [R3+0x800] ;  /* 0x0008000003087984 */ /* 0x000f280000000a00 */
[----:B------:R-:W5:Y:S01]  /*9ff0*/  LDS.64 R10, [R3+0x1000] ;  /* 0x00100000030a7984 */ /* 0x000f620000000a00 */
[----:B------:R-:W-:-:S03]  /*a000*/  ISETP.GE.AND P1, PT, R36, R17, PT ;  /* 0x000000112400720c */ /* 0x000fc60003f26270 */
[----:B------:R-:W1:Y:S04]  /*a010*/  LDS.64 R12, [R3+0x1800] ;  /* 0x00180000030c7984 */ /* 0x000e680000000a00 */
        /* <DEDUP_REMOVED lines=9> */
[----:B------:R2:W1:Y:S04]  /*a0b0*/  LDS.64 R40, [R3+0x6800] ;  /* 0x0068000003287984 */ /* 0x0004680000000a00 */
[----:B0-----:R-:W-:Y:S04]  /*a0c0*/  STG.E desc[UR10][R48.64+-0x800], R46 ;  /* 0xfff8002e30007986 */ /* 0x001fe8000c10190a */
[----:B------:R0:W-:Y:S01]  /*a0d0*/  STG.E desc[UR10][R24.64+-0x800], R47 ;  /* 0xfff8002f18007986 */ /* 0x0001e2000c10190a */
[----:B--2---:R-:W-:-:S03]  /*a0e0*/  VIADD R3, R3, 0x8000 ;  /* 0x0000800003037836 */ /* 0x004fc60000000000 */
[----:B------:R-:W-:Y:S04]  /*a0f0*/  STG.E desc[UR10][R48.64+-0x400], R44 ;  /* 0xfffc002c30007986 */ /* 0x000fe8000c10190a */
[----:B------:R2:W-:Y:S01]  /*a100*/  STG.E desc[UR10][R24.64+-0x400], R45 ;  /* 0xfffc002d18007986 */ /* 0x0005e2000c10190a */
[----:B0-----:R-:W-:-:S03]  /*a110*/  IMAD.WIDE R46, R51, 0x4, R6 ;  /* 0x00000004332e7825 */ /* 0x001fc600078e0206 */
[----:B---3--:R-:W-:Y:S04]  /*a120*/  STG.E desc[UR10][R48.64], R42 ;  /* 0x0000002a30007986 */ /* 0x008fe8000c10190a */
[----:B------:R0:W-:Y:S01]  /*a130*/  STG.E desc[UR10][R24.64], R43 ;  /* 0x0000002b18007986 */ /* 0x0001e2000c10190a */
[----:B--2---:R-:W-:-:S03]  /*a140*/  IMAD.WIDE R44, R51, 0x4, R4 ;  /* 0x00000004332c7825 */ /* 0x004fc600078e0204 */
[----:B----4-:R-:W-:Y:S01]  /*a150*/  STG.E desc[UR10][R48.64+0x400], R8 ;  /* 0x0004000830007986 */ /* 0x010fe2000c10190a */
[----:B------:R-:W-:-:S03]  /*a160*/  VIADD R51, R2, 0x800 ;  /* 0x0000080002337836 */ /* 0x000fc60000000000 */
[----:B------:R2:W-:Y:S04]  /*a170*/  STG.E desc[UR10][R24.64+0x400], R9 ;  /* 0x0004000918007986 */ /* 0x0005e8000c10190a */
[----:B-----5:R-:W-:Y:S01]  /*a180*/  STG.E desc[UR10][R46.64+-0x800], R10 ;  /* 0xfff8000a2e007986 */ /* 0x020fe2000c10190a */
[----:B0-----:R-:W-:-:S03]  /*a190*/  IMAD.WIDE R42, R51, 0x4, R6 ;  /* 0x00000004332a7825 */ /* 0x001fc600078e0206 */
[----:B------:R0:W-:Y:S04]  /*a1a0*/  STG.E desc[UR10][R44.64+-0x800], R11 ;  /* 0xfff8000b2c007986 */ /* 0x0001e8000c10190a */
[----:B-1----:R-:W-:Y:S01]  /*a1b0*/  STG.E desc[UR10][R46.64+-0x400], R12 ;  /* 0xfffc000c2e007986 */ /* 0x002fe2000c10190a */
[----:B--2---:R-:W-:-:S03]  /*a1c0*/  IMAD.WIDE R8, R51, 0x4, R4 ;  /* 0x0000000433087825 */ /* 0x004fc600078e0204 */
[----:B------:R1:W-:Y:S01]  /*a1d0*/  STG.E desc[UR10][R44.64+-0x400], R13 ;  /* 0xfffc000d2c007986 */ /* 0x0003e2000c10190a */
[C---:B------:R-:W-:Y:S02]  /*a1e0*/  VIADD R25, R2.reuse, 0xc00 ;  /* 0x00000c0002197836 */ /* 0x040fe40000000000 */
[----:B------:R-:W-:Y:S01]  /*a1f0*/  VIADD R2, R2, 0x1000 ;  /* 0x0000100002027836 */ /* 0x000fe20000000000 */
[----:B------:R2:W-:Y:S01]  /*a200*/  STG.E desc[UR10][R46.64], R14 ;  /* 0x0000000e2e007986 */ /* 0x0005e2000c10190a */
[----:B0-----:R-:W-:-:S03]  /*a210*/  IMAD.WIDE R10, R25, 0x4, R6 ;  /* 0x00000004190a7825 */ /* 0x001fc600078e0206 */
[----:B------:R2:W-:Y:S04]  /*a220*/  STG.E desc[UR10][R44.64], R15 ;  /* 0x0000000f2c007986 */ /* 0x0005e8000c10190a */
[----:B------:R2:W-:Y:S01]  /*a230*/  STG.E desc[UR10][R46.64+0x400], R20 ;  /* 0x000400142e007986 */ /* 0x0005e2000c10190a */
[----:B-1----:R-:W-:-:S03]  /*a240*/  IMAD.WIDE R12, R25, 0x4, R4 ;  /* 0x00000004190c7825 */ /* 0x002fc600078e0204 */
        /* <DEDUP_REMOVED lines=18> */
.L_x_847:
[----:B------:R-:W-:Y:S05]  /*a370*/  BSYNC.RECONVERGENT B1 ;  /* 0x0000000000017941 */ /* 0x000fea0003800200 */
.L_x_846:
[----:B--2---:R-:W-:Y:S01]  /*a380*/  IMAD.IADD R8, R19, 0x1, -R36 ;  /* 0x0000000113087824 */ /* 0x004fe200078e0a24 */
[----:B------:R-:W-:Y:S04]  /*a390*/  BSSY.RECONVERGENT B1, `(.L_x_849) ;  /* 0x0000024000017945 */ /* 0x000fe80003800200 */
[----:B------:R-:W-:-:S13]  /*a3a0*/  ISETP.GT.AND P1, PT, R8, 0x400, PT ;  /* 0x000004000800780c */ /* 0x000fda0003f24270 */
[----:B------:R-:W-:Y:S05]  /*a3b0*/  @!P1 BRA `(.L_x_850) ;  /* 0x0000000000849947 */ /* 0x000fea0003800000 */
[----:B------:R-:W0:Y:S01]  /*a3c0*/  LDS.64 R20, [R3+-0x1000] ;  /* 0xfff0000003147984 */ /* 0x000e220000000a00 */
[C---:B------:R-:W-:Y:S01]  /*a3d0*/  IMAD.WIDE R8, R2.reuse, 0x4, R6 ;  /* 0x0000000402087825 */ /* 0x040fe200078e0206 */
[----:B------:R-:W-:Y:S02]  /*a3e0*/  PLOP3.LUT P0, PT, PT, PT, PT, 0x8, 0x80 ;  /* 0x000000000080781c */ /* 0x000fe40003f0e170 */
[----:B------:R-:W2:Y:S01]  /*a3f0*/  LDS.64 R22, [R3+-0x800] ;  /* 0xfff8000003167984 */ /* 0x000ea20000000a00 */
[----:B------:R-:W-:-:S03]  /*a400*/  IMAD.WIDE R10, R2, 0x4, R4 ;  /* 0x00000004020a7825 */ /* 0x000fc600078e0204 */
[----:B------:R-:W3:Y:S01]  /*a410*/  LDS.64 R24, [R3] ;  /* 0x0000000003187984 */ /* 0x000ee20000000a00 */
[----:B------:R-:W-:Y:S02]  /*a420*/  VIADD R15, R2, 0x400 ;  /* 0x00000400020f7836 */ /* 0x000fe40000000000 */
[----:B------:R-:W-:Y:S01]  /*a430*/  VIADD R36, R36, 0x800 ;  /* 0x0000080024247836 */ /* 0x000fe20000000000 */
[----:B------:R-:W4:Y:S01]  /*a440*/  LDS.64 R26, [R3+0x800] ;  /* 0x00080000031a7984 */ /* 0x000f220000000a00 */
[----:B------:R-:W-:-:S03]  /*a450*/  IMAD.WIDE R12, R15, 0x4, R6 ;  /* 0x000000040f0c7825 */ /* 0x000fc600078e0206 */
[----:B------:R-:W5:Y:S01]  /*a460*/  LDS.64 R28, [R3+0x1000] ;  /* 0x00100000031c7984 */ /* 0x000f620000000a00 */
[----:B------:R-:W-:-:S03]  /*a470*/  IMAD.WIDE R14, R15, 0x4, R4 ;  /* 0x000000040f0e7825 */ /* 0x000fc600078e0204 */
[----:B------:R-:W1:Y:S01]  /*a480*/  LDS.64 R30, [R3+0x1800] ;  /* 0x00180000031e7984 */ /* 0x000e620000000a00 */
[----:B------:R-:W-:-:S03]  /*a490*/  VIADD R2, R2, 0x800 ;  /* 0x0000080002027836 */ /* 0x000fc60000000000 */
[----:B------:R-:W1:Y:S04]  /*a4a0*/  LDS.64 R32, [R3+0x2000] ;  /* 0x0020000003207984 */ /* 0x000e680000000a00 */
[----:B------:R0:W1:Y:S02]  /*a4b0*/  LDS.64 R34, [R3+0x2800] ;  /* 0x0028000003227984 */ /* 0x0000640000000a00 */
[----:B0-----:R-:W-:Y:S02]  /*a4c0*/  VIADD R3, R3, 0x4000 ;  /* 0x0000400003037836 */ /* 0x001fe40000000000 */
[----:B------:R0:W-:Y:S04]  /*a4d0*/  STG.E desc[UR10][R8.64+-0x800], R20 ;  /* 0xfff8001408007986 */ /* 0x0001e8000c10190a */
        /* <DEDUP_REMOVED lines=9> */
[----:B-1----:R0:W-:Y:S04]  /*a570*/  STG.E desc[UR10][R12.64+-0x400], R30 ;  /* 0xfffc001e0c007986 */ /* 0x0021e8000c10190a */
[----:B------:R0:W-:Y:S04]  /*a580*/  STG.E desc[UR10][R14.64+-0x400], R31 ;  /* 0xfffc001f0e007986 */ /* 0x0001e8000c10190a */
[----:B------:R0:W-:Y:S04]  /*a590*/  STG.E desc[UR10][R12.64], R32 ;  /* 0x000000200c007986 */ /* 0x0001e8000c10190a */
[----:B------:R0:W-:Y:S04]  /*a5a0*/  STG.E desc[UR10][R14.64], R33 ;  /* 0x000000210e007986 */ /* 0x0001e8000c10190a */
[----:B------:R0:W-:Y:S04]  /*a5b0*/  STG.E desc[UR10][R12.64+0x400], R34 ;  /* 0x000400220c007986 */ /* 0x0001e8000c10190a */
[----:B------:R0:W-:Y:S02]  /*a5c0*/  STG.E desc[UR10][R14.64+0x400], R35 ;  /* 0x000400230e007986 */ /* 0x0001e4000c10190a */
.L_x_850:
[----:B------:R-:W-:Y:S05]  /*a5d0*/  BSYNC.RECONVERGENT B1 ;  /* 0x0000000000017941 */ /* 0x000fea0003800200 */
.L_x_849:
[----:B------:R-:W-:-:S13]  /*a5e0*/  ISETP.LT.OR P0, PT, R36, R19, P0 ;  /* 0x000000132400720c */ /* 0x000fda0000701670 */
[----:B------:R-:W-:Y:S05]  /*a5f0*/  @!P0 BRA `(.L_x_842) ;  /* 0x0000000400388947 */ /* 0x000fea0003800000 */
[----:B0-----:R-:W0:Y:S01]  /*a600*/  LDS.64 R8, [R3+-0x1000] ;  /* 0xfff0000003087984 */ /* 0x001e220000000a00 */
[----:B------:R-:W-:-:S03]  /*a610*/  IMAD.WIDE R6, R2, 0x4, R6 ;  /* 0x0000000402067825 */ /* 0x000fc600078e0206 */
[----:B------:R-:W2:Y:S01]  /*a620*/  LDS.64 R10, [R3+-0x800] ;  /* 0xfff80000030a7984 */ /* 0x000ea20000000a00 */
[----:B------:R-:W-:-:S03]  /*a630*/  IMAD.WIDE R4, R2, 0x4, R4 ;  /* 0x0000000402047825 */ /* 0x000fc600078e0204 */
[----:B------:R-:W3:Y:S04]  /*a640*/  LDS.64 R12, [R3] ;  /* 0x00000000030c7984 */ /* 0x000ee80000000a00 */
[----:B------:R-:W4:Y:S04]  /*a650*/  LDS.64 R14, [R3+0x800] ;  /* 0x00080000030e7984 */ /* 0x000f280000000a00 */
        /* <DEDUP_REMOVED lines=8> */
[----:B------:R-:W-:Y:S05]  /*a6e0*/  BRA `(.L_x_842) ;  /* 0x0000000000fc7947 */ /* 0x000fea0003800000 */
.L_x_841:
[----:B------:R-:W-:Y:S01]  /*a6f0*/  ISETP.NE.AND P6, PT, R34, R2, PT ;  /* 0x000000022200720c */ /* 0x000fe20003fc5270 */
[----:B------:R-:W0:Y:S01]  /*a700*/  @P1 LDC.64 R30, c[0x0][0x398] ;  /* 0x0000e600ff1e1b82 */ /* 0x000e220000000a00 */
[----:B------:R-:W-:Y:S02]  /*a710*/  IMAD.MOV.U32 R19, RZ, RZ, 0x9 ;  /* 0x00000009ff137424 */ /* 0x000fe400078e00ff */
[----:B------:R-:W-:Y:S02]  /*a720*/  ISETP.NE.AND P6, PT, R26, UR7, !P6 ;  /* 0x000000071a007c0c */ /* 0x000fe4000f7c5270 */
[CC--:B------:R-:W-:Y:S02]  /*a730*/  IMAD R24, R0.reuse, R19.reuse, 0x3 ;  /* 0x0000000300187424 */ /* 0x0c0fe400078e0213 */
[----:B------:R-:W-:Y:S01]  /*a740*/  IMAD R19, R0, R19, 0x8 ;  /* 0x0000000800137424 */ /* 0x000fe200078e0213 */
[----:B------:R-:W2:Y:S08]  /*a750*/  @P1 LDC.64 R38, c[0x0][0x3a0] ;  /* 0x0000e800ff261b82 */ /* 0x000eb00000000a00 */
[----:B------:R-:W3:Y:S08]  /*a760*/  @!P6 LDC.64 R50, c[0x0][0x398] ;  /* 0x0000e600ff32eb82 */ /* 0x000ef00000000a00 */
[----:B------:R-:W4:Y:S01]  /*a770*/  @!P6 LDC.64 R48, c[0x0][0x3a0] ;  /* 0x0000e800ff30eb82 */ /* 0x000f220000000a00 */
[----:B0-----:R-:W-:-:S07]  /*a780*/  @P1 IMAD.WIDE R42, R45, 0x4, R30 ;  /* 0x000000042d2a1825 */ /* 0x001fce00078e021e */
[----:B------:R-:W0:Y:S01]  /*a790*/  @P2 LDC.64 R26, c[0x0][0x3a0] ;  /* 0x0000e800ff1a2b82 */ /* 0x000e220000000a00 */
[----:B--2---:R-:W-:-:S04]  /*a7a0*/  @P1 IMAD.WIDE R44, R45, 0x4, R38 ;  /* 0x000000042d2c1825 */ /* 0x004fc800078e0226 */
[----:B---3--:R-:W-:-:S03]  /*a7b0*/  @!P6 IMAD.WIDE R50, R25, 0x4, R50 ;  /* 0x000000041932e825 */ /* 0x008fc600078e0232 */
[----:B------:R-:W2:Y:S02]  /*a7c0*/  @P4 LDC.64 R30, c[0x0][0x398] ;  /* 0x0000e600ff1e4b82 */ /* 0x000ea40000000a00 */
[----:B------:R-:W-:Y:S01]  /*a7d0*/  @!P6 STG.E desc[UR10][R50.64], R34 ;  /* 0x000000223200e986 */ /* 0x000fe2000c10190a */
[----:B----4-:R-:W-:-:S05]  /*a7e0*/  @!P6 IMAD.WIDE R48, R25, 0x4, R48 ;  /* 0x000000041930e825 */ /* 0x010fca00078e0230 */
[----:B------:R0:W-:Y:S01]  /*a7f0*/  @!P6 STG.E desc[UR10][R48.64], R35 ;  /* 0x000000233000e986 */ /* 0x0001e2000c10190a */
[----:B------:R-:W-:-:S03]  /*a800*/  ISETP.NE.AND P6, PT, R6, R8, PT ;  /* 0x000000080600720c */ /* 0x000fc60003fc5270 */
[----:B------:R-:W-:Y:S01]  /*a810*/  @P1 STG.E desc[UR10][R42.64], R2 ;  /* 0x000000022a001986 */ /* 0x000fe2000c10190a */
[----:B------:R-:W-:Y:S02]  /*a820*/  ISETP.NE.AND P6, PT, R24, UR7, !P6 ;  /* 0x0000000718007c0c */ /* 0x000fe4000f7c5270 */
[----:B------:R-:W3:Y:S01]  /*a830*/  @P2 LDC.64 R24, c[0x0][0x398] ;  /* 0x0000e600ff182b82 */ /* 0x000ee20000000a00 */
[----:B------:R4:W-:Y:S01]  /*a840*/  @P1 STG.E desc[UR10][R44.64], R3 ;  /* 0x000000032c001986 */ /* 0x0009e2000c10190a */
[----:B------:R-:W-:Y:S01]  /*a850*/  ISETP.NE.AND P1, PT, R32, R37, PT ;  /* 0x000000252000720c */ /* 0x000fe20003f25270 */
[----:B0-----:R-:W-:-:S03]  /*a860*/  @P2 IMAD.WIDE R48, R29, 0x4, R26 ;  /* 0x000000041d302825 */ /* 0x001fc600078e021a */
[----:B------:R-:W-:Y:S02]  /*a870*/  ISETP.NE.AND P1, PT, R19, UR7, !P1 ;  /* 0x0000000713007c0c */ /* 0x000fe4000cf25270 */
[----:B------:R-:W0:Y:S01]  /*a880*/  @P0 LDC.64 R26, c[0x0][0x3a0] ;  /* 0x0000e800ff1a0b82 */ /* 0x000e220000000a00 */
[----:B--2---:R-:W-:-:S07]  /*a890*/  @P4 IMAD.WIDE R30, R17, 0x4, R30 ;  /* 0x00000004111e4825 */ /* 0x004fce00078e021e */
[----:B------:R-:W2:Y:S08]  /*a8a0*/  @!P6 LDC.64 R40, c[0x0][0x398] ;  /* 0x0000e600ff28eb82 */ /* 0x000eb00000000a00 */
[----:B------:R-:W5:Y:S01]  /*a8b0*/  @!P6 LDC.64 R38, c[0x0][0x3a0] ;  /* 0x0000e800ff26eb82 */ /* 0x000f620000000a00 */
[----:B---3--:R-:W-:-:S05]  /*a8c0*/  @P2 IMAD.WIDE R34, R29, 0x4, R24 ;  /* 0x000000041d222825 */ /* 0x008fca00078e0218 */
[----:B------:R3:W-:Y:S02]  /*a8d0*/  @P2 STG.E desc[UR10][R34.64], R4 ;  /* 0x0000000422002986 */ /* 0x0007e4000c10190a */
[----:B------:R-:W1:Y:S01]  /*a8e0*/  @P4 LDC.64 R24, c[0x0][0x3a0] ;  /* 0x0000e800ff184b82 */ /* 0x000e620000000a00 */
[----:B0-----:R-:W-:Y:S01]  /*a8f0*/  @P0 IMAD.WIDE R26, R20, 0x4, R26 ;  /* 0x00000004141a0825 */ /* 0x001fe200078e021a */
[----:B------:R0:W-:Y:S06]  /*a900*/  @P2 STG.E desc[UR10][R48.64], R5 ;  /* 0x0000000530002986 */ /* 0x0001ec000c10190a */
[----:B------:R-:W3:Y:S01]  /*a910*/  @P0 LDC.64 R28, c[0x0][0x398] ;  /* 0x0000e600ff1c0b82 */ /* 0x000ee20000000a00 */
[----:B--2---:R-:W-:-:S05]  /*a920*/  @!P6 IMAD.WIDE R50, R46, 0x4, R40 ;  /* 0x000000042e32e825 */ /* 0x004fca00078e0228 */
[----:B------:R0:W-:Y:S02]  /*a930*/  @!P6 STG.E desc[UR10][R50.64], R6 ;  /* 0x000000063200e986 */ /* 0x0001e4000c10190a */
[----:B----4-:R-:W2:Y:S01]  /*a940*/  @P3 LDC.64 R2, c[0x0][0x398] ;  /* 0x0000e600ff023b82 */ /* 0x010ea20000000a00 */
[----:B-----5:R-:W-:-:S05]  /*a950*/  @!P6 IMAD.WIDE R46, R46, 0x4, R38 ;  /* 0x000000042e2ee825 */ /* 0x020fca00078e0226 */
[----:B------:R0:W-:Y:S02]  /*a960*/  @!P6 STG.E desc[UR10][R46.64], R7 ;  /* 0x000000072e00e986 */ /* 0x0001e4000c10190a */
[----:B------:R-:W4:Y:S01]  /*a970*/  @P3 LDC.64 R44, c[0x0][0x3a0] ;  /* 0x0000e800ff2c3b82 */ /* 0x000f220000000a00 */
[----:B-1----:R-:W-:Y:S01]  /*a980*/  @P4 IMAD.WIDE R24, R17, 0x4, R24 ;  /* 0x0000000411184825 */ /* 0x002fe200078e0218 */
[----:B------:R0:W-:Y:S04]  /*a990*/  @P4 STG.E desc[UR10][R30.64], R8 ;  /* 0x000000081e004986 */ /* 0x0001e8000c10190a */
[----:B------:R0:W-:Y:S02]  /*a9a0*/  @P4 STG.E desc[UR10][R24.64], R9 ;  /* 0x0000000918004986 */ /* 0x0001e4000c10190a */
[----:B------:R-:W1:Y:S01]  /*a9b0*/  @P5 LDC.64 R42, c[0x0][0x398] ;  /* 0x0000e600ff2a5b82 */ /* 0x000e620000000a00 */
[----:B---3--:R-:W-:-:S05]  /*a9c0*/  @P0 IMAD.WIDE R28, R20, 0x4, R28 ;  /* 0x00000004141c0825 */ /* 0x008fca00078e021c */
[----:B------:R0:W-:Y:S02]  /*a9d0*/  @P0 STG.E desc[UR10][R28.64], R10 ;  /* 0x0000000a1c000986 */ /* 0x0001e4000c10190a */
[----:B------:R-:W3:Y:S01]  /*a9e0*/  @P5 LDC.64 R34, c[0x0][0x3a0] ;  /* 0x0000e800ff225b82 */ /* 0x000ee20000000a00 */
[C---:B--2---:R-:W-:Y:S01]  /*a9f0*/  @P3 IMAD.WIDE R2, R21.reuse, 0x4, R2 ;  /* 0x0000000415023825 */ /* 0x044fe200078e0202 */
[----:B------:R0:W-:Y:S04]  /*aa00*/  @P0 STG.E desc[UR10][R26.64], R11 ;  /* 0x0000000b1a000986 */ /* 0x0001e8000c10190a */
[----:B------:R0:W-:Y:S02]  /*aa10*/  @P3 STG.E desc[UR10][R2.64], R12 ;  /* 0x0000000c02003986 */ /* 0x0001e4000c10190a */
[----:B------:R-:W2:Y:S01]  /*aa20*/  @!P1 LDC.64 R38, c[0x0][0x398] ;  /* 0x0000e600ff269b82 */ /* 0x000ea20000000a00 */
[----:B----4-:R-:W-:-:S05]  /*aa30*/  @P3 IMAD.WIDE R44, R21, 0x4, R44 ;  /* 0x00000004152c3825 */ /* 0x010fca00078e022c */
[----:B------:R0:W-:Y:S02]  /*aa40*/  @P3 STG.E desc[UR10][R44.64], R13 ;  /* 0x0000000d2c003986 */ /* 0x0001e4000c10190a */
[----:B------:R-:W4:Y:S01]  /*aa50*/  @!P1 LDC.64 R40, c[0x0][0x3a0] ;  /* 0x0000e800ff289b82 */ /* 0x000f220000000a00 */
[----:B-1----:R-:W-:-:S05]  /*aa60*/  @P5 IMAD.WIDE R42, R22, 0x4, R42 ;  /* 0x00000004162a5825 */ /* 0x002fca00078e022a */
[----:B------:R0:W-:Y:S01]  /*aa70*/  @P5 STG.E desc[UR10][R42.64], R14 ;  /* 0x0000000e2a005986 */ /* 0x0001e2000c10190a */
[----:B---3--:R-:W-:-:S05]  /*aa80*/  @P5 IMAD.WIDE R34, R22, 0x4, R34 ;  /* 0x0000000416225825 */ /* 0x008fca00078e0222 */
[----:B------:R0:W-:Y:S01]  /*aa90*/  @P5 STG.E desc[UR10][R34.64], R15 ;  /* 0x0000000f22005986 */ /* 0x0001e2000c10190a */
[----:B--2---:R-:W-:-:S05]  /*aaa0*/  @!P1 IMAD.WIDE R38, R23, 0x4, R38 ;  /* 0x0000000417269825 */ /* 0x004fca00078e0226 */
[----:B------:R0:W-:Y:S01]  /*aab0*/  @!P1 STG.E desc[UR10][R38.64], R32 ;  /* 0x0000002026009986 */ /* 0x0001e2000c10190a */
[----:B----4-:R-:W-:-:S05]  /*aac0*/  @!P1 IMAD.WIDE R40, R23, 0x4, R40 ;  /* 0x0000000417289825 */ /* 0x010fca00078e0228 */
[----:B------:R0:W-:Y:S02]  /*aad0*/  @!P1 STG.E desc[UR10][R40.64], R33 ;  /* 0x0000002128009986 */ /* 0x0001e4000c10190a */
.L_x_842:
[----:B------:R-:W-:Y:S05]  /*aae0*/  BSYNC.RECONVERGENT B0 ;  /* 0x0000000000007941 */ /* 0x000fea0003800200 */
.L_x_840:
[----:B------:R-:W-:-:S13]  /*aaf0*/  ISETP.NE.AND P0, PT, R0, 0xff, PT ;  /* 0x000000ff0000780c */ /* 0x000fda0003f05270 */
[----:B------:R-:W-:Y:S05]  /*ab00*/  @P0 EXIT ;  /* 0x000000000000094d */ /* 0x000fea0003800000 */
[----:B0-2---:R-:W0:Y:S01]  /*ab10*/  LDC.64 R6, c[0x0][0x3a8] ;  /* 0x0000ea00ff067b82 */ /* 0x005e220000000a00 */
[----:B------:R-:W-:-:S09]  /*ab20*/  UISETP.NE.AND UP0, UPT, UR7, 0x900, UPT ;  /* 0x000009000700788c */ /* 0x000fd2000bf05270 */
[----:B------:R-:W-:Y:S05]  /*ab30*/  BRA.U UP0, `(.L_x_851) ;  /* 0x00000001001c7547 */ /* 0x000fea000b800000 */
[----:B---3--:R-:W1:Y:S08]  /*ab40*/  LDC.64 R2, c[0x0][0x398] ;  /* 0x0000e600ff027b82 */ /* 0x008e700000000a00 */
[----:B------:R-:W2:Y:S01]  /*ab50*/  LDC.64 R4, c[0x0][0x3a0] ;  /* 0x0000e800ff047b82 */ /* 0x000ea20000000a00 */
[----:B-1----:R-:W-:-:S05]  /*ab60*/  IMAD.WIDE R2, R16, 0x4, R2 ;  /* 0x0000000410027825 */ /* 0x002fca00078e0202 */
[----:B------:R4:W-:Y:S01]  /*ab70*/  STG.E desc[UR10][R2.64], R37 ;  /* 0x0000002502007986 */ /* 0x0009e2000c10190a */
[----:B--2---:R-:W-:-:S04]  /*ab80*/  IMAD.WIDE R4, R16, 0x4, R4 ;  /* 0x0000000410047825 */ /* 0x004fc800078e0204 */
[----:B------:R-:W-:Y:S01]  /*ab90*/  VIADD R16, R16, 0x1 ;  /* 0x0000000110107836 */ /* 0x000fe20000000000 */
[----:B------:R4:W-:Y:S06]  /*aba0*/  STG.E desc[UR10][R4.64], R18 ;  /* 0x0000001204007986 */ /* 0x0009ec000c10190a */
.L_x_851:
[----:B01----:R-:W-:Y:S01]  /*abb0*/  STG.E desc[UR10][R6.64], R16 ;  /* 0x0000001006007986 */ /* 0x003fe2000c10190a */
[----:B------:R-:W-:Y:S05]  /*abc0*/  EXIT ;  /* 0x000000000000794d */ /* 0x000fea0003800000 */
.L_x_795:
[----:B------:R-:W-:Y:S01]  /*abd0*/  BSSY B0, `(.L_x_852) ;  /* 0x0000006000007945 */ /* 0x000fe20003800000 */
[----:B------:R-:W-:Y:S01]  /*abe0*/  PLOP3.LUT P0, PT, P0, PT, PT, 0x8, 0x80 ;  /* 0x000000000080781c */ /* 0x000fe2000070e170 */
[----:B------:R-:W-:-:S12]  /*abf0*/  IMAD.MOV.U32 R21, RZ, RZ, -0x1 ;  /* 0xffffffffff157424 */ /* 0x000fd800078e00ff */
[----:B------:R-:W-:Y:S05]  /*ac00*/  WARPSYNC.COLLECTIVE R21, `(.L_x_853) ;  /* 0x0000000015087348 */ /* 0x000fea0003c00000 */
[----:B------:R-:W-:Y:S01]  /*ac10*/  VOTE.ANY P0, P0 ;  /* 0x0000000000ff7806 */ /* 0x000fe20000000100 */
[----:B------:R-:W-:-:S12]  /*ac20*/  ENDCOLLECTIVE ;  /* 0x000000000000791b */ /* 0x000fd80003800000 */
.L_x_853:
[----:B------:R-:W-:Y:S05]  /*ac30*/  BSYNC B0 ;  /* 0x0000000000007941 */ /* 0x000fea0003800000 */
.L_x_852:
[----:B------:R-:W-:Y:S05]  /*ac40*/  BRA `(.L_x_854) ;  /* 0xffffff8400987947 */ /* 0x000fea000383ffff */
.L_x_797:
[----:B------:R-:W0:Y:S01]  /*ac50*/  S2R R26, SR_GEMASK ;  /* 0x00000000001a7919 */ /* 0x000e220000003c00 */
[----:B------:R-:W-:Y:S01]  /*ac60*/  BSSY B0, `(.L_x_855) ;  /* 0x0000006000007945 */ /* 0x000fe20003800000 */
[----:B------:R-:W-:Y:S01]  /*ac70*/  PLOP3.LUT P0, PT, P0, PT, PT, 0x8, 0x80 ;  /* 0x000000000080781c */ /* 0x000fe2000070e170 */
[----:B------:R-:W-:-:S12]  /*ac80*/  IMAD.MOV.U32 R21, RZ, RZ, -0x1 ;  /* 0xffffffffff157424 */ /* 0x000fd800078e00ff */
[----:B0-----:R-:W-:Y:S05]  /*ac90*/  WARPSYNC.COLLECTIVE R21, `(.L_x_856) ;  /* 0x0000000015087348 */ /* 0x001fea0003c00000 */
[----:B------:R-:W-:Y:S01]  /*aca0*/  VOTE.ANY R21, PT, P0 ;  /* 0x0000000000157806 */ /* 0x000fe200000e0100 */
[----:B0-----:R-:W-:Y:S06]  /*acb0*/  ENDCOLLECTIVE ;  /* 0x000000000000791b */ /* 0x001fec0003800000 */
.L_x_856:
[----:B------:R-:W-:Y:S05]  /*acc0*/  BSYNC B0 ;  /* 0x0000000000007941 */ /* 0x000fea0003800000 */
.L_x_855:
[----:B------:R-:W-:Y:S01]  /*acd0*/  LOP3.LUT R21, R21, 0x80000000, R26, 0xec, !PT ;  /* 0x8000000015157812 */ /* 0x000fe200078eec1a */
[----:B------:R-:W-:Y:S01]  /*ace0*/  IMAD.MOV.U32 R24, RZ, RZ, R16 ;  /* 0x000000ffff187224 */ /* 0x000fe200078e0010 */
[----:B------:R-:W-:Y:S02]  /*acf0*/  ISETP.NE.U32.AND P4, PT, R18, 0x65, PT ;  /* 0x000000651200780c */ /* 0x000fe40003f85070 */
[----:B------:R-:W-:Y:S01]  /*ad00*/  ISETP.NE.AND P2, PT, R16, RZ, PT ;  /* 0x000000ff1000720c */ /* 0x000fe20003f45270 */
[----:B------:R-:W-:Y:S01]  /*ad10*/  VIADD R20, R21, 0xffffffff ;  /* 0xffffffff15147836 */ /* 0x000fe20000000000 */
[----:B------:R-:W-:Y:S01]  /*ad20*/  ISETP.NE.AND.EX P4, PT, R19, RZ, PT, P4 ;  /* 0x000000ff1300720c */ /* 0x000fe20003f85340 */
[----:B------:R-:W-:-:S03]  /*ad30*/  IMAD.MOV.U32 R19, RZ, RZ, 0x1 ;  /* 0x00000001ff137424 */ /* 0x000fc600078e00ff */
[----:B------:R-:W-:Y:S01]  /*ad40*/  LOP3.LUT R20, R21, R20, RZ, 0xc, !PT ;  /* 0x0000001415147212 */ /* 0x000fe200078e0cff */
[----:B------:R-:W-:-:S03]  /*ad50*/  IMAD.MOV.U32 R21, RZ, RZ, -0x1 ;  /* 0xffffffffff157424 */ /* 0x000fc600078e00ff */
[----:B------:R-:W0:Y:S02]  /*ad60*/  POPC R27, R20 ;  /* 0x00000014001b7309 */ /* 0x000e240000000000 */
[----:B0-----:R-:W-:-:S07]  /*ad70*/  IMAD.MOV.U32 R18, RZ, RZ, R27 ;  /* 0x000000ffff127224 */ /* 0x001fce00078e001b */
[----:B------:R-:W-:Y:S05]  /*ad80*/  WARPSYNC.COLLECTIVE R21, `(.L_x_857) ;  /* 0x0000000015087348 */ /* 0x000fea0003c00000 */
[----:B------:R0:W1:Y:S02]  /*ad90*/  SHFL.DOWN P0, R23, R24, R19, R18 ;  /* 0x0800001318177389 */ /* 0x0000640000000012 */
[----:B01----:R-:W-:Y:S05]  /*ada0*/  ENDCOLLECTIVE ;  /* 0x000000000000791b */ /* 0x003fea0003800000 */
.L_x_857:
[----:B------:R-:W-:Y:S02]  /*adb0*/  IMAD.MOV.U32 R24, RZ, RZ, R17 ;  /* 0x000000ffff187224 */ /* 0x000fe400078e0011 */
[----:B------:R-:W-:-:S07]  /*adc0*/  IMAD.MOV.U32 R22, RZ, RZ, R23 ;  /* 0x000000ffff167224 */ /* 0x000fce00078e0017 */
[----:B------:R-:W-:Y:S05]  /*add0*/  WARPSYNC.COLLECTIVE R21, `(.L_x_858) ;  /* 0x0000000015087348 */ /* 0x000fea0003c00000 */
[----:B------:R0:W1:Y:S02]  /*ade0*/  SHFL.DOWN P0, R23, R24, R19, R18 ;  /* 0x0800001318177389 */ /* 0x0000640000000012 */
[----:B01----:R-:W-:Y:S05]  /*adf0*/  ENDCOLLECTIVE ;  /* 0x000000000000791b */ /* 0x003fea0003800000 */
.L_x_858:
[----:B------:R-:W-:Y:S01]  /*ae00*/  IMAD.MOV.U32 R19, RZ, RZ, 0x2 ;  /* 0x00000002ff137424 */ /* 0x000fe200078e00ff */
[----:B------:R-:W-:Y:S02]  /*ae10*/  ISETP.GE.AND P0, PT, R36, R27, PT ;  /* 0x0000001b2400720c */ /* 0x000fe40003f06270 */
[----:B------:R-:W-:Y:S02]  /*ae20*/  SEL R20, R23, RZ, !P2 ;  /* 0x000000ff17147207 */ /* 0x000fe40005000000 */
[----:B------:R-:W-:Y:S02]  /*ae30*/  SEL R23, R22, RZ, !P0 ;  /* 0x000000ff16177207 */ /* 0x000fe40004000000 */
[----:B------:R-:W-:-:S03]  /*ae40*/  SEL R39, R20, RZ, !P0 ;  /* 0x000000ff14277207 */ /* 0x000fc60004000000 */
[----:B------:R-:W-:Y:S02]  /*ae50*/  IMAD.IADD R22, R16, 0x1, R23 ;  /* 0x0000000110167824 */ /* 0x000fe400078e0217 */
[----:B------:R-:W-:Y:S02]  /*ae60*/  IMAD.IADD R20, R17, 0x1, R39 ;  /* 0x0000000111147824 */ /* 0x000fe400078e0227 */
[----:B------:R-:W-:Y:S01]  /*ae70*/  IMAD.MOV.U32 R24, RZ, RZ, R22 ;  /* 0x000000ffff187224 */ /* 0x000fe200078e0016 */
[----:B------:R-:W-:Y:S01]  /*ae80*/  ISETP.NE.AND P2, PT, R22, RZ, PT ;  /* 0x000000ff1600720c */ /* 0x000fe20003f45270 */
[----:B------:R-:W-:-:S12]  /*ae90*/  VIADD R16, R36, 0x2 ;  /* 0x0000000224107836 */ /* 0x000fd80000000000 */
[----:B------:R-:W-:Y:S05]  /*aea0*/  WARPSYNC.COLLECTIVE R21, `(.L_x_859) ;  /* 0x0000000015087348 */ /* 0x000fea0003c00000 */
[----:B------:R0:W1:Y:S02]  /*aeb0*/  SHFL.DOWN P0, R23, R24, R19, R18 ;  /* 0x0800001318177389 */ /* 0x0000640000000012 */
[----:B01----:R-:W-:Y:S05]  /*aec0*/  ENDCOLLECTIVE ;  /* 0x000000000000791b */ /* 0x003fea0003800000 */
.L_x_859:
[----:B------:R-:W-:Y:S02]  /*aed0*/  IMAD.MOV.U32 R24, RZ, RZ, R20 ;  /* 0x000000ffff187224 */ /* 0x000fe400078e0014 */
[----:B------:R-:W-:-:S07]  /*aee0*/  IMAD.MOV.U32 R38, RZ, RZ, R23 ;  /* 0x000000ffff267224 */ /* 0x000fce00078e0017 */
[----:B------:R-:W-:Y:S05]  /*aef0*/  WARPSYNC.COLLECTIVE R21, `(.L_x_860) ;  /* 0x0000000015087348 */ /* 0x000fea0003c00000 */
[----:B------:R0:W1:Y:S02]  /*af00*/  SHFL.DOWN P0, R23, R24, R19, R18 ;  /* 0x0800001318177389 */ /* 0x0000640000000012 */
[----:B01----:R-:W-:Y:S05]  /*af10*/  ENDCOLLECTIVE ;  /* 0x000000000000791b */ /* 0x003fea0003800000 */
.L_x_860:
[----:B------:R-:W-:Y:S01]  /*af20*/  IMAD.MOV.U32 R19, RZ, RZ, 0x4 ;  /* 0x00000004ff137424 */ /* 0x000fe200078e00ff */
[----:B------:R-:W-:Y:S01]  /*af30*/  ISETP.GT.AND P0, PT, R16, R27, PT ;  /* 0x0000001b1000720c */ /* 0x000fe20003f04270 */
[----:B------:R-:W-:-:S03]  /*af40*/  IMAD.MOV.U32 R39, RZ, RZ, R23 ;  /* 0x000000ffff277224 */ /* 0x000fc600078e0017 */
[----:B------:R-:W-:Y:S02]  /*af50*/  SEL R17, R38, RZ, !P0 ;  /* 0x000000ff26117207 */ /* 0x000fe40004000000 */
[----:B------:R-:W-:-:S03]  /*af60*/  SEL R39, R39, RZ, !P2 ;  /* 0x000000ff27277207 */ /* 0x000fc60005000000 */
[----:B------:R-:W-:Y:S01]  /*af70*/  IMAD.IADD R38, R22, 0x1, R17 ;  /* 0x0000000116267824 */ /* 0x000fe200078e0211 */
[----:B------:R-:W-:Y:S01]  /*af80*/  SEL R39, R39, RZ, !P0 ;  /* 0x000000ff27277207 */ /* 0x000fe20004000000 */
[----:B------:R-:W-:Y:S02]  /*af90*/  VIADD R22, R36, 0x8 ;  /* 0x0000000824167836 */ /* 0x000fe40000000000 */
[----:B------:R-:W-:Y:S01]  /*afa0*/  IMAD.MOV.U32 R24, RZ, RZ, R38 ;  /* 0x000000ffff187224 */ /* 0x000fe200078e0026 */
[----:B------:R-:W-:Y:S01]  /*afb0*/  ISETP.NE.AND P2, PT, R38, RZ, PT ;  /* 0x000000ff2600720c */ /* 0x000fe20003f45270 */
[----:B------:R-:W-:Y:S02]  /*afc0*/  IMAD.IADD R16, R20, 0x1, R39 ;  /* 0x0000000114107824 */ /* 0x000fe400078e0227 */
[----:B------:R-:W-:-:S10]  /*afd0*/  VIADD R20, R36, 0x4 ;  /* 0x0000000424147836 */ /* 0x000fd40000000000 */
[----:B------:R-:W-:Y:S05]  /*afe0*/  WARPSYNC.COLLECTIVE R21, `(.L_x_861) ;  /* 0x0000000015087348 */ /* 0x000fea0003c00000 */
[----:B------:R0:W1:Y:S02]  /*aff0*/  SHFL.DOWN P0, R23, R24, R19, R18 ;  /* 0x0800001318177389 */ /* 0x0000640000000012 */
[----:B01----:R-:W-:Y:S05]  /*b000*/  ENDCOLLECTIVE ;  /* 0x000000000000791b */ /* 0x003fea0003800000 */
.L_x_861:
[----:B------:R-:W-:Y:S02]  /*b010*/  IMAD.MOV.U32 R24, RZ, RZ, R16 ;  /* 0x000000ffff187224 */ /* 0x000fe400078e0010 */
[----:B------:R-:W-:-:S07]  /*b020*/  IMAD.MOV.U32 R17, RZ, RZ, R23 ;  /* 0x000000ffff117224 */ /* 0x000fce00078e0017 */
[----:B------:R-:W-:Y:S05]  /*b030*/  WARPSYNC.COLLECTIVE R21, `(.L_x_862) ;  /* 0x0000000015087348 */ /* 0x000fea0003c00000 */
[----:B------:R0:W1:Y:S02]  /*b040*/  SHFL.DOWN P0, R23, R24, R19, R18 ;  /* 0x0800001318177389 */ /* 0x0000640000000012 */
[----:B01----:R-:W-:Y:S05]  /*b050*/  ENDCOLLECTIVE ;  /* 0x000000000000791b */ /* 0x003fea0003800000 */
.L_x_862:
[----:B------:R-:W-:Y:S01]  /*b060*/  IMAD.MOV.U32 R19, RZ, RZ, 0x8 ;  /* 0x00000008ff137424 */ /* 0x000fe200078e00ff */
[----:B------:R-:W-:Y:S02]  /*b070*/  ISETP.GT.AND P0, PT, R20, R27, PT ;  /* 0x0000001b1400720c */ /* 0x000fe40003f04270 */
[----:B------:R-:W-:Y:S02]  /*b080*/  SEL R23, R23, RZ, !P2 ;  /* 0x000000ff17177207 */ /* 0x000fe40005000000 */
[----:B------:R-:W-:Y:S02]  /*b090*/  SEL R17, R17, RZ, !P0 ;  /* 0x000000ff11117207 */ /* 0x000fe40004000000 */
[----:B------:R-:W-:-:S03]  /*b0a0*/  SEL R23, R23, RZ, !P0 ;  /* 0x000000ff17177207 */ /* 0x000fc60004000000 */
[----:B------:R-:W-:Y:S02]  /*b0b0*/  IMAD.IADD R40, R38, 0x1, R17 ;  /* 0x0000000126287824 */ /* 0x000fe400078e0211 */
[----:B------:R-:W-:Y:S02]  /*b0c0*/  IMAD.IADD R20, R16, 0x1, R23 ;  /* 0x0000000110147824 */ /* 0x000fe400078e0217 */
[----:B------:R-:W-:Y:S01]  /*b0d0*/  IMAD.MOV.U32 R24, RZ, RZ, R40 ;  /* 0x000000ffff187224 */ /* 0x000fe200078e0028 */
[----:B------:R-:W-:-:S13]  /*b0e0*/  ISETP.NE.AND P2, PT, R40, RZ, PT ;  /* 0x000000ff2800720c */ /* 0x000fda0003f45270 */
[----:B------:R-:W-:Y:S05]  /*b0f0*/  WARPSYNC.COLLECTIVE R21, `(.L_x_863) ;  /* 0x0000000015087348 */ /* 0x000fea0003c00000 */
[----:B------:R0:W1:Y:S02]  /*b100*/  SHFL.DOWN P0, R23, R24, R19, R18 ;  /* 0x0800001318177389 */ /* 0x0000640000000012 */
[----:B01----:R-:W-:Y:S05]  /*b110*/  ENDCOLLECTIVE ;  /* 0x000000000000791b */ /* 0x003fea0003800000 */
.L_x_863:
[----:B------:R-:W-:Y:S02]  /*b120*/  IMAD.MOV.U32 R24, RZ, RZ, R20 ;  /* 0x000000ffff187224 */ /* 0x000fe400078e0014 */
[----:B------:R-:W-:-:S07]  /*b130*/  IMAD.MOV.U32 R16, RZ, RZ, R23 ;  /* 0x000000ffff107224 */ /* 0x000fce00078e0017 */
[----:B------:R-:W-:Y:S05]  /*b140*/  WARPSYNC.COLLECTIVE R21, `(.L_x_864) ;  /* 0x0000000015087348 */ /* 0x000fea0003c00000 */
[----:B------:R0:W1:Y:S02]  /*b150*/  SHFL.DOWN P0, R23, R24, R19, R18 ;  /* 0x0800001318177389 */ /* 0x0000640000000012 */
[----:B01----:R-:W-:Y:S05]  /*b160*/  ENDCOLLECTIVE ;  /* 0x000000000000791b */ /* 0x003fea0003800000 */
.L_x_864:
[----:B------:R-:W-:Y:S01]  /*b170*/  IMAD.MOV.U32 R19, RZ, RZ, 0x10 ;  /* 0x00000010ff137424 */ /* 0x000fe200078e00ff */
[----:B------:R-:W-:Y:S02]  /*b180*/  ISETP.GT.AND P0, PT, R22, R27, PT ;  /* 0x0000001b1600720c */ /* 0x000fe40003f04270 */
[----:B------:R-:W-:Y:S02]  /*b190*/  SEL R23, R23, RZ, !P2 ;  /* 0x000000ff17177207 */ /* 0x000fe40005000000 */
[----:B------:R-:W-:Y:S01]  /*b1a0*/  SEL R17, R16, RZ, !P0 ;  /* 0x000000ff10117207 */ /* 0x000fe20004000000 */
[----:B------:R-:W-:Y:S01]  /*b1b0*/  VIADD R16, R36, 0x10 ;  /* 0x0000001024107836 */ /* 0x000fe20000000000 */
        /* <DEDUP_REMOVED lines=8> */
.L_x_865:
[----:B------:R-:W-:Y:S02]  /*b240*/  IMAD.MOV.U32 R24, RZ, RZ, R22 ;  /* 0x000000ffff187224 */ /* 0x000fe400078e0016 */
[----:B------:R-:W-:-:S07]  /*b250*/  IMAD.MOV.U32 R20, RZ, RZ, R23 ;  /* 0x000000ffff147224 */ /* 0x000fce00078e0017 */
[----:B------:R-:W-:Y:S05]  /*b260*/  WARPSYNC.COLLECTIVE R21, `(.L_x_866) ;  /* 0x0000000015087348 */ /* 0x000fea0003c00000 */
[----:B------:R0:W1:Y:S02]  /*b270*/  SHFL.DOWN P0, R23, R24, R19, R18 ;  /* 0x0800001318177389 */ /* 0x0000640000000012 */
[----:B01----:R-:W-:Y:S05]  /*b280*/  ENDCOLLECTIVE ;  /* 0x000000000000791b */ /* 0x003fea0003800000 */
.L_x_866:
[----:B------:R-:W-:Y:S05]  /*b290*/  WARPSYNC.COLLECTIVE R21, `(.L_x_867) ;  /* 0x0000000015087348 */ /* 0x000fea0003c00000 */
[----:B------:R-:W-:Y:S01]  /*b2a0*/  VOTE.ALL P4, P4 ;  /* 0x0000000000ff7806 */ /* 0x000fe20002080000 */
[----:B------:R-:W-:-:S12]  /*b2b0*/  ENDCOLLECTIVE ;  /* 0x000000000000791b */ /* 0x000fd80003800000 */
.L_x_867:
[----:B------:R-:W-:Y:S02]  /*b2c0*/  ISETP.GT.AND P0, PT, R16, R27, PT ;  /* 0x0000001b1000720c */ /* 0x000fe40003f04270 */
[----:B------:R-:W0:Y:S01]  /*b2d0*/  LDC.64 R16, c[0x0][0x3b0] ;  /* 0x0000ec00ff107b82 */ /* 0x000e220000000a00 */
[----:B------:R-:W-:Y:S02]  /*b2e0*/  SEL R23, R23, RZ, !P2 ;  /* 0x000000ff17177207 */ /* 0x000fe40005000000 */
[----:B------:R-:W-:Y:S02]  /*b2f0*/  SEL R27, R20, RZ, !P0 ;  /* 0x000000ff141b7207 */ /* 0x000fe40004000000 */
[----:B------:R-:W-:-:S03]  /*b300*/  SEL R23, R23, RZ, !P0 ;  /* 0x000000ff17177207 */ /* 0x000fc60004000000 */
[----:B------:R-:W-:Y:S01]  /*b310*/  IMAD.IADD R20, R38, 0x1, R27 ;  /* 0x0000000126147824 */ /* 0x000fe200078e021b */
[----:B------:R-:W-:Y:S01]  /*b320*/  LOP3.LUT R27, RZ, R0, RZ, 0x33, !PT ;  /* 0x00000000ff1b7212 */ /* 0x000fe200078e33ff */
[----:B------:R-:W-:-:S04]  /*b330*/  IMAD.IADD R22, R22, 0x1, R23 ;  /* 0x0000000116167824 */ /* 0x000fc800078e0217 */
[----:B------:R-:W-:Y:S01]  /*b340*/  VIADD R27, R27, UR8 ;  /* 0x000000081b1b7c36 */ /* 0x000fe20008000000 */
[----:B0-----:R-:W-:-:S05]  /*b350*/  IADD3 R40, P0, PT, R16, 0x200, RZ ;  /* 0x0000020010287810 */ /* 0x001fca0007f1e0ff */
[----:B------:R-:W-:Y:S01]  /*b360*/  IMAD.X R41, RZ, RZ, R17, P0 ;  /* 0x000000ffff297224 */ /* 0x000fe200000e0611 */
[----:B------:R-:W-:Y:S07]  /*b370*/  BRA `(.L_x_868) ;  /* 0xffffff8000dc7947 */ /* 0x000fee000383ffff */
.L_x_799:
[----:B------:R-:W-:Y:S01]  /*b380*/  BSSY B0, `(.L_x_869) ;  /* 0x0000006000007945 */ /* 0x000fe20003800000 */
[----:B------:R-:W-:Y:S01]  /*b390*/  PLOP3.LUT P0, PT, P0, PT, PT, 0x8, 0x80 ;  /* 0x000000000080781c */ /* 0x000fe2000070e170 */
[----:B------:R-:W-:-:S12]  /*b3a0*/  IMAD.MOV.U32 R21, RZ, RZ, -0x1 ;  /* 0xffffffffff157424 */ /* 0x000fd800078e00ff */
[----:B------:R-:W-:Y:S05]  /*b3b0*/  WARPSYNC.COLLECTIVE R21, `(.L_x_870) ;  /* 0x0000000015087348 */ /* 0x000fea0003c00000 */
[----:B------:R-:W-:Y:S01]  /*b3c0*/  VOTE.ANY P0, P0 ;  /* 0x0000000000ff7806 */ /* 0x000fe20000000100 */
[----:B------:R-:W-:-:S12]  /*b3d0*/  ENDCOLLECTIVE ;  /* 0x000000000000791b */ /* 0x000fd80003800000 */
.L_x_870:
[----:B------:R-:W-:Y:S05]  /*b3e0*/  BSYNC B0 ;  /* 0x0000000000007941 */ /* 0x000fea0003800000 */
.L_x_869:
[----:B------:R-:W-:Y:S05]  /*b3f0*/  BRA `(.L_x_871) ;  /* 0xffffff8000e07947 */ /* 0x000fea000383ffff */
.L_x_801:
[----:B------:R-:W-:Y:S01]  /*b400*/  ISETP.NE.U32.AND P4, PT, R18, 0x65, PT ;  /* 0x000000651200780c */ /* 0x000fe20003f85070 */
[----:B------:R-:W-:Y:S01]  /*b410*/  BSSY B0, `(.L_x_872) ;  /* 0x0000007000007945 */ /* 0x000fe20003800000 */
[----:B------:R-:W-:Y:S01]  /*b420*/  PLOP3.LUT P0, PT, P0, PT, PT, 0x8, 0x80 ;  /* 0x000000000080781c */ /* 0x000fe2000070e170 */
[----:B------:R-:W-:Y:S01]  /*b430*/  IMAD.MOV.U32 R21, RZ, RZ, -0x1 ;  /* 0xffffffffff157424 */ /* 0x000fe200078e00ff */
[----:B------:R-:W-:-:S13]  /*b440*/  ISETP.NE.AND.EX P4, PT, R19, RZ, PT, P4 ;  /* 0x000000ff1300720c */ /* 0x000fda0003f85340 */
[----:B------:R-:W-:Y:S05]  /*b450*/  WARPSYNC.COLLECTIVE R21, `(.L_x_873) ;  /* 0x0000000015087348 */ /* 0x000fea0003c00000 */
[----:B------:R-:W-:Y:S01]  /*b460*/  VOTE.ANY R21, PT, P0 ;  /* 0x0000000000157806 */ /* 0x000fe200000e0100 */
[----:B------:R-:W-:Y:S06]  /*b470*/  ENDCOLLECTIVE ;  /* 0x000000000000791b */ /* 0x000fec0003800000 */
.L_x_873:
[----:B------:R-:W-:Y:S05]  /*b480*/  BSYNC B0 ;  /* 0x0000000000007941 */ /* 0x000fea0003800000 */
.L_x_872:
[----:B------:R-:W-:Y:S01]  /*b490*/  LOP3.LUT R21, R21, 0x80000000, R26, 0xec, !PT ;  /* 0x8000000015157812 */ /* 0x000fe200078eec1a */
[----:B------:R-:W-:Y:S01]  /*b4a0*/  IMAD.MOV.U32 R24, RZ, RZ, R16 ;  /* 0x000000ffff187224 */ /* 0x000fe200078e0010 */
[----:B------:R-:W-:Y:S01]  /*b4b0*/  ISETP.NE.AND P2, PT, R16, RZ, PT ;  /* 0x000000ff1000720c */ /* 0x000fe20003f45270 */
[----:B------:R-:W-:Y:S02]  /*b4c0*/  IMAD.MOV.U32 R19, RZ, RZ, 0x1 ;  /* 0x00000001ff137424 */ /* 0x000fe400078e00ff */
[----:B------:R-:W-:Y:S02]  /*b4d0*/  VIADD R18, R21, 0xffffffff ;  /* 0xffffffff15127836 */ /* 0x000fe40000000000 */
[----:B------:R-:W-:-:S03]  /*b4e0*/  VIADD R27, R27, 0xffffffe0 ;  /* 0xffffffe01b1b7836 */ /* 0x000fc60000000000 */
[----:B------:R-:W-:Y:S01]  /*b4f0*/  LOP3.LUT R43, R21, R18, RZ, 0xc, !PT ;  /* 0x00000012152b7212 */ /* 0x000fe200078e0cff */
[----:B------:R-:W-:-:S05]  /*b500*/  IMAD.MOV.U32 R21, RZ, RZ, -0x1 ;  /* 0xffffffffff157424 */ /* 0x000fca00078e00ff */
[----:B------:R-:W0:Y:S02]  /*b510*/  POPC R43, R43 ;  /* 0x0000002b002b7309 */ /* 0x000e240000000000 */
[----:B0-----:R-:W-:-:S07]  /*b520*/  IMAD.MOV.U32 R18, RZ, RZ, R43 ;  /* 0x000000ffff127224 */ /* 0x001fce00078e002b */
[----:B------:R-:W-:Y:S05]  /*b530*/  WARPSYNC.COLLECTIVE R21, `(.L_x_874) ;  /* 0x0000000015087348 */ /* 0x000fea0003c00000 */
[----:B------:R0:W1:Y:S02]  /*b540*/  SHFL.DOWN P0, R23, R24, R19, R18 ;  /* 0x0800001318177389 */ /* 0x0000640000000012 */
[----:B01----:R-:W-:Y:S05]  /*b550*/  ENDCOLLECTIVE ;  /* 0x000000000000791b */ /* 0x003fea0003800000 */
.L_x_874:
[----:B------:R-:W-:Y:S02]  /*b560*/  IMAD.MOV.U32 R24, RZ, RZ, R17 ;  /* 0x000000ffff187224 */ /* 0x000fe400078e0011 */
[----:B------:R-:W-:-:S07]  /*b570*/  IMAD.MOV.U32 R39, RZ, RZ, R23 ;  /* 0x000000ffff277224 */ /* 0x000fce00078e0017 */
[----:B------:R-:W-:Y:S05]  /*b580*/  WARPSYNC.COLLECTIVE R21, `(.L_x_875) ;  /* 0x0000000015087348 */ /* 0x000fea0003c00000 */
[----:B------:R0:W1:Y:S02]  /*b590*/  SHFL.DOWN P0, R23, R24, R19, R18 ;  /* 0x0800001318177389 */ /* 0x0000640000000012 */
[----:B01----:R-:W-:Y:S05]  /*b5a0*/  ENDCOLLECTIVE ;  /* 0x000000000000791b */ /* 0x003fea0003800000 */
.L_x_875:
        /* <DEDUP_REMOVED lines=13> */
.L_x_876:
[----:B------:R-:W-:Y:S02]  /*b680*/  IMAD.MOV.U32 R24, RZ, RZ, R38 ;  /* 0x000000ffff187224 */ /* 0x000fe400078e0026 */
[----:B------:R-:W-:-:S07]  /*b690*/  IMAD.MOV.U32 R17, RZ, RZ, R23 ;  /* 0x000000ffff117224 */ /* 0x000fce00078e0017 */
[----:B------:R-:W-:Y:S05]  /*b6a0*/  WARPSYNC.COLLECTIVE R21, `(.L_x_877) ;  /* 0x0000000015087348 */ /* 0x000fea0003c00000 */
[----:B------:R0:W1:Y:S02]  /*b6b0*/  SHFL.DOWN P0, R23, R24, R19, R18 ;  /* 0x0800001318177389 */ /* 0x0000640000000012 */
[----:B01----:R-:W-:Y:S05]  /*b6c0*/  ENDCOLLECTIVE ;  /* 0x000000000000791b */ /* 0x003fea0003800000 */
.L_x_877:
        /* <DEDUP_REMOVED lines=13> */
.L_x_878:
[----:B------:R-:W-:Y:S01]  /*b7a0*/  ISETP.GT.AND P2, PT, R38, R43, PT ;  /* 0x0000002b2600720c */ /* 0x000fe20003f44270 */
[----:B------:R-:W-:-:S03]  /*b7b0*/  IMAD.MOV.U32 R24, RZ, RZ, R16 ;  /* 0x000000ffff187224 */ /* 0x000fc600078e0010 */
[----:B------:R-:W-:-:S05]  /*b7c0*/  SEL R23, R23, RZ, !P2 ;  /* 0x000000ff17177207 */ /* 0x000fca0005000000 */
[----:B------:R-:W-:-:S07]  /*b7d0*/  IMAD.IADD R44, R42, 0x1, R23 ;  /* 0x000000012a2c7824 */ /* 0x000fce00078e0217 */
[----:B------:R-:W-:Y:S05]  /*b7e0*/  WARPSYNC.COLLECTIVE R21, `(.L_x_879) ;  /* 0x0000000015087348 */ /* 0x000fea0003c00000 */
[----:B------:R0:W1:Y:S02]  /*b7f0*/  SHFL.DOWN P0, R23, R24, R19, R18 ;  /* 0x0800001318177389 */ /* 0x0000640000000012 */
[----:B01----:R-:W-:Y:S05]  /*b800*/  ENDCOLLECTIVE ;  /* 0x000000000000791b */ /* 0x003fea0003800000 */
.L_x_879:
[----:B------:R-:W-:Y:S02]  /*b810*/  VIADD R42, R36, 0x10 ;  /* 0x00000010242a7836 */ /* 0x000fe40000000000 */
[----:B------:R-:W-:Y:S02]  /*b820*/  IMAD.MOV.U32 R24, RZ, RZ, R44 ;  /* 0x000000ffff187224 */ /* 0x000fe400078e002c */
[----:B------:R-:W-:Y:S02]  /*b830*/  IMAD.MOV.U32 R19, RZ, RZ, 0x8 ;  /* 0x00000008ff137424 */ /* 0x000fe400078e00ff */
[----:B------:R-:W-:-:S07]  /*b840*/  IMAD.MOV.U32 R45, RZ, RZ, R23 ;  /* 0x000000ffff2d7224 */ /* 0x000fce00078e0017 */
[----:B------:R-:W-:Y:S05]  /*b850*/  WARPSYNC.COLLECTIVE R21, `(.L_x_880) ;  /* 0x0000000015087348 */ /* 0x000fea0003c00000 */
[----:B------:R0:W1:Y:S02]  /*b860*/  SHFL.DOWN P0, R23, R24, R19, R18 ;  /* 0x0800001318177389 */ /* 0x0000640000000012 */
[----:B01----:R-:W-:Y:S05]  /*b870*/  ENDCOLLECTIVE ;  /* 0x000000000000791b */ /* 0x003fea0003800000 */
.L_x_880:
[----:B------:R-:W-:Y:S02]  /*b880*/  SEL R45, R45, RZ, !P3 ;  /* 0x000000ff2d2d7207 */ /* 0x000fe40005800000 */
[----:B------:R-:W-:Y:S02]  /*b890*/  ISETP.NE.AND P3, PT, R44, RZ, PT ;  /* 0x000000ff2c00720c */ /* 0x000fe40003f65270 */
[----:B------:R-:W-:-:S05]  /*b8a0*/  SEL R45, R45, RZ, !P2 ;  /* 0x000000ff2d2d7207 */ /* 0x000fca0005000000 */
[----:B------:R-:W-:Y:S02]  /*b8b0*/  IMAD.IADD R38, R16, 0x1, R45 ;  /* 0x0000000110267824 */ /* 0x000fe400078e022d */
[----:B------:R-:W-:Y:S02]  /*b8c0*/  VIADD R16, R36, 0x8 ;  /* 0x0000000824107836 */ /* 0x000fe40000000000 */
[----:B------:R-:W-:-:S03]  /*b8d0*/  IMAD.MOV.U32 R24, RZ, RZ, R38 ;  /* 0x000000ffff187224 */ /* 0x000fc600078e0026 */
[----:B------:R-:W-:-:S04]  /*b8e0*/  ISETP.GT.AND P2, PT, R16, R43, PT ;  /* 0x0000002b1000720c */ /* 0x000fc80003f44270 */
[----:B------:R-:W-:-:S09]  /*b8f0*/  SEL R17, R23, RZ, !P2 ;  /* 0x000000ff17117207 */ /* 0x000fd20005000000 */
[----:B------:R-:W-:Y:S05]  /*b900*/  WARPSYNC.COLLECTIVE R21, `(.L_x_881) ;  /* 0x0000000015087348 */ /* 0x000fea0003c00000 */
[----:B------:R0:W1:Y:S02]  /*b910*/  SHFL.DOWN P0, R23, R24, R19, R18 ;  /* 0x0800001318177389 */ /* 0x0000640000000012 */
[----:B01----:R-:W-:Y:S05]  /*b920*/  ENDCOLLECTIVE ;  /* 0x000000000000791b */ /* 0x003fea0003800000 */
.L_x_881:
[----:B------:R-:W-:-:S04]  /*b930*/  IMAD.IADD R17, R44, 0x1, R17 ;  /* 0x000000012c117824 */ /* 0x000fc800078e0211 */
[----:B------:R-:W-:Y:S02]  /*b940*/  IMAD.MOV.U32 R24, RZ, RZ, R17 ;  /* 0x000000ffff187224 */ /* 0x000fe400078e0011 */
[----:B------:R-:W-:Y:S02]  /*b950*/  IMAD.MOV.U32 R19, RZ, RZ, 0x10 ;  /* 0x00000010ff137424 */ /* 0x000fe400078e00ff */
[----:B------:R-:W-:-:S07]  /*b960*/  IMAD.MOV.U32 R39, RZ, RZ, R23 ;  /* 0x000000ffff277224 */ /* 0x000fce00078e0017 */
[----:B------:R-:W-:Y:S05]  /*b970*/  WARPSYNC.COLLECTIVE R21, `(.L_x_882) ;  /* 0x0000000015087348 */ /* 0x000fea0003c00000 */
[----:B------:R0:W1:Y:S02]  /*b980*/  SHFL.DOWN P0, R23, R24, R19, R18 ;  /* 0x0800001318177389 */ /* 0x0000640000000012 */
[----:B01----:R-:W-:Y:S05]  /*b990*/  ENDCOLLECTIVE ;  /* 0x000000000000791b */ /* 0x003fea0003800000 */
.L_x_882:
[----:B------:R-:W-:-:S04]  /*b9a0*/  SEL R39, R39, RZ, !P3 ;  /* 0x000000ff27277207 */ /* 0x000fc80005800000 */
[----:B------:R-:W-:Y:S02]  /*b9b0*/  SEL R39, R39, RZ, !P2 ;  /* 0x000000ff27277207 */ /* 0x000fe40005000000 */
[----:B------:R-:W-:-:S03]  /*b9c0*/  ISETP.NE.AND P2, PT, R17, RZ, PT ;  /* 0x000000ff1100720c */ /* 0x000fc60003f45270 */
[----:B------:R-:W-:-:S04]  /*b9d0*/  IMAD.IADD R16, R38, 0x1, R39 ;  /* 0x0000000126107824 */ /* 0x000fc800078e0227 */
[----:B------:R-:W-:Y:S02]  /*b9e0*/  IMAD.MOV.U32 R24, RZ, RZ, R16 ;  /* 0x000000ffff187224 */ /* 0x000fe400078e0010 */
[----:B------:R-:W-:-:S07]  /*b9f0*/  IMAD.MOV.U32 R38, RZ, RZ, R23 ;  /* 0x000000ffff267224 */ /* 0x000fce00078e0017 */
[----:B------:R-:W-:Y:S05]  /*ba00*/  WARPSYNC.COLLECTIVE R21, `(.L_x_883) ;  /* 0x0000000015087348 */ /* 0x000fea0003c00000 */
[----:B------:R0:W1:Y:S02]  /*ba10*/  SHFL.DOWN P0, R23, R24, R19, R18 ;  /* 0x0800001318177389 */ /* 0x0000640000000012 */
[----:B01----:R-:W-:Y:S05]  /*ba20*/  ENDCOLLECTIVE ;  /* 0x000000000000791b */ /* 0x003fea0003800000 */
.L_x_883:
[----:B------:R-:W-:Y:S05]  /*ba30*/  WARPSYNC.COLLECTIVE R21, `(.L_x_884) ;  /* 0x0000000015087348 */ /* 0x000fea0003c00000 */
[----:B------:R-:W-:Y:S01]  /*ba40*/  VOTE.ALL P4, P4 ;  /* 0x0000000000ff7806 */ /* 0x000fe20002080000 */
[----:B------:R-:W-:-:S12]  /*ba50*/  ENDCOLLECTIVE ;  /* 0x000000000000791b */ /* 0x000fd80003800000 */
.L_x_884:
[----:B------:R-:W-:Y:S01]  /*ba60*/  IMAD.MOV.U32 R39, RZ, RZ, R23 ;  /* 0x000000ffff277224 */ /* 0x000fe200078e0017 */
[----:B------:R-:W-:-:S04]  /*ba70*/  ISETP.GT.AND P0, PT, R42, R43, PT ;  /* 0x0000002b2a00720c */ /* 0x000fc80003f04270 */
[----:B------:R-:W-:Y:S02]  /*ba80*/  SEL R39, R39, RZ, !P2 ;  /* 0x000000ff27277207 */ /* 0x000fe40005000000 */
[----:B------:R-:W-:Y:S02]  /*ba90*/  SEL R38, R38, RZ, !P0 ;  /* 0x000000ff26267207 */ /* 0x000fe40004000000 */
[----:B------:R-:W-:Y:S02]  /*baa0*/  SEL R39, R39, RZ, !P0 ;  /* 0x000000ff27277207 */ /* 0x000fe40004000000 */
[----:B------:R-:W-:Y:S02]  /*bab0*/  ISETP.NE.AND P0, PT, R20, RZ, PT ;  /* 0x000000ff1400720c */ /* 0x000fe40003f05270 */
[----:B------:R-:W-:Y:S01]  /*bac0*/  IADD3 R20, PT, PT, R17, R38, R20 ;  /* 0x0000002611147210 */ /* 0x000fe20007ffe014 */
[----:B------:R-:W-:-:S05]  /*bad0*/  IMAD.IADD R39, R16, 0x1, R39 ;  /* 0x0000000110277824 */ /* 0x000fca00078e0227 */
[----:B------:R-:W-:-:S05]  /*bae0*/  SEL R39, R39, RZ, !P0 ;  /* 0x000000ff27277207 */ /* 0x000fca0004000000 */
[----:B------:R-:W-:Y:S01]  /*baf0*/  IMAD.IADD R22, R39, 0x1, R22 ;  /* 0x0000000127167824 */ /* 0x000fe200078e0216 */
[----:B------:R-:W-:Y:S06]  /*bb00*/  BRA `(.L_x_885) ;  /* 0xffffff8000247947 */ /* 0x000fec000383ffff */
.L_x_830:
[----:B------:R-:W-:Y:S01]  /*bb10*/  BSSY B0, `(.L_x_886) ;  /* 0x0000006000007945 */ /* 0x000fe20003800000 */
[----:B------:R-:W-:Y:S01]  /*bb20*/  PLOP3.LUT P0, PT, P0, PT, PT, 0x8, 0x80 ;  /* 0x000000000080781c */ /* 0x000fe2000070e170 */
[----:B------:R-:W-:-:S12]  /*bb30*/  IMAD.MOV.U32 R21, RZ, RZ, -0x1 ;  /* 0xffffffffff157424 */ /* 0x000fd800078e00ff */
[----:B------:R-:W-:Y:S05]  /*bb40*/  WARPSYNC.COLLECTIVE R21, `(.L_x_887) ;  /* 0x0000000015087348 */ /* 0x000fea0003c00000 */
[----:B------:R-:W-:Y:S01]  /*bb50*/  VOTE.ANY P0, P0 ;  /* 0x0000000000ff7806 */ /* 0x000fe20000000100 */
[----:B------:R-:W-:-:S12]  /*bb60*/  ENDCOLLECTIVE ;  /* 0x000000000000791b */ /* 0x000fd80003800000 */
.L_x_887:
[----:B------:R-:W-:Y:S05]  /*bb70*/  BSYNC B0 ;  /* 0x0000000000007941 */ /* 0x000fea0003800000 */
.L_x_886:
[----:B------:R-:W-:Y:S05]  /*bb80*/  BRA `(.L_x_888) ;  /* 0xffffffcc00e47947 */ /* 0x000fea000383ffff */
.L_x_832:
[----:B------:R-:W0:Y:S01]  /*bb90*/  S2R R26, SR_GEMASK ;  /* 0x00000000001a7919 */ /* 0x000e220000003c00 */
[----:B------:R-:W-:Y:S01]  /*bba0*/  ISETP.NE.U32.AND P4, PT, R18, 0x65, PT ;  /* 0x000000651200780c */ /* 0x000fe20003f85070 */
[----:B------:R-:W-:Y:S01]  /*bbb0*/  BSSY B0, `(.L_x_889) ;  /* 0x0000007000007945 */ /* 0x000fe20003800000 */
[----:B------:R-:W-:Y:S01]  /*bbc0*/  PLOP3.LUT P0, PT, P0, PT, PT, 0x8, 0x80 ;  /* 0x000000000080781c */ /* 0x000fe2000070e170 */
[----:B------:R-:W-:Y:S01]  /*bbd0*/  IMAD.MOV.U32 R21, RZ, RZ, -0x1 ;  /* 0xffffffffff157424 */ /* 0x000fe200078e00ff */
[----:B------:R-:W-:-:S13]  /*bbe0*/  ISETP.NE.AND.EX P4, PT, R19, RZ, PT, P4 ;  /* 0x000000ff1300720c */ /* 0x000fda0003f85340 */
[----:B0-----:R-:W-:Y:S05]  /*bbf0*/  WARPSYNC.COLLECTIVE R21, `(.L_x_890) ;  /* 0x0000000015087348 */ /* 0x001fea0003c00000 */
[----:B------:R-:W-:Y:S01]  /*bc00*/  VOTE.ANY R21, PT, P0 ;  /* 0x0000000000157806 */ /* 0x000fe200000e0100 */
[----:B0-----:R-:W-:Y:S06]  /*bc10*/  ENDCOLLECTIVE ;  /* 0x000000000000791b */ /* 0x001fec0003800000 */
.L_x_890:
[----:B------:R-:W-:Y:S05]  /*bc20*/  BSYNC B0 ;  /* 0x0000000000007941 */ /* 0x000fea0003800000 */
.L_x_889:
[----:B------:R-:W-:Y:S01]  /*bc30*/  LOP3.LUT R21, R21, 0x80000000, R26, 0xec, !PT ;  /* 0x8000000015157812 */ /* 0x000fe200078eec1a */
[----:B------:R-:W-:Y:S01]  /*bc40*/  IMAD.MOV.U32 R24, RZ, RZ, R16 ;  /* 0x000000ffff187224 */ /* 0x000fe200078e0010 */
[----:B------:R-:W-:Y:S01]  /*bc50*/  ISETP.NE.AND P5, PT, R16, RZ, PT ;  /* 0x000000ff1000720c */ /* 0x000fe20003fa5270 */
[----:B------:R-:W-:Y:S02]  /*bc60*/  IMAD.MOV.U32 R19, RZ, RZ, 0x1 ;  /* 0x00000001ff137424 */ /* 0x000fe400078e00ff */
[----:B------:R-:W-:-:S05]  /*bc70*/  VIADD R18, R21, 0xffffffff ;  /* 0xffffffff15127836 */ /* 0x000fca0000000000 */
[----:B------:R-:W-:Y:S01]  /*bc80*/  LOP3.LUT R27, R21, R18, RZ, 0xc, !PT ;  /* 0x00000012151b7212 */ /* 0x000fe200078e0cff */
[----:B------:R-:W-:-:S05]  /*bc90*/  IMAD.MOV.U32 R21, RZ, RZ, -0x1 ;  /* 0xffffffffff157424 */ /* 0x000fca00078e00ff */
[----:B------:R-:W0:Y:S02]  /*bca0*/  POPC R27, R27 ;  /* 0x0000001b001b7309 */ /* 0x000e240000000000 */
[----:B0-----:R-:W-:-:S07]  /*bcb0*/  IMAD.MOV.U32 R18, RZ, RZ, R27 ;  /* 0x000000ffff127224 */ /* 0x001fce00078e001b */
[----:B------:R-:W-:Y:S05]  /*bcc0*/  WARPSYNC.COLLECTIVE R21, `(.L_x_891) ;  /* 0x0000000015087348 */ /* 0x000fea0003c00000 */
[----:B------:R0:W1:Y:S02]  /*bcd0*/  SHFL.DOWN P0, R23, R24, R19, R18 ;  /* 0x0800001318177389 */ /* 0x0000640000000012 */
[----:B01----:R-:W-:Y:S05]  /*bce0*/  ENDCOLLECTIVE ;  /* 0x000000000000791b */ /* 0x003fea0003800000 */
.L_x_891:
[----:B------:R-:W-:Y:S02]  /*bcf0*/  IMAD.MOV.U32 R24, RZ, RZ, R17 ;  /* 0x000000ffff187224 */ /* 0x000fe400078e0011 */
[----:B------:R-:W-:-:S07]  /*bd00*/  IMAD.MOV.U32 R22, RZ, RZ, R23 ;  /* 0x000000ffff167224 */ /* 0x000fce00078e0017 */
[----:B------:R-:W-:Y:S05]  /*bd10*/  WARPSYNC.COLLECTIVE R21, `(.L_x_892) ;  /* 0x0000000015087348 */ /* 0x000fea0003c00000 */
[----:B------:R0:W1:Y:S02]  /*bd20*/  SHFL.DOWN P0, R23, R24, R19, R18 ;  /* 0x0800001318177389 */ /* 0x0000640000000012 */
[----:B01----:R-:W-:Y:S05]  /*bd30*/  ENDCOLLECTIVE ;  /* 0x000000000000791b */ /* 0x003fea0003800000 */
.L_x_892:
[----:B------:R-:W-:Y:S01]  /*bd40*/  IMAD.MOV.U32 R19, RZ, RZ, 0x2 ;  /* 0x00000002ff137424 */ /* 0x000fe200078e00ff */
[----:B------:R-:W-:Y:S02]  /*bd50*/  ISETP.GE.AND P0, PT, R40, R27, PT ;  /* 0x0000001b2800720c */ /* 0x000fe40003f06270 */
[----:B------:R-:W-:Y:S02]  /*bd60*/  SEL R23, R23, RZ, !P5 ;  /* 0x000000ff17177207 */ /* 0x000fe40006800000 */
[----:B------:R-:W-:Y:S02]  /*bd70*/  SEL R39, R22, RZ, !P0 ;  /* 0x000000ff16277207 */ /* 0x000fe40004000000 */
[----:B------:R-:W-:-:S03]  /*bd80*/  SEL R23, R23, RZ, !P0 ;  /* 0x000000ff17177207 */ /* 0x000fc60004000000 */
[----:B------:R-:W-:Y:S02]  /*bd90*/  IMAD.IADD R22, R16, 0x1, R39 ;  /* 0x0000000110167824 */ /* 0x000fe400078e0227 */
[----:B------:R-:W-:Y:S02]  /*bda0*/  IMAD.IADD R20, R17, 0x1, R23 ;  /* 0x0000000111147824 */ /* 0x000fe400078e0217 */
[----:B------:R-:W-:Y:S02]  /*bdb0*/  IMAD.MOV.U32 R24, RZ, RZ, R22 ;  /* 0x000000ffff187224 */ /* 0x000fe400078e0016 */
[----:B------:R-:W-:-:S07]  /*bdc0*/  VIADD R16, R40, 0x2 ;  /* 0x0000000228107836 */ /* 0x000fce0000000000 */
[----:B------:R-:W-:Y:S05]  /*bdd0*/  WARPSYNC.COLLECTIVE R21, `(.L_x_893) ;  /* 0x0000000015087348 */ /* 0x000fea0003c00000 */
[----:B------:R0:W1:Y:S02]  /*bde0*/  SHFL.DOWN P0, R23, R24, R19, R18 ;  /* 0x0800001318177389 */ /* 0x0000640000000012 */
[----:B01----:R-:W-:Y:S05]  /*bdf0*/  ENDCOLLECTIVE ;  /* 0x000000000000791b */ /* 0x003fea0003800000 */
.L_x_893:
[----:B------:R-:W-:Y:S01]  /*be00*/  ISETP.GT.AND P5, PT, R16, R27, PT ;  /* 0x0000001b1000720c */ /* 0x000fe20003fa4270 */
[----:B------:R-:W-:Y:S02]  /*be10*/  IMAD.MOV.U32 R24, RZ, RZ, R20 ;  /* 0x000000ffff187224 */ /* 0x000fe400078e0014 */
[----:B------:R-:W-:-:S10]  /*be20*/  IMAD.MOV.U32 R38, RZ, RZ, R23 ;  /* 0x000000ffff267224 */ /* 0x000fd400078e0017 */
[----:B------:R-:W-:Y:S05]  /*be30*/  WARPSYNC.COLLECTIVE R21, `(.L_x_894) ;  /* 0x0000000015087348 */ /* 0x000fea0003c00000 */
[----:B------:R0:W1:Y:S02]  /*be40*/  SHFL.DOWN P0, R23, R24, R19, R18 ;  /* 0x0800001318177389 */ /* 0x0000640000000012 */
[----:B01----:R-:W-:Y:S05]  /*be50*/  ENDCOLLECTIVE ;  /* 0x000000000000791b */ /* 0x003fea0003800000 */
.L_x_894:
[----:B------:R-:W-:-:S05]  /*be60*/  SEL R17, R38, RZ, !P5 ;  /* 0x000000ff26117207 */ /* 0x000fca0006800000 */
[----:B------:R-:W-:-:S05]  /*be70*/  IMAD.IADD R38, R22, 0x1, R17 ;  /* 0x0000000116267824 */ /* 0x000fca00078e0211 */
[----:B------:R-:W-:Y:S01]  /*be80*/  ISETP.NE.AND P6, PT, R38, RZ, PT ;  /* 0x000000ff2600720c */ /* 0x000fe20003fc5270 */
[----:B------:R-:W-:Y:S02]  /*be90*/  IMAD.MOV.U32 R24, RZ, RZ, R38 ;  /* 0x000000ffff187224 */ /* 0x000fe400078e0026 */
[----:B------:R-:W-:Y:S01]  /*bea0*/  IMAD.MOV.U32 R19, RZ, RZ, 0x4 ;  /* 0x00000004ff137424 */ /* 0x000fe200078e00ff */
[----:B------:R-:W-:Y:S01]  /*beb0*/  ISETP.NE.AND P0, PT, R22, RZ, PT ;  /* 0x000000ff1600720c */ /* 0x000fe20003f05270 */
[----:B------:R-:W-:-:S05]  /*bec0*/  IMAD.MOV.U32 R39, RZ, RZ, R23 ;  /* 0x000000ffff277224 */ /* 0x000fca00078e0017 */
[----:B------:R-:W-:-:S04]  /*bed0*/  SEL R16, R39, RZ, !P0 ;  /* 0x000000ff27107207 */ /* 0x000fc80004000000 */
[----:B------:R-:W-:-:S07]  /*bee0*/  SEL R17, R16, RZ, !P5 ;  /* 0x000000ff10117207 */ /* 0x000fce0006800000 */
[----:B------:R-:W-:Y:S05]  /*bef0*/  WARPSYNC.COLLECTIVE R21, `(.L_x_895) ;  /* 0x0000000015087348 */ /* 0x000fea0003c00000 */
[----:B------:R0:W1:Y:S02]  /*bf00*/  SHFL.DOWN P0, R23, R24, R19, R18 ;  /* 0x0800001318177389 */ /* 0x0000640000000012 */
[----:B01----:R-:W-:Y:S05]  /*bf10*/  ENDCOLLECTIVE ;  /* 0x000000000000791b */ /* 0x003fea0003800000 */
.L_x_895:
[----:B------:R-:W-:Y:S02]  /*bf20*/  IMAD.IADD R16, R20, 0x1, R17 ;  /* 0x0000000114107824 */ /* 0x000fe400078e0211 */
[----:B------:R-:W-:-:S05]  /*bf30*/  VIADD R20, R40, 0x4 ;  /* 0x0000000428147836 */ /* 0x000fca0000000000 */
[----:B------:R-:W-:Y:S01]  /*bf40*/  ISETP.GT.AND P5, PT, R20, R27, PT ;  /* 0x0000001b1400720c */ /* 0x000fe20003fa4270 */
[----:B------:R-:W-:Y:S02]  /*bf50*/  IMAD.MOV.U32 R24, RZ, RZ, R16 ;  /* 0x000000ffff187224 */ /* 0x000fe400078e0010 */
[----:B------:R-:W-:-:S10]  /*bf60*/  IMAD.MOV.U32 R39, RZ, RZ, R23 ;  /* 0x000000ffff277224 */ /* 0x000fd400078e0017 */
[----:B------:R-:W-:Y:S05]  /*bf70*/  WARPSYNC.COLLECTIVE R21, `(.L_x_896) ;  /* 0x0000000015087348 */ /* 0x000fea0003c00000 */
[----:B------:R0:W1:Y:S02]  /*bf80*/  SHFL.DOWN P0, R23, R24, R19, R18 ;  /* 0x0800001318177389 */ /* 0x0000640000000012 */
[----:B01----:R-:W-:Y:S05]  /*bf90*/  ENDCOLLECTIVE ;  /* 0x000000000000791b */ /* 0x003fea0003800000 */
.L_x_896:
[----:B------:R-:W-:-:S05]  /*bfa0*/  SEL R39, R39, RZ, !P5 ;  /* 0x000000ff27277207 */ /* 0x000fca0006800000 */
[----:B------:R-:W-:Y:S02]  /*bfb0*/  IMAD.IADD R42, R38, 0x1, R39 ;  /* 0x00000001262a7824 */ /* 0x000fe400078e0227 */
[----:B------:R-:W-:Y:S02]  /*bfc0*/  VIADD R38, R40, 0x8 ;  /* 0x0000000828267836 */ /* 0x000fe40000000000 */
[----:B------:R-:W-:Y:S02]  /*bfd0*/  IMAD.MOV.U32 R24, RZ, RZ, R42 ;  /* 0x000000ffff187224 */ /* 0x000fe400078e002a */
[----:B------:R-:W-:Y:S02]  /*bfe0*/  IMAD.MOV.U32 R19, RZ, RZ, 0x8 ;  /* 0x00000008ff137424 */ /* 0x000fe400078e00ff */
[----:B------:R-:W-:-:S07]  /*bff0*/  IMAD.MOV.U32 R17, RZ, RZ, R23 ;  /* 0x000000ffff117224 */ /* 0x000fce00078e0017 */
[----:B------:R-:W-:Y:S05]  /*c000*/  WARPSYNC.COLLECTIVE R21, `(.L_x_897) ;  /* 0x0000000015087348 */ /* 0x000fea0003c00000 */
[----:B------:R0:W1:Y:S02]  /*c010*/  SHFL.DOWN P0, R23, R24, R19, R18 ;  /* 0x0800001318177389 */ /* 0x0000640000000012 */
[----:B01----:R-:W-:Y:S05]  /*c020*/  ENDCOLLECTIVE ;  /* 0x000000000000791b */ /* 0x003fea0003800000 */
.L_x_897:
[----:B------:R-:W-:Y:S02]  /*c030*/  SEL R17, R17, RZ, !P6 ;  /* 0x000000ff11117207 */ /* 0x000fe40007000000 */
[----:B------:R-:W-:Y:S02]  /*c040*/  ISETP.NE.AND P6, PT, R42, RZ, PT ;  /* 0x000000ff2a00720c */ /* 0x000fe40003fc5270 */
[----:B------:R-:W-:Y:S02]  /*c050*/  SEL R17, R17, RZ, !P5 ;  /* 0x000000ff11117207 */ /* 0x000fe40006800000 */
[----:B------:R-:W-:-:S03]  /*c060*/  ISETP.GT.AND P5, PT, R38, R27, PT ;  /* 0x0000001b2600720c */ /* 0x000fc60003fa4270 */
[----:B------:R-:W-:-:S04]  /*c070*/  IMAD.IADD R20, R16, 0x1, R17 ;  /* 0x0000000110147824 */ /* 0x000fc800078e0211 */
[----:B------:R-:W-:Y:S02]  /*c080*/  IMAD.MOV.U32 R24, RZ, RZ, R20 ;  /* 0x000000ffff187224 */ /* 0x000fe400078e0014 */
[----:B------:R-:W-:-:S07]  /*c090*/  IMAD.MOV.U32 R22, RZ, RZ, R23 ;  /* 0x000000ffff167224 */ /* 0x000fce00078e0017 */
[----:B------:R-:W-:Y:S05]  /*c0a0*/  WARPSYNC.COLLECTIVE R21, `(.L_x_898) ;  /* 0x0000000015087348 */ /* 0x000fea0003c00000 */
[----:B------:R0:W1:Y:S02]  /*c0b0*/  SHFL.DOWN P0, R23, R24, R19, R18 ;  /* 0x0800001318177389 */ /* 0x0000640000000012 */
[----:B01----:R-:W-:Y:S05]  /*c0c0*/  ENDCOLLECTIVE ;  /* 0x000000000000791b */ /* 0x003fea0003800000 */
.L_x_898:
[----:B------:R-:W-:-:S05]  /*c0d0*/  SEL R17, R22, RZ, !P5 ;  /* 0x000000ff16117207 */ /* 0x000fca0006800000 */
[----:B------:R-:W-:-:S04]  /*c0e0*/  IMAD.IADD R38, R42, 0x1, R17 ;  /* 0x000000012a267824 */ /* 0x000fc800078e0211 */
[----:B------:R-:W-:Y:S02]  /*c0f0*/  IMAD.MOV.U32 R24, RZ, RZ, R38 ;  /* 0x000000ffff187224 */ /* 0x000fe400078e0026 */
[----:B------:R-:W-:Y:S02]  /*c100*/  IMAD.MOV.U32 R19, RZ, RZ, 0x10 ;  /* 0x00000010ff137424 */ /* 0x000fe400078e00ff */
[----:B------:R-:W-:-:S07]  /*c110*/  IMAD.MOV.U32 R16, RZ, RZ, R23 ;  /* 0x000000ffff107224 */ /* 0x000fce00078e0017 */
[----:B------:R-:W-:Y:S05]  /*c120*/  WARPSYNC.COLLECTIVE R21, `(.L_x_899) ;  /* 0x0000000015087348 */ /* 0x000fea0003c00000 */
[----:B------:R0:W1:Y:S02]  /*c130*/  SHFL.DOWN P0, R23, R24, R19, R18 ;  /* 0x0800001318177389 */ /* 0x0000640000000012 */
[----:B01----:R-:W-:Y:S05]  /*c140*/  ENDCOLLECTIVE ;  /* 0x000000000000791b */ /* 0x003fea0003800000 */
.L_x_899:
[----:B------:R-:W-:-:S04]  /*c150*/  SEL R16, R16, RZ, !P6 ;  /* 0x000000ff10107207 */ /* 0x000fc80007000000 */
[----:B------:R-:W-:Y:S01]  /*c160*/  SEL R17, R16, RZ, !P5 ;  /* 0x000000ff10117207 */ /* 0x000fe20006800000 */
[----:B------:R-:W-:-:S04]  /*c170*/  VIADD R16, R40, 0x10 ;  /* 0x0000001028107836 */ /* 0x000fc80000000000 */
[----:B------:R-:W-:Y:S01]  /*c180*/  IMAD.IADD R22, R20, 0x1, R17 ;  /* 0x0000000114167824 */ /* 0x000fe200078e0211 */
[----:B------:R-:W-:Y:S02]  /*c190*/  ISETP.GT.AND P5, PT, R16, R27, PT ;  /* 0x0000001b1000720c */ /* 0x000fe40003fa4270 */
[----:B------:R-:W0:Y:S01]  /*c1a0*/  LDC.64 R16, c[0x0][0x3b0] ;  /* 0x0000ec00ff107b82 */ /* 0x000e220000000a00 */
[----:B------:R-:W-:Y:S01]  /*c1b0*/  IMAD.MOV.U32 R24, RZ, RZ, R22 ;  /* 0x000000ffff187224 */ /* 0x000fe200078e0016 */
[----:B------:R-:W-:-:S05]  /*c1c0*/  LOP3.LUT R27, RZ, R0, RZ, 0x33, !PT ;  /* 0x00000000ff1b7212 */ /* 0x000fca00078e33ff */
[----:B------:R-:W-:Y:S02]  /*c1d0*/  VIADD R27, R27, UR8 ;  /* 0x000000081b1b7c36 */ /* 0x000fe40008000000 */
[----:B------:R-:W-:-:S07]  /*c1e0*/  IMAD.MOV.U32 R39, RZ, RZ, R23 ;  /* 0x000000ffff277224 */ /* 0x000fce00078e0017 */
[----:B0-----:R-:W-:Y:S05]  /*c1f0*/  WARPSYNC.COLLECTIVE R21, `(.L_x_900) ;  /* 0x0000000015087348 */ /* 0x001fea0003c00000 */
[----:B------:R1:W2:Y:S02]  /*c200*/  SHFL.DOWN P0, R23, R24, R19, R18 ;  /* 0x0800001318177389 */ /* 0x0002a40000000012 */
[----:B012---:R-:W-:Y:S05]  /*c210*/  ENDCOLLECTIVE ;  /* 0x000000000000791b */ /* 0x007fea0003800000 */
.L_x_900:
[----:B------:R-:W-:Y:S05]  /*c220*/  WARPSYNC.COLLECTIVE R21, `(.L_x_901) ;  /* 0x0000000015087348 */ /* 0x000fea0003c00000 */
[----:B------:R-:W-:Y:S01]  /*c230*/  VOTE.ALL P4, P4 ;  /* 0x0000000000ff7806 */ /* 0x000fe20002080000 */
[----:B------:R-:W-:-:S12]  /*c240*/  ENDCOLLECTIVE ;  /* 0x000000000000791b */ /* 0x000fd80003800000 */
.L_x_901:
[----:B------:R-:W-:-:S05]  /*c250*/  SEL R39, R39, RZ, !P5 ;  /* 0x000000ff27277207 */ /* 0x000fca0006800000 */
[C---:B------:R-:W-:Y:S01]  /*c260*/  IMAD.IADD R20, R38.reuse, 0x1, R39 ;  /* 0x0000000126147824 */ /* 0x040fe200078e0227 */
[----:B------:R-:W-:-:S04]  /*c270*/  ISETP.NE.AND P0, PT, R38, RZ, PT ;  /* 0x000000ff2600720c */ /* 0x000fc80003f05270 */
[----:B------:R-:W-:Y:S02]  /*c280*/  SEL R23, R23, RZ, !P0 ;  /* 0x000000ff17177207 */ /* 0x000fe40004000000 */
[----:B------:R-:W-:Y:S02]  /*c290*/  IADD3 R42, P0, PT, R16, 0x200, RZ ;  /* 0x00000200102a7810 */ /* 0x000fe40007f1e0ff */
[----:B------:R-:W-:-:S03]  /*c2a0*/  SEL R23, R23, RZ, !P5 ;  /* 0x000000ff17177207 */ /* 0x000fc60006800000 */
[----:B------:R-:W-:Y:S02]  /*c2b0*/  IMAD.X R43, RZ, RZ, R17, P0 ;  /* 0x000000ffff2b7224 */ /* 0x000fe400000e0611 */
[----:B------:R-:W-:Y:S01]  /*c2c0*/  IMAD.IADD R22, R22, 0x1, R23 ;  /* 0x0000000116167824 */ /* 0x000fe200078e0217 */
[----:B------:R-:W-:Y:S06]  /*c2d0*/  BRA `(.L_x_902) ;  /* 0xffffffcc00207947 */ /* 0x000fec000383ffff */
.L_x_834:
[----:B------:R-:W-:Y:S01]  /*c2e0*/  BSSY B0, `(.L_x_903) ;  /* 0x0000006000007945 */ /* 0x000fe20003800000 */
[----:B------:R-:W-:Y:S01]  /*c2f0*/  PLOP3.LUT P0, PT, P0, PT, PT, 0x8, 0x80 ;  /* 0x000000000080781c */ /* 0x000fe2000070e170 */
[----:B------:R-:W-:-:S12]  /*c300*/  IMAD.MOV.U32 R21, RZ, RZ, -0x1 ;  /* 0xffffffffff157424 */ /* 0x000fd800078e00ff */
[----:B------:R-:W-:Y:S05]  /*c310*/  WARPSYNC.COLLECTIVE R21, `(.L_x_904) ;  /* 0x0000000015087348 */ /* 0x000fea0003c00000 */
[----:B------:R-:W-:Y:S01]  /*c320*/  VOTE.ANY P0, P0 ;  /* 0x0000000000ff7806 */ /* 0x000fe20000000100 */
[----:B------:R-:W-:-:S12]  /*c330*/  ENDCOLLECTIVE ;  /* 0x000000000000791b */ /* 0x000fd80003800000 */
.L_x_904:
[----:B------:R-:W-:Y:S05]  /*c340*/  BSYNC B0 ;  /* 0x0000000000007941 */ /* 0x000fea0003800000 */
.L_x_903:
[----:B------:R-:W-:Y:S05]  /*c350*/  BRA `(.L_x_905) ;  /* 0xffffffcc00247947 */ /* 0x000fea000383ffff */
.L_x_836:
        /* <DEDUP_REMOVED lines=8> */
.L_x_907:
[----:B------:R-:W-:Y:S05]  /*c3e0*/  BSYNC B0 ;  /* 0x0000000000007941 */ /* 0x000fea0003800000 */
.L_x_906:
        /* <DEDUP_REMOVED lines=13> */
.L_x_908:
[----:B------:R-:W-:Y:S02]  /*c4c0*/  IMAD.MOV.U32 R24, RZ, RZ, R17 ;  /* 0x000000ffff187224 */ /* 0x000fe400078e0011 */
[----:B------:R-:W-:-:S07]  /*c4d0*/  IMAD.MOV.U32 R38, RZ, RZ, R23 ;  /* 0x000000ffff267224 */ /* 0x000fce00078e0017 */
[----:B------:R-:W-:Y:S05]  /*c4e0*/  WARPSYNC.COLLECTIVE R21, `(.L_x_909) ;  /* 0x0000000015087348 */ /* 0x000fea0003c00000 */
[----:B------:R0:W1:Y:S02]  /*c4f0*/  SHFL.DOWN P0, R23, R24, R19, R18 ;  /* 0x0800001318177389 */ /* 0x0000640000000012 */
[----:B01----:R-:W-:Y:S05]  /*c500*/  ENDCOLLECTIVE ;  /* 0x000000000000791b */ /* 0x003fea0003800000 */
.L_x_909:
        /* <DEDUP_REMOVED lines=13> */
.L_x_910:
[----:B------:R-:W-:Y:S02]  /*c5e0*/  IMAD.MOV.U32 R24, RZ, RZ, R39 ;  /* 0x000000ffff187224 */ /* 0x000fe400078e0027 */
[----:B------:R-:W-:-:S07]  /*c5f0*/  IMAD.MOV.U32 R17, RZ, RZ, R23 ;  /* 0x000000ffff117224 */ /* 0x000fce00078e0017 */
[----:B------:R-:W-:Y:S05]  /*c600*/  WARPSYNC.COLLECTIVE R21, `(.L_x_911) ;  /* 0x0000000015087348 */ /* 0x000fea0003c00000 */
[----:B------:R0:W1:Y:S02]  /*c610*/  SHFL.DOWN P0, R23, R24, R19, R18 ;  /* 0x0800001318177389 */ /* 0x0000640000000012 */
[----:B01----:R-:W-:Y:S05]  /*c620*/  ENDCOLLECTIVE ;  /* 0x000000000000791b */ /* 0x003fea0003800000 */
.L_x_911:
        /* <DEDUP_REMOVED lines=13> */
.L_x_912:
[----:B------:R-:W-:Y:S02]  /*c700*/  IMAD.MOV.U32 R24, RZ, RZ, R16 ;  /* 0x000000ffff187224 */ /* 0x000fe400078e0010 */
[----:B------:R-:W-:-:S07]  /*c710*/  IMAD.MOV.U32 R17, RZ, RZ, R23 ;  /* 0x000000ffff117224 */ /* 0x000fce00078e0017 */
[----:B------:R-:W-:Y:S05]  /*c720*/  WARPSYNC.COLLECTIVE R21, `(.L_x_913) ;  /* 0x0000000015087348 */ /* 0x000fea0003c00000 */
[----:B------:R0:W1:Y:S02]  /*c730*/  SHFL.DOWN P0, R23, R24, R19, R18 ;  /* 0x0800001318177389 */ /* 0x0000640000000012 */
[----:B01----:R-:W-:Y:S05]  /*c740*/  ENDCOLLECTIVE ;  /* 0x000000000000791b */ /* 0x003fea0003800000 */
.L_x_913:
        /* <DEDUP_REMOVED lines=9> */
[C---:B------:R-:W-:Y:S02]  /*c7e0*/  VIADD R16, R40.reuse, 0x8 ;  /* 0x0000000828107836 */ /* 0x040fe40000000000 */
[----:B------:R-:W-:-:S10]  /*c7f0*/  VIADD R44, R40, 0x10 ;  /* 0x00000010282c7836 */ /* 0x000fd40000000000 */
[----:B------:R-:W-:Y:S05]  /*c800*/  WARPSYNC.COLLECTIVE R21, `(.L_x_914) ;  /* 0x0000000015087348 */ /* 0x000fea0003c00000 */
[----:B------:R0:W1:Y:S02]  /*c810*/  SHFL.DOWN P0, R23, R24, R19, R18 ;  /* 0x0800001318177389 */ /* 0x0000640000000012 */
[----:B01----:R-:W-:Y:S05]  /*c820*/  ENDCOLLECTIVE ;  /* 0x000000000000791b */ /* 0x003fea0003800000 */
.L_x_914:
[----:B------:R-:W-:Y:S02]  /*c830*/  IMAD.MOV.U32 R24, RZ, RZ, R38 ;  /* 0x000000ffff187224 */ /* 0x000fe400078e0026 */
[----:B------:R-:W-:-:S07]  /*c840*/  IMAD.MOV.U32 R17, RZ, RZ, R23 ;  /* 0x000000ffff117224 */ /* 0x000fce00078e0017 */
[----:B------:R-:W-:Y:S05]  /*c850*/  WARPSYNC.COLLECTIVE R21, `(.L_x_915) ;  /* 0x0000000015087348 */ /* 0x000fea0003c00000 */
[----:B------:R0:W1:Y:S02]  /*c860*/  SHFL.DOWN P0, R23, R24, R19, R18 ;  /* 0x0800001318177389 */ /* 0x0000640000000012 */
[----:B01----:R-:W-:Y:S05]  /*c870*/  ENDCOLLECTIVE ;  /* 0x000000000000791b */ /* 0x003fea0003800000 */
.L_x_915:
        /* <DEDUP_REMOVED lines=12> */
.L_x_916:
[----:B------:R-:W-:Y:S02]  /*c940*/  IMAD.MOV.U32 R24, RZ, RZ, R16 ;  /* 0x000000ffff187224 */ /* 0x000fe400078e0010 */
[----:B------:R-:W-:-:S07]  /*c950*/  IMAD.MOV.U32 R38, RZ, RZ, R23 ;  /* 0x000000ffff267224 */ /* 0x000fce00078e0017 */
[----:B------:R-:W-:Y:S05]  /*c960*/  WARPSYNC.COLLECTIVE R21, `(.L_x_917) ;  /* 0x0000000015087348 */ /* 0x000fea0003c00000 */
[----:B------:R0:W1:Y:S02]  /*c970*/  SHFL.DOWN P0, R23, R24, R19, R18 ;  /* 0x0800001318177389 */ /* 0x0000640000000012 */
[----:B01----:R-:W-:Y:S05]  /*c980*/  ENDCOLLECTIVE ;  /* 0x000000000000791b */ /* 0x003fea0003800000 */
.L_x_917:
[----:B------:R-:W-:Y:S05]  /*c990*/  WARPSYNC.COLLECTIVE R21, `(.L_x_918) ;  /* 0x0000000015087348 */ /* 0x000fea0003c00000 */
[----:B------:R-:W-:Y:S01]  /*c9a0*/  VOTE.ALL P4, P4 ;  /* 0x0000000000ff7806 */ /* 0x000fe20002080000 */
[----:B------:R-:W-:-:S12]  /*c9b0*/  ENDCOLLECTIVE ;  /* 0x000000000000791b */ /* 0x000fd80003800000 */
.L_x_918:
[----:B------:R-:W-:Y:S02]  /*c9c0*/  ISETP.GT.AND P0, PT, R44, R41, PT ;  /* 0x000000292c00720c */ /* 0x000fe40003f04270 */
        /* <DEDUP_REMOVED lines=9> */
.L_x_920:
        /* <DEDUP_REMOVED lines=10> */
.L_x_1391:


//--------------------- .text._ZN6thrust24THRUST_300001_SM_1000_NS8cuda_cub4core6detail13_kernel_agentINS1_15__reduce_by_key9InitAgentIN3cub18CUB_300001_SM_100024ReduceByKeyScanTileStateIiiLb1EEEiPiEEJSA_iSB_EEEvDpT0_ --------------------------
	.section	.text._ZN6thrust24THRUST_300001_SM_1000_NS8cuda_cub4core6detail13_kernel_agentINS1_15__reduce_by_key9InitAgentIN3cub18CUB_300001_SM_100024ReduceByKeyScanTileStateIiiLb1EEEiPiEEJSA_iSB_EEEvDpT0_,"ax",@progbits
	.align	128
        .global         _ZN6thrust24THRUST_300001_SM_1000_NS8cuda_cub4core6detail13_kernel_agentINS1_15__reduce_by_key9InitAgentIN3cub18CUB_300001_SM_100024ReduceByKeyScanTileStateIiiLb1EEEiPiEEJSA_iSB_EEEvDpT0_
        .type           _ZN6thrust24THRUST_300001_SM_1000_NS8cuda_cub4core6detail13_kernel_agentINS1_15__reduce_by_key9InitAgentIN3cub18CUB_300001_SM_100024ReduceByKeyScanTileStateIiiLb1EEEiPiEEJSA_iSB_EEEvDpT0_,@function
        .size           _ZN6thrust24THRUST_300001_SM_1000_NS8cuda_cub4core6detail13_kernel_agentINS1_15__reduce_by_key9InitAgentIN3cub18CUB_300001_SM_100024ReduceByKeyScanTileStateIiiLb1EEEiPiEEJSA_iSB_EEEvDpT0_,(.L_x_1392 - _ZN6thrust24THRUST_300001_SM_1000_NS8cuda_cub4core6detail13_kernel_agentINS1_15__reduce_by_key9InitAgentIN3cub18CUB_300001_SM_100024ReduceByKeyScanTileStateIiiLb1EEEiPiEEJSA_iSB_EEEvDpT0_)
        .other          _ZN6thrust24THRUST_300001_SM_1000_NS8cuda_cub4core6detail13_kernel_agentINS1_15__reduce_by_key9InitAgentIN3cub18CUB_300001_SM_100024ReduceByKeyScanTileStateIiiLb1EEEiPiEEJSA_iSB_EEEvDpT0_,@"STO_CUDA_ENTRY STV_DEFAULT"
_ZN6thrust24THRUST_300001_SM_1000_NS8cuda_cub4core6detail13_kernel_agentINS1_15__reduce_by_key9InitAgentIN3cub18CUB_300001_SM_100024ReduceByKeyScanTileStateIiiLb1EEEiPiEEJSA_iSB_EEEvDpT0_:
.text._ZN6thrust24THRUST_300001_SM_1000_NS8cuda_cub4core6detail13_kernel_agentINS1_15__reduce_by_key9InitAgentIN3cub18CUB_300001_SM_100024ReduceByKeyScanTileStateIiiLb1EEEiPiEEJSA_iSB_EEEvDpT0_:
        /* <DEDUP_REMOVED lines=22> */
[----:B0-----:R-:W-:Y:S01]  /*0160*/  STG.E desc[UR4][R2.64], RZ ;  /* 0x000000ff02007986 */ /* 0x001fe2000c101904 */
[----:B------:R-:W-:Y:S05]  /*0170*/  EXIT ;  /* 0x000000000000794d */ /* 0x000fea0003800000 */
.L_x_921:
        /* <DEDUP_REMOVED lines=16> */
.L_x_1392:


//--------------------- .text._Z23scatter_sampling_kernelPKiPKdiiPd --------------------------
	.section	.text._Z23scatter_sampling_kernelPKiPKdiiPd,"ax",@progbits
	.align	128
        .global         _Z23scatter_sampling_kernelPKiPKdiiPd
        .type           _Z23scatter_sampling_kernelPKiPKdiiPd,@function
        .size           _Z23scatter_sampling_kernelPKiPKdiiPd,(.L_x_1393 - _Z23scatter_sampling_kernelPKiPKdiiPd)
        .other          _Z23scatter_sampling_kernelPKiPKdiiPd,@"STO_CUDA_ENTRY STV_DEFAULT"
_Z23scatter_sampling_kernelPKiPKdiiPd:
.text._Z23scatter_sampling_kernelPKiPKdiiPd:
[----:B------:R-:W-:Y:S01]  /*0000*/  LDC R1, c[0x0][0x37c] ;  /* 0x0000df00ff017b82 */ /* 0x000fe20000000800 */
[----:B------:R-:W0:Y:S07]  /*0010*/  S2R R0, SR_TID.X ;  /* 0x0000000000007919 */ /* 0x000e2e0000002100 */
[----:B------:R-:W0:Y:S01]  /*0020*/  S2UR UR4, SR_CTAID.X ;  /* 0x00000000000479c3 */ /* 0x000e220000002500 */
[----:B------:R-:W1:Y:S07]  /*0030*/  LDCU UR5, c[0x0][0x390] ;  /* 0x00007200ff0577ac */ /* 0x000e6e0008000800 */
[----:B------:R-:W0:Y:S02]  /*0040*/  LDC R5, c[0x0][0x360] ;  /* 0x0000d800ff057b82 */ /* 0x000e240000000800 */
[----:B0-----:R-:W-:-:S05]  /*0050*/  IMAD R5, R5, UR4, R0 ;  /* 0x0000000405057c24 */ /* 0x001fca000f8e0200 */
[----:B-1----:R-:W-:-:S13]  /*0060*/  ISETP.GE.AND P0, PT, R5, UR5, PT ;  /* 0x0000000505007c0c */ /* 0x002fda000bf06270 */
[----:B------:R-:W-:Y:S05]  /*0070*/  @P0 EXIT ;  /* 0x000000000000094d */ /* 0x000fea0003800000 */
[----:B------:R-:W0:Y:S01]  /*0080*/  LDC.64 R2, c[0x0][0x380] ;  /* 0x0000e000ff027b82 */ /* 0x000e220000000a00 */
[----:B------:R-:W1:Y:S01]  /*0090*/  LDCU.64 UR4, c[0x0][0x358] ;  /* 0x00006b00ff0477ac */ /* 0x000e620008000a00 */
[----:B------:R-:W2:Y:S01]  /*00a0*/  LDCU UR6, c[0x0][0x394] ;  /* 0x00007280ff0677ac */ /* 0x000ea20008000800 */
[----:B0-----:R-:W-:-:S05]  /*00b0*/  IMAD.WIDE R2, R5, 0x4, R2 ;  /* 0x0000000405027825 */ /* 0x001fca00078e0202 */
[----:B-1----:R-:W2:Y:S02]  /*00c0*/  LDG.E R7, desc[UR4][R2.64] ;  /* 0x0000000402077981 */ /* 0x002ea4000c1e1900 */
[----:B--2---:R-:W-:-:S13]  /*00d0*/  ISETP.GE.AND P0, PT, R7, UR6, PT ;  /* 0x0000000607007c0c */ /* 0x004fda000bf06270 */
[----:B------:R-:W-:Y:S05]  /*00e0*/  @P0 EXIT ;  /* 0x000000000000094d */ /* 0x000fea0003800000 */
[----:B------:R-:W0:Y:S02]  /*00f0*/  LDC.64 R2, c[0x0][0x388] ;  /* 0x0000e200ff027b82 */ /* 0x000e240000000a00 */
[----:B0-----:R-:W-:-:S06]  /*0100*/  IMAD.WIDE R2, R5, 0x8, R2 ;  /* 0x0000000805027825 */ /* 0x001fcc00078e0202 */
[----:B------:R-:W0:Y:S01]  /*0110*/  LDC.64 R4, c[0x0][0x398] ;  /* 0x0000e600ff047b82 */ /* 0x000e220000000a00 */
[----:B------:R-:W2:Y:S01]  /*0120*/  LDG.E.64 R2, desc[UR4][R2.64] ;  /* 0x0000000402027981 */ /* 0x000ea2000c1e1b00 */
[----:B0-----:R-:W-:-:S05]  /*0130*/  IMAD.WIDE R4, R7, 0x8, R4 ;  /* 0x0000000807047825 */ /* 0x001fca00078e0204 */
[----:B--2---:R-:W-:Y:S01]  /*0140*/  STG.E.64 desc[UR4][R4.64], R2 ;  /* 0x0000000204007986 */ /* 0x004fe2000c101b04 */
[----:B------:R-:W-:Y:S05]  /*0150*/  EXIT ;  /* 0x000000000000794d */ /* 0x000fea0003800000 */
.L_x_922:
        /* <DEDUP_REMOVED lines=10> */
.L_x_1393:


//--------------------- .text._Z32compute_sampling_fraction_kernelPKdPKiidddddddPd --------------------------
	.section	.text._Z32compute_sampling_fraction_kernelPKdPKiidddddddPd,"ax",@progbits
	.align	128
        .global         _Z32compute_sampling_fraction_kernelPKdPKiidddddddPd
        .type           _Z32compute_sampling_fraction_kernelPKdPKiidddddddPd,@function
        .size           _Z32compute_sampling_fraction_kernelPKdPKiidddddddPd,(.L_x_1372 - _Z32compute_sampling_fraction_kernelPKdPKiidddddddPd)
        .other          _Z32compute_sampling_fraction_kernelPKdPKiidddddddPd,@"STO_CUDA_ENTRY STV_DEFAULT"
_Z32compute_sampling_fraction_kernelPKdPKiidddddddPd:
.text._Z32compute_sampling_fraction_kernelPKdPKiidddddddPd:
        /* <DEDUP_REMOVED lines=10> */
[----:B------:R-:W2:Y:S01]  /*00a0*/  LDCU.64 UR4, c[0x0][0x3b0] ;  /* 0x00007600ff0477ac */ /* 0x000ea20008000a00 */
[----:B0-----:R-:W-:-:S05]  /*00b0*/  IMAD.WIDE R4, R0, 0x8, R4 ;  /* 0x0000000800047825 */ /* 0x001fca00078e0204 */
[----:B-1----:R-:W2:Y:S01]  /*00c0*/  LDG.E.64 R6, desc[UR8][R4.64] ;  /* 0x0000000804067981 */ /* 0x002ea2000c1e1b00 */
[----:B------:R-:W0:Y:S01]  /*00d0*/  LDCU.64 UR6, c[0x0][0x3b8] ;  /* 0x00007700ff0677ac */ /* 0x000e220008000a00 */
[----:B------:R-:W-:Y:S01]  /*00e0*/  BSSY.RECONVERGENT B0, `(.L_x_923) ;  /* 0x000006c000007945 */ /* 0x000fe20003800200 */
[----:B0-----:R-:W-:Y:S02]  /*00f0*/  IMAD.U32 R2, RZ, RZ, UR6 ;  /* 0x00000006ff027e24 */ /* 0x001fe4000f8e00ff */
[----:B------:R-:W-:Y:S01]  /*0100*/  IMAD.U32 R3, RZ, RZ, UR7 ;  /* 0x00000007ff037e24 */ /* 0x000fe2000f8e00ff */
[----:B--2---:R-:W-:-:S14]  /*0110*/  DSETP.GEU.AND P0, PT, R6, UR4, PT ;  /* 0x0000000406007e2a */ /* 0x004fdc000bf0e000 */
[----:B------:R-:W-:Y:S05]  /*0120*/  @!P0 BRA `(.L_x_924) ;  /* 0x00000004009c8947 */ /* 0x000fea0003800000 */
[----:B------:R-:W0:Y:S01]  /*0130*/  LDC.64 R10, c[0x0][0x3c0] ;  /* 0x0000f000ff0a7b82 */ /* 0x000e220000000a00 */
[----:B------:R-:W-:Y:S01]  /*0140*/  IMAD.MOV.U32 R2, RZ, RZ, 0x1 ;  /* 0x00000001ff027424 */ /* 0x000fe200078e00ff */
[----:B------:R-:W-:Y:S06]  /*0150*/  BSSY.RECONVERGENT B1, `(.L_x_925) ;  /* 0x0000013000017945 */ /* 0x000fec0003800200 */
[----:B------:R-:W1:Y:S01]  /*0160*/  LDC.64 R4, c[0x0][0x3c8] ;  /* 0x0000f200ff047b82 */ /* 0x000e620000000a00 */
[----:B0-----:R-:W-:Y:S02]  /*0170*/  DADD R6, R6, -R10 ;  /* 0x0000000006067229 */ /* 0x001fe4000000080a */
[----:B-1----:R-:W-:-:S08]  /*0180*/  DADD R4, -R10, R4 ;  /* 0x000000000a047229 */ /* 0x002fd00000000104 */
[----:B------:R-:W-:Y:S01]  /*0190*/  FSETP.GEU.AND P1, PT, |R7|, 6.5827683646048100446e-37, PT ;  /* 0x036000000700780b */ /* 0x000fe20003f2e200 */
[----:B------:R-:W0:Y:S02]  /*01a0*/  MUFU.RCP64H R3, R5 ;  /* 0x0000000500037308 */ /* 0x000e240000001800 */
[----:B0-----:R-:W-:-:S08]  /*01b0*/  DFMA R8, -R4, R2, 1 ;  /* 0x3ff000000408742b */ /* 0x001fd00000000102 */
[----:B------:R-:W-:-:S08]  /*01c0*/  DFMA R8, R8, R8, R8 ;  /* 0x000000080808722b */ /* 0x000fd00000000008 */
[----:B------:R-:W-:-:S08]  /*01d0*/  DFMA R8, R2, R8, R2 ;  /* 0x000000080208722b */ /* 0x000fd00000000002 */
[----:B------:R-:W-:-:S08]  /*01e0*/  DFMA R2, -R4, R8, 1 ;  /* 0x3ff000000402742b */ /* 0x000fd00000000108 */
[----:B------:R-:W-:-:S08]  /*01f0*/  DFMA R2, R8, R2, R8 ;  /* 0x000000020802722b */ /* 0x000fd00000000008 */
[----:B------:R-:W-:-:S08]  /*0200*/  DMUL R8, R6, R2 ;  /* 0x0000000206087228 */ /* 0x000fd00000000000 */
[----:B------:R-:W-:-:S08]  /*0210*/  DFMA R10, -R4, R8, R6 ;  /* 0x00000008040a722b */ /* 0x000fd00000000106 */
[----:B------:R-:W-:-:S10]  /*0220*/  DFMA R2, R2, R10, R8 ;  /* 0x0000000a0202722b */ /* 0x000fd40000000008 */
[----:B------:R-:W-:-:S05]  /*0230*/  FFMA R8, RZ, R5, R3 ;  /* 0x00000005ff087223 */ /* 0x000fca0000000003 */
[----:B------:R-:W-:-:S13]  /*0240*/  FSETP.GT.AND P0, PT, |R8|, 1.469367938527859385e-39, PT ;  /* 0x001000000800780b */ /* 0x000fda0003f04200 */
[----:B------:R-:W-:Y:S05]  /*0250*/  @P0 BRA P1, `(.L_x_926) ;  /* 0x0000000000080947 */ /* 0x000fea0000800000 */
[----:B------:R-:W-:-:S07]  /*0260*/  MOV R10, 0x280 ;  /* 0x00000280000a7802 */ /* 0x000fce0000000f00 */
[----:B------:R-:W-:Y:S05]  /*0270*/  CALL.REL.NOINC `($__internal_0_$__cuda_sm20_div_rn_f64_full) ;  /* 0x0000000400ac7944 */ /* 0x000fea0003c00000 */
.L_x_926:
[----:B------:R-:W-:Y:S05]  /*0280*/  BSYNC.RECONVERGENT B1 ;  /* 0x0000000000017941 */ /* 0x000fea0003800200 */
.L_x_925:
[----:B------:R-:W0:Y:S01]  /*0290*/  LDC.64 R8, c[0x0][0x3a8] ;  /* 0x0000ea00ff087b82 */ /* 0x000e220000000a00 */
[----:B------:R-:W-:Y:S01]  /*02a0*/  DSETP.NEU.AND P2, PT, R2, RZ, PT ;  /* 0x000000ff0200722a */ /* 0x000fe20003f4d000 */
[----:B------:R-:W-:Y:S01]  /*02b0*/  BSSY.RECONVERGENT B1, `(.L_x_927) ;  /* 0x0000024000017945 */ /* 0x000fe20003800200 */
[----:B0-----:R-:W-:-:S04]  /*02c0*/  SHF.R.U32.HI R4, RZ, 0x14, R9 ;  /* 0x00000014ff047819 */ /* 0x001fc80000011609 */
[----:B------:R-:W-:Y:S02]  /*02d0*/  ISETP.GE.OR P3, PT, R9, RZ, P2 ;  /* 0x000000ff0900720c */ /* 0x000fe40001766670 */
[----:B------:R-:W-:-:S05]  /*02e0*/  LOP3.LUT R4, R4, 0x7ff, RZ, 0xc0, !PT ;  /* 0x000007ff04047812 */ /* 0x000fca00078ec0ff */
[----:B------:R-:W-:Y:S02]  /*02f0*/  VIADD R7, R4, 0xfffffc0c ;  /* 0xfffffc0c04077836 */ /* 0x000fe40000000000 */
[----:B------:R-:W0:Y:S03]  /*0300*/  @!P2 LDC.64 R4, c[0x0][0x3a8] ;  /* 0x0000ea00ff04ab82 */ /* 0x000e260000000a00 */
[CC--:B------:R-:W-:Y:S02]  /*0310*/  SHF.L.U32 R6, R8.reuse, R7.reuse, RZ ;  /* 0x0000000708067219 */ /* 0x0c0fe400000006ff */
[----:B------:R-:W-:Y:S02]  /*0320*/  SHF.L.U64.HI R7, R8, R7, R9 ;  /* 0x0000000708077219 */ /* 0x000fe40000010209 */
[----:B------:R-:W-:Y:S01]  /*0330*/  ISETP.NE.U32.AND P0, PT, R6, RZ, PT ;  /* 0x000000ff0600720c */ /* 0x000fe20003f05070 */
[----:B------:R-:W-:-:S03]  /*0340*/  @!P2 IMAD.MOV.U32 R6, RZ, RZ, RZ ;  /* 0x000000ffff06a224 */ /* 0x000fc600078e00ff */
[----:B------:R-:W-:-:S04]  /*0350*/  ISETP.NE.AND.EX P0, PT, R7, -0x80000000, PT, P0 ;  /* 0x800000000700780c */ /* 0x000fc80003f05300 */
[----:B------:R-:W-:-:S09]  /*0360*/  PLOP3.LUT P1, PT, P0, PT, PT, 0x8, 0x80 ;  /* 0x000000000080781c */ /* 0x000fd2000072e170 */
[----:B0-----:R-:W-:-:S06]  /*0370*/  @!P2 DSETP.NEU.AND P1, PT, |R4|, 0.5, !P0 ;  /* 0x3fe000000400a42a */ /* 0x001fcc000472d200 */
[----:B------:R-:W-:-:S04]  /*0380*/  @!P2 SEL R7, R3, RZ, P1 ;  /* 0x000000ff0307a207 */ /* 0x000fc80000800000 */
[----:B------:R-:W-:Y:S01]  /*0390*/  @!P3 LOP3.LUT R7, R7, 0x7ff00000, RZ, 0xfc, !PT ;  /* 0x7ff000000707b812 */ /* 0x000fe200078efcff */
[----:B------:R-:W-:Y:S06]  /*03a0*/  @!P2 BRA `(.L_x_928) ;  /* 0x000000000050a947 */ /* 0x000fec0003800000 */
[----:B------:R-:W-:Y:S01]  /*03b0*/  DADD R4, -RZ, |R2| ;  /* 0x00000000ff047229 */ /* 0x000fe20000000502 */
[----:B------:R-:W-:Y:S01]  /*03c0*/  BSSY.RECONVERGENT B2, `(.L_x_929) ;  /* 0x0000003000027945 */ /* 0x000fe20003800200 */
[----:B------:R-:W-:-:S09]  /*03d0*/  MOV R10, 0x3f0 ;  /* 0x000003f0000a7802 */ /* 0x000fd20000000f00 */
[----:B------:R-:W-:Y:S05]  /*03e0*/  CALL.REL.NOINC `($_Z32compute_sampling_fraction_kernelPKdPKiidddddddPd$__internal_accurate_pow) ;  /* 0x0000000800c47944 */ /* 0x000fea0003c00000 */
[----:B------:R-:W-:Y:S05]  /*03f0*/  BSYNC.RECONVERGENT B2 ;  /* 0x0000000000027941 */ /* 0x000fea0003800200 */
.L_x_929:
[----:B------:R-:W0:Y:S01]  /*0400*/  LDCU.64 UR4, c[0x0][0x3a8] ;  /* 0x00007500ff0477ac */ /* 0x000e220008000a00 */
[----:B------:R-:W-:Y:S01]  /*0410*/  IMAD.MOV.U32 R8, RZ, RZ, R13 ;  /* 0x000000ffff087224 */ /* 0x000fe200078e000d */
[----:B------:R-:W-:Y:S01]  /*0420*/  ISETP.GE.AND P2, PT, R3, RZ, PT ;  /* 0x000000ff0300720c */ /* 0x000fe20003f46270 */
[----:B------:R-:W-:-:S06]  /*0430*/  IMAD.MOV.U32 R9, RZ, RZ, R12 ;  /* 0x000000ffff097224 */ /* 0x000fcc00078e000c */
[----:B------:R-:W-:Y:S01]  /*0440*/  DADD R8, -RZ, -R8 ;  /* 0x00000000ff087229 */ /* 0x000fe20000000908 */
[----:B0-----:R-:W-:Y:S02]  /*0450*/  IMAD.U32 R4, RZ, RZ, UR4 ;  /* 0x00000004ff047e24 */ /* 0x001fe4000f8e00ff */
[----:B------:R-:W-:-:S04]  /*0460*/  IMAD.U32 R5, RZ, RZ, UR5 ;  /* 0x00000005ff057e24 */ /* 0x000fc8000f8e00ff */
[----:B------:R-:W0:Y:S02]  /*0470*/  FRND.F64.TRUNC R6, R4 ;  /* 0x0000000400067313 */ /* 0x000e24000030d800 */
[----:B0-----:R-:W-:Y:S01]  /*0480*/  DSETP.NEU.AND P0, PT, R6, R4, PT ;  /* 0x000000040600722a */ /* 0x001fe20003f0d000 */
[-C--:B------:R-:W-:Y:S02]  /*0490*/  FSEL R6, R8, R13.reuse, P1 ;  /* 0x0000000d08067208 */ /* 0x080fe40000800000 */
[-C--:B------:R-:W-:Y:S02]  /*04a0*/  FSEL R7, R9, R12.reuse, P1 ;  /* 0x0000000c09077208 */ /* 0x080fe40000800000 */
[----:B------:R-:W-:Y:S02]  /*04b0*/  FSEL R6, R6, R13, !P2 ;  /* 0x0000000d06067208 */ /* 0x000fe40005000000 */
[----:B------:R-:W-:-:S07]  /*04c0*/  FSEL R7, R7, R12, !P2 ;  /* 0x0000000c07077208 */ /* 0x000fce0005000000 */
[----:B------:R-:W-:Y:S02]  /*04d0*/  @P0 FSEL R6, R6, RZ, P2 ;  /* 0x000000ff06060208 */ /* 0x000fe40001000000 */
[----:B------:R-:W-:-:S07]  /*04e0*/  @P0 FSEL R7, R7, -QNAN , P2 ;  /* 0xfff8000007070808 */ /* 0x000fce0001000000 */
.L_x_928:
[----:B------:R-:W-:Y:S05]  /*04f0*/  BSYNC.RECONVERGENT B1 ;  /* 0x0000000000017941 */ /* 0x000fea0003800200 */
.L_x_927:
[----:B------:R-:W-:Y:S01]  /*0500*/  DADD R8, R2, R4 ;  /* 0x0000000002087229 */ /* 0x000fe20000000004 */
[----:B------:R-:W-:Y:S09]  /*0510*/  BSSY.RECONVERGENT B1, `(.L_x_930) ;  /* 0x000001e000017945 */ /* 0x000ff20003800200 */
[----:B------:R-:W-:-:S04]  /*0520*/  LOP3.LUT R8, R9, 0x7ff00000, RZ, 0xc0, !PT ;  /* 0x7ff0000009087812 */ /* 0x000fc800078ec0ff */
[----:B------:R-:W-:-:S13]  /*0530*/  ISETP.NE.AND P0, PT, R8, 0x7ff00000, PT ;  /* 0x7ff000000800780c */ /* 0x000fda0003f05270 */
[----:B------:R-:W-:Y:S05]  /*0540*/  @P0 BRA `(.L_x_931) ;  /* 0x0000000000680947 */ /* 0x000fea0003800000 */
[----:B------:R-:W-:-:S14]  /*0550*/  DSETP.NAN.AND P0, PT, R2, R4, PT ;  /* 0x000000040200722a */ /* 0x000fdc0003f08000 */
[----:B------:R-:W-:Y:S01]  /*0560*/  @P0 DADD R6, R2, R4 ;  /* 0x0000000002060229 */ /* 0x000fe20000000004 */
[----:B------:R-:W-:Y:S10]  /*0570*/  @P0 BRA `(.L_x_931) ;  /* 0x00000000005c0947 */ /* 0x000ff40003800000 */
[----:B------:R-:W-:-:S14]  /*0580*/  DSETP.NEU.AND P0, PT, |R4|, +INF , PT ;  /* 0x7ff000000400742a */ /* 0x000fdc0003f0d200 */
[----:B------:R-:W-:Y:S05]  /*0590*/  @P0 BRA `(.L_x_932) ;  /* 0x0000000000240947 */ /* 0x000fea0003800000 */
[----:B------:R-:W0:Y:S01]  /*05a0*/  LDCU UR4, c[0x0][0x3ac] ;  /* 0x00007580ff0477ac */ /* 0x000e220008000800 */
[----:B------:R-:W-:-:S06]  /*05b0*/  DSETP.GT.AND P0, PT, |R2|, 1, PT ;  /* 0x3ff000000200742a */ /* 0x000fcc0003f04200 */
[----:B------:R-:W-:Y:S01]  /*05c0*/  SEL R6, RZ, 0x7ff00000, !P0 ;  /* 0x7ff00000ff067807 */ /* 0x000fe20004000000 */
[----:B------:R-:W-:Y:S01]  /*05d0*/  DSETP.NEU.AND P0, PT, R2, -1, PT ;  /* 0xbff000000200742a */ /* 0x000fe20003f0d000 */
[----:B0-----:R-:W-:-:S13]  /*05e0*/  ISETP.LE.AND P1, PT, RZ, UR4, PT ;  /* 0x00000004ff007c0c */ /* 0x001fda000bf23270 */
[----:B------:R-:W-:-:S04]  /*05f0*/  @!P1 LOP3.LUT R6, R6, 0x7ff00000, RZ, 0x3c, !PT ;  /* 0x7ff0000006069812 */ /* 0x000fc800078e3cff */
[----:B------:R-:W-:Y:S01]  /*0600*/  SEL R7, R6, 0x3ff00000, P0 ;  /* 0x3ff0000006077807 */ /* 0x000fe20000000000 */
[----:B------:R-:W-:Y:S01]  /*0610*/  IMAD.MOV.U32 R6, RZ, RZ, RZ ;  /* 0x000000ffff067224 */ /* 0x000fe200078e00ff */
[----:B------:R-:W-:Y:S06]  /*0620*/  BRA `(.L_x_931) ;  /* 0x0000000000307947 */ /* 0x000fec0003800000 */
.L_x_932:
[----:B------:R-:W-:-:S14]  /*0630*/  DSETP.NEU.AND P0, PT, |R2|, +INF , PT ;  /* 0x7ff000000200742a */ /* 0x000fdc0003f0d200 */
[----:B------:R-:W-:Y:S05]  /*0640*/  @P0 BRA `(.L_x_931) ;  /* 0x0000000000280947 */ /* 0x000fea0003800000 */
[----:B------:R-:W0:Y:S01]  /*0650*/  LDC R6, c[0x0][0x3ac] ;  /* 0x0000eb00ff067b82 */ /* 0x000e220000000800 */
[----:B------:R-:W-:Y:S02]  /*0660*/  ISETP.GE.AND P2, PT, R3, RZ, PT ;  /* 0x000000ff0300720c */ /* 0x000fe40003f46270 */
[C---:B0-----:R-:W-:Y:S02]  /*0670*/  ISETP.GE.AND P0, PT, R6.reuse, RZ, PT ;  /* 0x000000ff0600720c */ /* 0x041fe40003f06270 */
[----:B------:R-:W-:Y:S02]  /*0680*/  LOP3.LUT R6, R6, 0x7fffffff, RZ, 0xc0, !PT ;  /* 0x7fffffff06067812 */ /* 0x000fe400078ec0ff */
[----:B------:R-:W-:Y:S02]  /*0690*/  SEL R7, RZ, 0x7ff00000, !P0 ;  /* 0x7ff00000ff077807 */ /* 0x000fe40004000000 */
[----:B------:R-:W-:-:S03]  /*06a0*/  ISETP.NE.AND P0, PT, R6, 0x3fe00000, PT ;  /* 0x3fe000000600780c */ /* 0x000fc60003f05270 */
[----:B------:R-:W-:-:S05]  /*06b0*/  VIADD R6, R7, 0x80000000 ;  /* 0x8000000007067836 */ /* 0x000fca0000000000 */
[----:B------:R-:W-:-:S04]  /*06c0*/  SEL R6, R6, R7, P0 ;  /* 0x0000000706067207 */ /* 0x000fc80000000000 */
[----:B------:R-:W-:Y:S01]  /*06d0*/  @!P2 SEL R7, R6, R7, P1 ;  /* 0x000000070607a207 */ /* 0x000fe20000800000 */
[----:B------:R-:W-:-:S07]  /*06e0*/  IMAD.MOV.U32 R6, RZ, RZ, RZ ;  /* 0x000000ffff067224 */ /* 0x000fce00078e00ff */
.L_x_931:
[----:B------:R-:W-:Y:S05]  /*06f0*/  BSYNC.RECONVERGENT B1 ;  /* 0x0000000000017941 */ /* 0x000fea0003800200 */
.L_x_930:
[----:B------:R-:W0:Y:S01]  /*0700*/  LDC.64 R8, c[0x0][0x398] ;  /* 0x0000e600ff087b82 */ /* 0x000e220000000a00 */
[----:B------:R-:W0:Y:S01]  /*0710*/  LDCU.64 UR4, c[0x0][0x3a0] ;  /* 0x00007400ff0477ac */ /* 0x000e220008000a00 */
[----:B------:R-:W-:Y:S02]  /*0720*/  DSETP.NEU.AND P0, PT, R2, 1, PT ;  /* 0x3ff000000200742a */ /* 0x000fe40003f0d000 */
[----:B------:R-:W-:-:S04]  /*0730*/  DSETP.NEU.AND P1, PT, R4, RZ, PT ;  /* 0x000000ff0400722a */ /* 0x000fc80003f2d000 */
[----:B------:R-:W-:Y:S02]  /*0740*/  FSEL R4, R6, RZ, P0 ;  /* 0x000000ff06047208 */ /* 0x000fe40000000000 */
[----:B------:R-:W-:Y:S02]  /*0750*/  FSEL R6, R7, 1.875, P0 ;  /* 0x3ff0000007067808 */ /* 0x000fe40000000000 */
[----:B------:R-:W-:Y:S02]  /*0760*/  FSEL R4, R4, RZ, P1 ;  /* 0x000000ff04047208 */ /* 0x000fe40000800000 */
[----:B------:R-:W-:Y:S01]  /*0770*/  FSEL R5, R6, 1.875, P1 ;  /* 0x3ff0000006057808 */ /* 0x000fe20000800000 */
[----:B0-----:R-:W-:-:S08]  /*0780*/  DADD R2, -R8, UR4 ;  /* 0x0000000408027e29 */ /* 0x001fd00008000100 */
[----:B------:R-:W-:-:S11]  /*0790*/  DFMA R2, R2, R4, R8 ;  /* 0x000000040202722b */ /* 0x000fd60000000008 */
.L_x_924:
[----:B------:R-:W-:Y:S05]  /*07a0*/  BSYNC.RECONVERGENT B0 ;  /* 0x0000000000007941 */ /* 0x000fea0003800200 */
.L_x_923:
[----:B------:R-:W0:Y:S01]  /*07b0*/  LDC.64 R4, c[0x0][0x388] ;  /* 0x0000e200ff047b82 */ /* 0x000e220000000a00 */
[----:B------:R-:W1:Y:S01]  /*07c0*/  LDCU.64 UR4, c[0x0][0x398] ;  /* 0x00007300ff0477ac */ /* 0x000e620008000a00 */
[----:B0-----:R-:W-:-:S06]  /*07d0*/  IMAD.WIDE R4, R0, 0x4, R4 ;  /* 0x0000000400047825 */ /* 0x001fcc00078e0204 */
[----:B------:R-:W2:Y:S02]  /*07e0*/  LDG.E R4, desc[UR8][R4.64] ;  /* 0x0000000804047981 */ /* 0x000ea4000c1e1900 */
[----:B--2---:R-:W-:-:S04]  /*07f0*/  ISETP.NE.AND P0, PT, R4, RZ, PT ;  /* 0x000000ff0400720c */ /* 0x004fc80003f05270 */
[----:B------:R-:W-:Y:S02]  /*0800*/  FSEL R6, R2, RZ, !P0 ;  /* 0x000000ff02067208 */ /* 0x000fe40004000000 */
[----:B------:R-:W-:-:S03]  /*0810*/  FSEL R7, R3, 1.875, !P0 ;  /* 0x3ff0000003077808 */ /* 0x000fc60004000000 */
[----:B------:R-:W-:Y:S02]  /*0820*/  IMAD.MOV.U32 R2, RZ, RZ, R6 ;  /* 0x000000ffff027224 */ /* 0x000fe400078e0006 */
[----:B------:R-:W-:-:S06]  /*0830*/  IMAD.MOV.U32 R3, RZ, RZ, R7 ;  /* 0x000000ffff037224 */ /* 0x000fcc00078e0007 */
[----:B-1----:R-:W-:Y:S01]  /*0840*/  DSETP.GEU.AND P0, PT, R2, UR4, PT ;  /* 0x0000000402007e2a */ /* 0x002fe2000bf0e000 */
[----:B------:R-:W0:-:S13]  /*0850*/  LDCU.64 UR4, c[0x0][0x3a0] ;  /* 0x00007400ff0477ac */ /* 0x000e1a0008000a00 */
[----:B------:R-:W1:Y:S08]  /*0860*/  @!P0 LDC R6, c[0x0][0x398] ;  /* 0x0000e600ff068b82 */ /* 0x000e700000000800 */
[----:B------:R-:W2:Y:S01]  /*0870*/  @!P0 LDC R7, c[0x0][0x39c] ;  /* 0x0000e700ff078b82 */ /* 0x000ea20000000800 */
[----:B-1----:R-:W-:Y:S02]  /*0880*/  IMAD.MOV.U32 R2, RZ, RZ, R6 ;  /* 0x000000ffff027224 */ /* 0x002fe400078e0006 */
[----:B--2---:R-:W-:-:S06]  /*0890*/  IMAD.MOV.U32 R3, RZ, RZ, R7 ;  /* 0x000000ffff037224 */ /* 0x004fcc00078e0007 */
[----:B0-----:R-:W-:Y:S01]  /*08a0*/  DSETP.GT.AND P0, PT, R2, UR4, PT ;  /* 0x0000000402007e2a */ /* 0x001fe2000bf04000 */
[----:B------:R-:W0:-:S13]  /*08b0*/  LDC.64 R2, c[0x0][0x3d0] ;  /* 0x0000f400ff027b82 */ /* 0x000e1a0000000a00 */
[----:B------:R-:W1:Y:S08]  /*08c0*/  @P0 LDC R6, c[0x0][0x3a0] ;  /* 0x0000e800ff060b82 */ /* 0x000e700000000800 */
[----:B------:R-:W2:Y:S01]  /*08d0*/  @P0 LDC R7, c[0x0][0x3a4] ;  /* 0x0000e900ff070b82 */ /* 0x000ea20000000800 */
[----:B0-----:R-:W-:-:S04]  /*08e0*/  IMAD.WIDE R2, R0, 0x8, R2 ;  /* 0x0000000800027825 */ /* 0x001fc800078e0202 */
[----:B-1----:R-:W-:Y:S02]  /*08f0*/  IMAD.MOV.U32 R4, RZ, RZ, R6 ;  /* 0x000000ffff047224 */ /* 0x002fe400078e0006 */
[----:B--2---:R-:W-:-:S05]  /*0900*/  IMAD.MOV.U32 R5, RZ, RZ, R7 ;  /* 0x000000ffff057224 */ /* 0x004fca00078e0007 */
[----:B------:R-:W-:Y:S01]  /*0910*/  STG.E.64 desc[UR8][R2.64], R4 ;  /* 0x0000000402007986 */ /* 0x000fe2000c101b08 */
[----:B------:R-:W-:Y:S05]  /*0920*/  EXIT ;  /* 0x000000000000794d */ /* 0x000fea0003800000 */
        .weak           $__internal_0_$__cuda_sm20_div_rn_f64_full
        .type           $__internal_0_$__cuda_sm20_div_rn_f64_full,@function
        .size           $__internal_0_$__cuda_sm20_div_rn_f64_full,($_Z32compute_sampling_fraction_kernelPKdPKiidddddddPd$__internal_accurate_pow - $__internal_0_$__cuda_sm20_div_rn_f64_full)
$__internal_0_$__cuda_sm20_div_rn_f64_full:
[C---:B------:R-:W-:Y:S01]  /*0930*/  FSETP.GEU.AND P0, PT, |R5|.reuse, 1.469367938527859385e-39, PT ;  /* 0x001000000500780b */ /* 0x040fe20003f0e200 */
[----:B------:R-:W-:Y:S01]  /*0940*/  IMAD.MOV.U32 R16, RZ, RZ, 0x1 ;  /* 0x00000001ff107424 */ /* 0x000fe200078e00ff */
[----:B------:R-:W-:Y:S01]  /*0950*/  LOP3.LUT R2, R5, 0x800fffff, RZ, 0xc0, !PT ;  /* 0x800fffff05027812 */ /* 0x000fe200078ec0ff */
[----:B------:R-:W-:Y:S01]  /*0960*/  BSSY.RECONVERGENT B2, `(.L_x_933) ;  /* 0x0000055000027945 */ /* 0x000fe20003800200 */
[C---:B------:R-:W-:Y:S02]  /*0970*/  FSETP.GEU.AND P2, PT, |R7|.reuse, 1.469367938527859385e-39, PT ;  /* 0x001000000700780b */ /* 0x040fe40003f4e200 */
[----:B------:R-:W-:Y:S01]  /*0980*/  LOP3.LUT R3, R2, 0x3ff00000, RZ, 0xfc, !PT ;  /* 0x3ff0000002037812 */ /* 0x000fe200078efcff */
[----:B------:R-:W-:Y:S01]  /*0990*/  IMAD.MOV.U32 R2, RZ, RZ, R4 ;  /* 0x000000ffff027224 */ /* 0x000fe200078e0004 */
[----:B------:R-:W-:Y:S02]  /*09a0*/  LOP3.LUT R11, R7, 0x7ff00000, RZ, 0xc0, !PT ;  /* 0x7ff00000070b7812 */ /* 0x000fe400078ec0ff */
[----:B------:R-:W-:-:S03]  /*09b0*/  LOP3.LUT R14, R5, 0x7ff00000, RZ, 0xc0, !PT ;  /* 0x7ff00000050e7812 */ /* 0x000fc600078ec0ff */
[----:B------:R-:W-:Y:S01]  /*09c0*/  @!P0 DMUL R2, R4, 8.98846567431157953865e+307 ;  /* 0x7fe0000004028828 */ /* 0x000fe20000000000 */
[----:B------:R-:W-:-:S03]  /*09d0*/  ISETP.GE.U32.AND P1, PT, R11, R14, PT ;  /* 0x0000000e0b00720c */ /* 0x000fc60003f26070 */
[----:B------:R-:W-:Y:S01]  /*09e0*/  @!P2 LOP3.LUT R12, R5, 0x7ff00000, RZ, 0xc0, !PT ;  /* 0x7ff00000050ca812 */ /* 0x000fe200078ec0ff */
[----:B------:R-:W-:Y:S01]  /*09f0*/  @!P2 IMAD.MOV.U32 R18, RZ, RZ, RZ ;  /* 0x000000ffff12a224 */ /* 0x000fe200078e00ff */
[----:B------:R-:W0:Y:S02]  /*0a00*/  MUFU.RCP64H R17, R3 ;  /* 0x0000000300117308 */ /* 0x000e240000001800 */
[----:B------:R-:W-:Y:S01]  /*0a10*/  @!P2 ISETP.GE.U32.AND P3, PT, R11, R12, PT ;  /* 0x0000000c0b00a20c */ /* 0x000fe20003f66070 */
[----:B------:R-:W-:-:S05]  /*0a20*/  IMAD.MOV.U32 R12, RZ, RZ, 0x1ca00000 ;  /* 0x1ca00000ff0c7424 */ /* 0x000fca00078e00ff */
[----:B------:R-:W-:-:S04]  /*0a30*/  @!P2 SEL R13, R12, 0x63400000, !P3 ;  /* 0x634000000c0da807 */ /* 0x000fc80005800000 */
[----:B------:R-:W-:-:S04]  /*0a40*/  @!P2 LOP3.LUT R13, R13, 0x80000000, R7, 0xf8, !PT ;  /* 0x800000000d0da812 */ /* 0x000fc800078ef807 */
[----:B------:R-:W-:Y:S01]  /*0a50*/  @!P2 LOP3.LUT R19, R13, 0x100000, RZ, 0xfc, !PT ;  /* 0x001000000d13a812 */ /* 0x000fe200078efcff */
[----:B0-----:R-:W-:-:S08]  /*0a60*/  DFMA R8, R16, -R2, 1 ;  /* 0x3ff000001008742b */ /* 0x001fd00000000802 */
[----:B------:R-:W-:-:S08]  /*0a70*/  DFMA R8, R8, R8, R8 ;  /* 0x000000080808722b */ /* 0x000fd00000000008 */
[----:B------:R-:W-:Y:S01]  /*0a80*/  DFMA R16, R16, R8, R16 ;  /* 0x000000081010722b */ /* 0x000fe20000000010 */
[----:B------:R-:W-:Y:S01]  /*0a90*/  SEL R9, R12, 0x63400000, !P1 ;  /* 0x634000000c097807 */ /* 0x000fe20004800000 */
[----:B------:R-:W-:-:S03]  /*0aa0*/  IMAD.MOV.U32 R8, RZ, RZ, R6 ;  /* 0x000000ffff087224 */ /* 0x000fc600078e0006 */
[----:B------:R-:W-:-:S03]  /*0ab0*/  LOP3.LUT R9, R9, 0x800fffff, R7, 0xf8, !PT ;  /* 0x800fffff09097812 */ /* 0x000fc600078ef807 */
[----:B------:R-:W-:-:S03]  /*0ac0*/  DFMA R20, R16, -R2, 1 ;  /* 0x3ff000001014742b */ /* 0x000fc60000000802 */
[----:B------:R-:W-:-:S05]  /*0ad0*/  @!P2 DFMA R8, R8, 2, -R18 ;  /* 0x400000000808a82b */ /* 0x000fca0000000812 */
[----:B------:R-:W-:Y:S01]  /*0ae0*/  DFMA R16, R16, R20, R16 ;  /* 0x000000141010722b */ /* 0x000fe20000000010 */
[----:B------:R-:W-:Y:S02]  /*0af0*/  IMAD.MOV.U32 R21, RZ, RZ, R11 ;  /* 0x000000ffff157224 */ /* 0x000fe400078e000b */
[----:B------:R-:W-:Y:S01]  /*0b00*/  IMAD.MOV.U32 R20, RZ, RZ, R14 ;  /* 0x000000ffff147224 */ /* 0x000fe200078e000e */
[----:B------:R-:W-:Y:S02]  /*0b10*/  @!P0 LOP3.LUT R20, R3, 0x7ff00000, RZ, 0xc0, !PT ;  /* 0x7ff0000003148812 */ /* 0x000fe400078ec0ff */
[----:B------:R-:W-:Y:S02]  /*0b20*/  @!P2 LOP3.LUT R21, R9, 0x7ff00000, RZ, 0xc0, !PT ;  /* 0x7ff000000915a812 */ /* 0x000fe400078ec0ff */
[----:B------:R-:W-:Y:S01]  /*0b30*/  DMUL R18, R16, R8 ;  /* 0x0000000810127228 */ /* 0x000fe20000000000 */
[----:B------:R-:W-:Y:S02]  /*0b40*/  VIADD R22, R20, 0xffffffff ;  /* 0xffffffff14167836 */ /* 0x000fe40000000000 */
[----:B------:R-:W-:-:S05]  /*0b50*/  VIADD R13, R21, 0xffffffff ;  /* 0xffffffff150d7836 */ /* 0x000fca0000000000 */
[----:B------:R-:W-:Y:S01]  /*0b60*/  DFMA R14, R18, -R2, R8 ;  /* 0x80000002120e722b */ /* 0x000fe20000000008 */
[----:B------:R-:W-:-:S04]  /*0b70*/  ISETP.GT.U32.AND P0, PT, R13, 0x7feffffe, PT ;  /* 0x7feffffe0d00780c */ /* 0x000fc80003f04070 */
[----:B------:R-:W-:-:S03]  /*0b80*/  ISETP.GT.U32.OR P0, PT, R22, 0x7feffffe, P0 ;  /* 0x7feffffe1600780c */ /* 0x000fc60000704470 */
[----:B------:R-:W-:-:S10]  /*0b90*/  DFMA R14, R16, R14, R18 ;  /* 0x0000000e100e722b */ /* 0x000fd40000000012 */
[----:B------:R-:W-:Y:S05]  /*0ba0*/  @P0 BRA `(.L_x_934) ;  /* 0x00000000006c0947 */ /* 0x000fea0003800000 */
[----:B------:R-:W-:-:S04]  /*0bb0*/  LOP3.LUT R16, R5, 0x7ff00000, RZ, 0xc0, !PT ;  /* 0x7ff0000005107812 */ /* 0x000fc800078ec0ff */
[CC--:B------:R-:W-:Y:S02]  /*0bc0*/  VIADDMNMX R6, R11.reuse, -R16.reuse, 0xb9600000, !PT ;  /* 0xb96000000b067446 */ /* 0x0c0fe40007800910 */
[----:B------:R-:W-:Y:S02]  /*0bd0*/  ISETP.GE.U32.AND P0, PT, R11, R16, PT ;  /* 0x000000100b00720c */ /* 0x000fe40003f06070 */
[----:B------:R-:W-:Y:S02]  /*0be0*/  VIMNMX R6, PT, PT, R6, 0x46a00000, PT ;  /* 0x46a0000006067848 */ /* 0x000fe40003fe0100 */
[----:B------:R-:W-:-:S05]  /*0bf0*/  SEL R11, R12, 0x63400000, !P0 ;  /* 0x634000000c0b7807 */ /* 0x000fca0004000000 */
[----:B------:R-:W-:Y:S02]  /*0c00*/  IMAD.IADD R11, R6, 0x1, -R11 ;  /* 0x00000001060b7824 */ /* 0x000fe400078e0a0b */
[----:B------:R-:W-:Y:S02]  /*0c10*/  IMAD.MOV.U32 R6, RZ, RZ, RZ ;  /* 0x000000ffff067224 */ /* 0x000fe400078e00ff */
[----:B------:R-:W-:-:S06]  /*0c20*/  VIADD R7, R11, 0x7fe00000 ;  /* 0x7fe000000b077836 */ /* 0x000fcc0000000000 */
[----:B------:R-:W-:-:S10]  /*0c30*/  DMUL R12, R14, R6 ;  /* 0x000000060e0c7228 */ /* 0x000fd40000000000 */
[----:B------:R-:W-:-:S13]  /*0c40*/  FSETP.GTU.AND P0, PT, |R13|, 1.469367938527859385e-39, PT ;  /* 0x001000000d00780b */ /* 0x000fda0003f0c200 */
[----:B------:R-:W-:Y:S05]  /*0c50*/  @P0 BRA `(.L_x_935) ;  /* 0x0000000000940947 */ /* 0x000fea0003800000 */
[----:B------:R-:W-:Y:S01]  /*0c60*/  DFMA R2, R14, -R2, R8 ;  /* 0x800000020e02722b */ /* 0x000fe20000000008 */
[----:B------:R-:W-:-:S09]  /*0c70*/  IMAD.MOV.U32 R6, RZ, RZ, RZ ;  /* 0x000000ffff067224 */ /* 0x000fd200078e00ff */
[C---:B------:R-:W-:Y:S02]  /*0c80*/  FSETP.NEU.AND P0, PT, R3.reuse, RZ, PT ;  /* 0x000000ff0300720b */ /* 0x040fe40003f0d000 */
[----:B------:R-:W-:-:S04]  /*0c90*/  LOP3.LUT R5, R3, 0x80000000, R5, 0x48, !PT ;  /* 0x8000000003057812 */ /* 0x000fc800078e4805 */
[----:B------:R-:W-:-:S07]  /*0ca0*/  LOP3.LUT R7, R5, R7, RZ, 0xfc, !PT ;  /* 0x0000000705077212 */ /* 0x000fce00078efcff */
[----:B------:R-:W-:Y:S05]  /*0cb0*/  @!P0 BRA `(.L_x_935) ;  /* 0x00000000007c8947 */ /* 0x000fea0003800000 */
[----:B------:R-:W-:Y:S01]  /*0cc0*/  IMAD.MOV R3, RZ, RZ, -R11 ;  /* 0x000000ffff037224 */ /* 0x000fe200078e0a0b */
[----:B------:R-:W-:Y:S01]  /*0cd0*/  DMUL.RP R6, R14, R6 ;  /* 0x000000060e067228 */ /* 0x000fe20000008000 */
[----:B------:R-:W-:Y:S01]  /*0ce0*/  IMAD.MOV.U32 R2, RZ, RZ, RZ ;  /* 0x000000ffff027224 */ /* 0x000fe200078e00ff */
[----:B------:R-:W-:-:S05]  /*0cf0*/  IADD3 R11, PT, PT, -R11, -0x43300000, RZ ;  /* 0xbcd000000b0b7810 */ /* 0x000fca0007ffe1ff */
[----:B------:R-:W-:-:S03]  /*0d00*/  DFMA R2, R12, -R2, R14 ;  /* 0x800000020c02722b */ /* 0x000fc6000000000e */
[----:B------:R-:W-:-:S07]  /*0d10*/  LOP3.LUT R5, R7, R5, RZ, 0x3c, !PT ;  /* 0x0000000507057212 */ /* 0x000fce00078e3cff */
[----:B------:R-:W-:-:S04]  /*0d20*/  FSETP.NEU.AND P0, PT, |R3|, R11, PT ;  /* 0x0000000b0300720b */ /* 0x000fc80003f0d200 */
[----:B------:R-:W-:Y:S02]  /*0d30*/  FSEL R12, R6, R12, !P0 ;  /* 0x0000000c060c7208 */ /* 0x000fe40004000000 */
[----:B------:R-:W-:Y:S01]  /*0d40*/  FSEL R13, R5, R13, !P0 ;  /* 0x0000000d050d7208 */ /* 0x000fe20004000000 */
[----:B------:R-:W-:Y:S06]  /*0d50*/  BRA `(.L_x_935) ;  /* 0x0000000000547947 */ /* 0x000fec0003800000 */
.L_x_934:
[----:B------:R-:W-:-:S14]  /*0d60*/  DSETP.NAN.AND P0, PT, R6, R6, PT ;  /* 0x000000060600722a */ /* 0x000fdc0003f08000 */
[----:B------:R-:W-:Y:S05]  /*0d70*/  @P0 BRA `(.L_x_936) ;  /* 0x0000000000440947 */ /* 0x000fea0003800000 */
[----:B------:R-:W-:-:S14]  /*0d80*/  DSETP.NAN.AND P0, PT, R4, R4, PT ;  /* 0x000000040400722a */ /* 0x000fdc0003f08000 */
[----:B------:R-:W-:Y:S05]  /*0d90*/  @P0 BRA `(.L_x_937) ;  /* 0x0000000000300947 */ /* 0x000fea0003800000 */
[----:B------:R-:W-:Y:S01]  /*0da0*/  ISETP.NE.AND P0, PT, R21, R20, PT ;  /* 0x000000141500720c */ /* 0x000fe20003f05270 */
[----:B------:R-:W-:Y:S02]  /*0db0*/  IMAD.MOV.U32 R12, RZ, RZ, 0x0 ;  /* 0x00000000ff0c7424 */ /* 0x000fe400078e00ff */
[----:B------:R-:W-:-:S10]  /*0dc0*/  IMAD.MOV.U32 R13, RZ, RZ, -0x80000 ;  /* 0xfff80000ff0d7424 */ /* 0x000fd400078e00ff */
[----:B------:R-:W-:Y:S05]  /*0dd0*/  @!P0 BRA `(.L_x_935) ;  /* 0x0000000000348947 */ /* 0x000fea0003800000 */
[----:B------:R-:W-:Y:S02]  /*0de0*/  ISETP.NE.AND P0, PT, R21, 0x7ff00000, PT ;  /* 0x7ff000001500780c */ /* 0x000fe40003f05270 */
[----:B------:R-:W-:Y:S02]  /*0df0*/  LOP3.LUT R13, R7, 0x80000000, R5, 0x48, !PT ;  /* 0x80000000070d7812 */ /* 0x000fe400078e4805 */
[----:B------:R-:W-:-:S13]  /*0e00*/  ISETP.EQ.OR P0, PT, R20, RZ, !P0 ;  /* 0x000000ff1400720c */ /* 0x000fda0004702670 */
[----:B------:R-:W-:Y:S01]  /*0e10*/  @P0 LOP3.LUT R2, R13, 0x7ff00000, RZ, 0xfc, !PT ;  /* 0x7ff000000d020812 */ /* 0x000fe200078efcff */
[----:B------:R-:W-:Y:S02]  /*0e20*/  @!P0 IMAD.MOV.U32 R12, RZ, RZ, RZ ;  /* 0x000000ffff0c8224 */ /* 0x000fe400078e00ff */
[----:B------:R-:W-:Y:S02]  /*0e30*/  @P0 IMAD.MOV.U32 R12, RZ, RZ, RZ ;  /* 0x000000ffff0c0224 */ /* 0x000fe400078e00ff */
[----:B------:R-:W-:Y:S01]  /*0e40*/  @P0 IMAD.MOV.U32 R13, RZ, RZ, R2 ;  /* 0x000000ffff0d0224 */ /* 0x000fe200078e0002 */
[----:B------:R-:W-:Y:S06]  /*0e50*/  BRA `(.L_x_935) ;  /* 0x0000000000147947 */ /* 0x000fec0003800000 */
.L_x_937:
[----:B------:R-:W-:Y:S01]  /*0e60*/  LOP3.LUT R13, R5, 0x80000, RZ, 0xfc, !PT ;  /* 0x00080000050d7812 */ /* 0x000fe200078efcff */
[----:B------:R-:W-:Y:S01]  /*0e70*/  IMAD.MOV.U32 R12, RZ, RZ, R4 ;  /* 0x000000ffff0c7224 */ /* 0x000fe200078e0004 */
[----:B------:R-:W-:Y:S06]  /*0e80*/  BRA `(.L_x_935) ;  /* 0x0000000000087947 */ /* 0x000fec0003800000 */
.L_x_936:
[----:B------:R-:W-:Y:S01]  /*0e90*/  LOP3.LUT R13, R7, 0x80000, RZ, 0xfc, !PT ;  /* 0x00080000070d7812 */ /* 0x000fe200078efcff */
[----:B------:R-:W-:-:S07]  /*0ea0*/  IMAD.MOV.U32 R12, RZ, RZ, R6 ;  /* 0x000000ffff0c7224 */ /* 0x000fce00078e0006 */
.L_x_935:
[----:B------:R-:W-:Y:S05]  /*0eb0*/  BSYNC.RECONVERGENT B2 ;  /* 0x0000000000027941 */ /* 0x000fea0003800200 */
.L_x_933:
[----:B------:R-:W-:Y:S02]  /*0ec0*/  IMAD.MOV.U32 R11, RZ, RZ, 0x0 ;  /* 0x00000000ff0b7424 */ /* 0x000fe400078e00ff */
[----:B------:R-:W-:Y:S02]  /*0ed0*/  IMAD.MOV.U32 R2, RZ, RZ, R12 ;  /* 0x000000ffff027224 */ /* 0x000fe400078e000c */
[----:B------:R-:W-:Y:S01]  /*0ee0*/  IMAD.MOV.U32 R3, RZ, RZ, R13 ;  /* 0x000000ffff037224 */ /* 0x000fe200078e000d */
[----:B------:R-:W-:Y:S06]  /*0ef0*/  RET.REL.NODEC R10 `(_Z32compute_sampling_fraction_kernelPKdPKiidddddddPd) ;  /* 0xfffffff00a407950 */ /* 0x000fec0003c3ffff */
        .type           $_Z32compute_sampling_fraction_kernelPKdPKiidddddddPd$__internal_accurate_pow,@function
        .size           $_Z32compute_sampling_fraction_kernelPKdPKiidddddddPd$__internal_accurate_pow,(.L_x_1372 - $_Z32compute_sampling_fraction_kernelPKdPKiidddddddPd$__internal_accurate_pow)
$_Z32compute_sampling_fraction_kernelPKdPKiidddddddPd$__internal_accurate_pow:
[----:B------:R-:W-:Y:S01]  /*0f00*/  ISETP.GT.U32.AND P0, PT, R5, 0xfffff, PT ;  /* 0x000fffff0500780c */ /* 0x000fe20003f04070 */
[----:B------:R-:W-:Y:S01]  /*0f10*/  IMAD.MOV.U32 R6, RZ, RZ, R5 ;  /* 0x000000ffff067224 */ /* 0x000fe200078e0005 */
[----:B------:R-:W-:Y:S01]  /*0f20*/  UMOV UR4, 0x7d2cafe2 ;  /* 0x7d2cafe200047882 */ /* 0x000fe20000000000 */
[----:B------:R-:W-:Y:S01]  /*0f30*/  IMAD.MOV.U32 R14, RZ, RZ, RZ ;  /* 0x000000ffff0e7224 */ /* 0x000fe200078e00ff */
[----:B------:R-:W-:Y:S01]  /*0f40*/  UMOV UR5, 0x3eb0f5ff ;  /* 0x3eb0f5ff00057882 */ /* 0x000fe20000000000 */
[----:B------:R-:W-:Y:S01]  /*0f50*/  IMAD.MOV.U32 R18, RZ, RZ, 0x41ad3b5a ;  /* 0x41ad3b5aff127424 */ /* 0x000fe200078e00ff */
[----:B------:R-:W-:Y:S01]  /*0f60*/  UMOV UR10, 0xfefa39ef ;  /* 0xfefa39ef000a7882 */ /* 0x000fe20000000000 */
[----:B------:R-:W-:Y:S01]  /*0f70*/  IMAD.MOV.U32 R19, RZ, RZ, 0x3ed0f5d2 ;  /* 0x3ed0f5d2ff137424 */ /* 0x000fe200078e00ff */
[----:B------:R-:W-:Y:S01]  /*0f80*/  UMOV UR11, 0x3fe62e42 ;  /* 0x3fe62e42000b7882 */ /* 0x000fe20000000000 */
[----:B------:R-:W-:Y:S01]  /*0f90*/  UMOV UR12, 0x3b39803f ;  /* 0x3b39803f000c7882 */ /* 0x000fe20000000000 */
[----:B------:R-:W-:-:S03]  /*0fa0*/  UMOV UR13, 0x3c7abc9e ;  /* 0x3c7abc9e000d7882 */ /* 0x000fc60000000000 */
[----:B------:R-:W-:-:S10]  /*0fb0*/  @!P0 DMUL R22, R4, 1.80143985094819840000e+16 ;  /* 0x4350000004168828 */ /* 0x000fd40000000000 */
[----:B------:R-:W-:Y:S02]  /*0fc0*/  @!P0 IMAD.MOV.U32 R6, RZ, RZ, R23 ;  /* 0x000000ffff068224 */ /* 0x000fe400078e0017 */
[----:B------:R-:W-:-:S03]  /*0fd0*/  @!P0 IMAD.MOV.U32 R4, RZ, RZ, R22 ;  /* 0x000000ffff048224 */ /* 0x000fc600078e0016 */
[----:B------:R-:W-:Y:S01]  /*0fe0*/  LOP3.LUT R6, R6, 0x800fffff, RZ, 0xc0, !PT ;  /* 0x800fffff06067812 */ /* 0x000fe200078ec0ff */
[----:B------:R-:W-:Y:S01]  /*0ff0*/  IMAD.MOV.U32 R12, RZ, RZ, R4 ;  /* 0x000000ffff0c7224 */ /* 0x000fe200078e0004 */
[----:B------:R-:W-:Y:S02]  /*1000*/  SHF.R.U32.HI R4, RZ, 0x14, R5 ;  /* 0x00000014ff047819 */ /* 0x000fe40000011605 */
[----:B------:R-:W-:Y:S02]  /*1010*/  LOP3.LUT R13, R6, 0x3ff00000, RZ, 0xfc, !PT ;  /* 0x3ff00000060d7812 */ /* 0x000fe400078efcff */
[----:B------:R-:W-:Y:S02]  /*1020*/  @!P0 LEA.HI R4, R23, 0xffffffca, RZ, 0xc ;  /* 0xffffffca17048811 */ /* 0x000fe400078f60ff */
[----:B------:R-:W-:-:S03]  /*1030*/  ISETP.GE.U32.AND P2, PT, R13, 0x3ff6a09f, PT ;  /* 0x3ff6a09f0d00780c */ /* 0x000fc60003f46070 */
[----:B------:R-:W-:-:S10]  /*1040*/  VIADD R5, R4, 0xfffffc01 ;  /* 0xfffffc0104057836 */ /* 0x000fd40000000000 */
[----:B------:R-:W-:Y:S02]  /*1050*/  @P2 VIADD R7, R13, 0xfff00000 ;  /* 0xfff000000d072836 */ /* 0x000fe40000000000 */
[----:B------:R-:W-:Y:S02]  /*1060*/  @P2 VIADD R5, R4, 0xfffffc02 ;  /* 0xfffffc0204052836 */ /* 0x000fe40000000000 */
[----:B------:R-:W-:-:S03]  /*1070*/  @P2 IMAD.MOV.U32 R13, RZ, RZ, R7 ;  /* 0x000000ffff0d2224 */ /* 0x000fc600078e0007 */
[----:B------:R-:W-:Y:S01]  /*1080*/  LOP3.LUT R4, R5, 0x80000000, RZ, 0x3c, !PT ;  /* 0x8000000005047812 */ /* 0x000fe200078e3cff */
[----:B------:R-:W-:Y:S02]  /*1090*/  IMAD.MOV.U32 R5, RZ, RZ, 0x43300000 ;  /* 0x43300000ff057424 */ /* 0x000fe400078e00ff */
[C---:B------:R-:W-:Y:S02]  /*10a0*/  DADD R8, R12.reuse, 1 ;  /* 0x3ff000000c087429 */ /* 0x040fe40000000000 */
[----:B------:R-:W-:-:S04]  /*10b0*/  DADD R12, R12, -1 ;  /* 0xbff000000c0c7429 */ /* 0x000fc80000000000 */
[----:B------:R-:W0:Y:S02]  /*10c0*/  MUFU.RCP64H R15, R9 ;  /* 0x00000009000f7308 */ /* 0x000e240000001800 */
[----:B0-----:R-:W-:-:S08]  /*10d0*/  DFMA R6, -R8, R14, 1 ;  /* 0x3ff000000806742b */ /* 0x001fd0000000010e */
[----:B------:R-:W-:-:S08]  /*10e0*/  DFMA R6, R6, R6, R6 ;  /* 0x000000060606722b */ /* 0x000fd00000000006 */
[----:B------:R-:W-:-:S08]  /*10f0*/  DFMA R14, R14, R6, R14 ;  /* 0x000000060e0e722b */ /* 0x000fd0000000000e */
[----:B------:R-:W-:-:S08]  /*1100*/  DMUL R6, R12, R14 ;  /* 0x0000000e0c067228 */ /* 0x000fd00000000000 */
[----:B------:R-:W-:-:S08]  /*1110*/  DFMA R6, R12, R14, R6 ;  /* 0x0000000e0c06722b */ /* 0x000fd00000000006 */
[----:B------:R-:W-:Y:S02]  /*1120*/  DMUL R16, R6, R6 ;  /* 0x0000000606107228 */ /* 0x000fe40000000000 */
[----:B------:R-:W-:-:S06]  /*1130*/  DADD R20, R12, -R6 ;  /* 0x000000000c147229 */ /* 0x000fcc0000000806 */
[----:B------:R-:W-:Y:S01]  /*1140*/  DFMA R8, R16, UR4, R18 ;  /* 0x0000000410087c2b */ /* 0x000fe20008000012 */
[----:B------:R-:W-:Y:S01]  /*1150*/  UMOV UR4, 0x75488a3f ;  /* 0x75488a3f00047882 */ /* 0x000fe20000000000 */
[----:B------:R-:W-:Y:S01]  /*1160*/  UMOV UR5, 0x3ef3b20a ;  /* 0x3ef3b20a00057882 */ /* 0x000fe20000000000 */
[----:B------:R-:W-:-:S05]  /*1170*/  DADD R20, R20, R20 ;  /* 0x0000000014147229 */ /* 0x000fca0000000014 */
[----:B------:R-:W-:Y:S01]  /*1180*/  DFMA R8, R16, R8, UR4 ;  /* 0x0000000410087e2b */ /* 0x000fe20008000008 */
[----:B------:R-:W-:Y:S01]  /*1190*/  UMOV UR4, 0xe4faecd5 ;  /* 0xe4faecd500047882 */ /* 0x000fe20000000000 */
[----:B------:R-:W-:Y:S01]  /*11a0*/  UMOV UR5, 0x3f1745cd ;  /* 0x3f1745cd00057882 */ /* 0x000fe20000000000 */
[-C--:B------:R-:W-:Y:S02]  /*11b0*/  DFMA R20, R12, -R6.reuse, R20 ;  /* 0x800000060c14722b */ /* 0x080fe40000000014 */
[----:B------:R-:W-:-:S03]  /*11c0*/  DMUL R12, R6, R6 ;  /* 0x00000006060c7228 */ /* 0x000fc60000000000 */
[----:B------:R-:W-:Y:S01]  /*11d0*/  DFMA R8, R16, R8, UR4 ;  /* 0x0000000410087e2b */ /* 0x000fe20008000008 */
[----:B------:R-:W-:Y:S01]  /*11e0*/  UMOV UR4, 0x258a578b ;  /* 0x258a578b00047882 */ /* 0x000fe20000000000 */
[----:B------:R-:W-:Y:S01]  /*11f0*/  UMOV UR5, 0x3f3c71c7 ;  /* 0x3f3c71c700057882 */ /* 0x000fe20000000000 */
[----:B------:R-:W-:-:S05]  /*1200*/  DMUL R14, R14, R20 ;  /* 0x000000140e0e7228 */ /* 0x000fca0000000000 */
[----:B------:R-:W-:Y:S01]  /*1210*/  DFMA R8, R16, R8, UR4 ;  /* 0x0000000410087e2b */ /* 0x000fe20008000008 */
[----:B------:R-:W-:Y:S01]  /*1220*/  UMOV UR4, 0x9242b910 ;  /* 0x9242b91000047882 */ /* 0x000fe20000000000 */
[----:B------:R-:W-:-:S06]  /*1230*/  UMOV UR5, 0x3f624924 ;  /* 0x3f62492400057882 */ /* 0x000fcc0000000000 */
[----:B------:R-:W-:Y:S01]  /*1240*/  DFMA R8, R16, R8, UR4 ;  /* 0x0000000410087e2b */ /* 0x000fe20008000008 */
[----:B------:R-:W-:Y:S01]  /*1250*/  UMOV UR4, 0x99999dfb ;  /* 0x99999dfb00047882 */ /* 0x000fe20000000000 */
[----:B------:R-:W-:-:S06]  /*1260*/  UMOV UR5, 0x3f899999 ;  /* 0x3f89999900057882 */ /* 0x000fcc0000000000 */
[----:B------:R-:W-:Y:S01]  /*1270*/  DFMA R18, R16, R8, UR4 ;  /* 0x0000000410127e2b */ /* 0x000fe20008000008 */
[----:B------:R-:W-:Y:S01]  /*1280*/  UMOV UR4, 0x55555555 ;  /* 0x5555555500047882 */ /* 0x000fe20000000000 */
[----:B------:R-:W-:-:S06]  /*1290*/  UMOV UR5, 0x3fb55555 ;  /* 0x3fb5555500057882 */ /* 0x000fcc0000000000 */
[----:B------:R-:W-:-:S08]  /*12a0*/  DFMA R8, R16, R18, UR4 ;  /* 0x0000000410087e2b */ /* 0x000fd00008000012 */
[----:B------:R-:W-:Y:S01]  /*12b0*/  DADD R24, -R8, UR4 ;  /* 0x0000000408187e29 */ /* 0x000fe20008000100 */
[----:B------:R-:W-:Y:S01]  /*12c0*/  UMOV UR4, 0xb9e7b0 ;  /* 0x00b9e7b000047882 */ /* 0x000fe20000000000 */
[----:B------:R-:W-:-:S06]  /*12d0*/  UMOV UR5, 0x3c46a4cb ;  /* 0x3c46a4cb00057882 */ /* 0x000fcc0000000000 */
[----:B------:R-:W-:Y:S02]  /*12e0*/  DFMA R20, R16, R18, R24 ;  /* 0x000000121014722b */ /* 0x000fe40000000018 */
[C---:B------:R-:W-:Y:S01]  /*12f0*/  DMUL R16, R6.reuse, R12 ;  /* 0x0000000c06107228 */ /* 0x040fe20000000000 */
[----:B------:R-:W-:Y:S01]  /*1300*/  VIADD R19, R15, 0x100000 ;  /* 0x001000000f137836 */ /* 0x000fe20000000000 */
[----:B------:R-:W-:Y:S01]  /*1310*/  DFMA R24, R6, R6, -R12 ;  /* 0x000000060618722b */ /* 0x000fe2000000080c */
[----:B------:R-:W-:-:S03]  /*1320*/  IMAD.MOV.U32 R18, RZ, RZ, R14 ;  /* 0x000000ffff127224 */ /* 0x000fc600078e000e */
[----:B------:R-:W-:Y:S01]  /*1330*/  DADD R20, R20, -UR4 ;  /* 0x8000000414147e29 */ /* 0x000fe20008000000 */
[----:B------:R-:W-:Y:S01]  /*1340*/  UMOV UR4, 0x80000000 ;  /* 0x8000000000047882 */ /* 0x000fe20000000000 */
[C---:B------:R-:W-:Y:S01]  /*1350*/  DFMA R26, R6.reuse, R12, -R16 ;  /* 0x0000000c061a722b */ /* 0x040fe20000000810 */
[----:B------:R-:W-:Y:S01]  /*1360*/  UMOV UR5, 0x43300000 ;  /* 0x4330000000057882 */ /* 0x000fe20000000000 */
[----:B------:R-:W-:-:S04]  /*1370*/  DFMA R24, R6, R18, R24 ;  /* 0x000000120618722b */ /* 0x000fc80000000018 */
[----:B------:R-:W-:Y:S02]  /*1380*/  DADD R18, R8, R20 ;  /* 0x0000000008127229 */ /* 0x000fe40000000014 */
[----:B------:R-:W-:-:S06]  /*1390*/  DFMA R26, R14, R12, R26 ;  /* 0x0000000c0e1a722b */ /* 0x000fcc000000001a */
[----:B------:R-:W-:Y:S02]  /*13a0*/  DMUL R12, R18, R16 ;  /* 0x00000010120c7228 */ /* 0x000fe40000000000 */
[----:B------:R-:W-:Y:S02]  /*13b0*/  DFMA R24, R6, R24, R26 ;  /* 0x000000180618722b */ /* 0x000fe4000000001a */
[----:B------:R-:W-:-:S04]  /*13c0*/  DADD R26, R8, -R18 ;  /* 0x00000000081a7229 */ /* 0x000fc80000000812 */
[----:B------:R-:W-:-:S04]  /*13d0*/  DFMA R8, R18, R16, -R12 ;  /* 0x000000101208722b */ /* 0x000fc8000000080c */
[----:B------:R-:W-:-:S04]  /*13e0*/  DADD R26, R20, R26 ;  /* 0x00000000141a7229 */ /* 0x000fc8000000001a */
[----:B------:R-:W-:-:S08]  /*13f0*/  DFMA R8, R18, R24, R8 ;  /* 0x000000181208722b */ /* 0x000fd00000000008 */
[----:B------:R-:W-:-:S08]  /*1400*/  DFMA R26, R26, R16, R8 ;  /* 0x000000101a1a722b */ /* 0x000fd00000000008 */
[----:B------:R-:W-:-:S08]  /*1410*/  DADD R16, R12, R26 ;  /* 0x000000000c107229 */ /* 0x000fd0000000001a */
[--C-:B------:R-:W-:Y:S02]  /*1420*/  DADD R8, R6, R16.reuse ;  /* 0x0000000006087229 */ /* 0x100fe40000000010 */
[----:B------:R-:W-:-:S06]  /*1430*/  DADD R12, R12, -R16 ;  /* 0x000000000c0c7229 */ /* 0x000fcc0000000810 */
[----:B------:R-:W-:Y:S02]  /*1440*/  DADD R6, R6, -R8 ;  /* 0x0000000006067229 */ /* 0x000fe40000000808 */
[----:B------:R-:W-:-:S06]  /*1450*/  DADD R12, R26, R12 ;  /* 0x000000001a0c7229 */ /* 0x000fcc000000000c */
[----:B------:R-:W-:-:S08]  /*1460*/  DADD R6, R16, R6 ;  /* 0x0000000010067229 */ /* 0x000fd00000000006 */
[----:B------:R-:W-:-:S08]  /*1470*/  DADD R6, R12, R6 ;  /* 0x000000000c067229 */ /* 0x000fd00000000006 */
[----:B------:R-:W-:Y:S02]  /*1480*/  DADD R6, R14, R6 ;  /* 0x000000000e067229 */ /* 0x000fe40000000006 */
[----:B------:R-:W-:Y:S01]  /*1490*/  DADD R14, R4, -UR4 ;  /* 0x80000004040e7e29 */ /* 0x000fe20008000000 */
[----:B------:R-:W-:Y:S01]  /*14a0*/  UMOV UR4, 0xfefa39ef ;  /* 0xfefa39ef00047882 */ /* 0x000fe20000000000 */
[----:B------:R-:W-:-:S04]  /*14b0*/  UMOV UR5, 0x3fe62e42 ;  /* 0x3fe62e4200057882 */ /* 0x000fc80000000000 */
[----:B------:R-:W-:-:S08]  /*14c0*/  DADD R12, R8, R6 ;  /* 0x00000000080c7229 */ /* 0x000fd00000000006 */
[--C-:B------:R-:W-:Y:S01]  /*14d0*/  DFMA R4, R14, UR4, R12.reuse ;  /* 0x000000040e047c2b */ /* 0x100fe2000800000c */
[----:B------:R-:W0:Y:S01]  /*14e0*/  LDCU.64 UR4, c[0x0][0x3a8] ;  /* 0x00007500ff0477ac */ /* 0x000e220008000a00 */
[----:B------:R-:W-:-:S06]  /*14f0*/  DADD R8, R8, -R12 ;  /* 0x0000000008087229 */ /* 0x000fcc000000080c */
[----:B------:R-:W-:Y:S02]  /*1500*/  DFMA R16, R14, -UR10, R4 ;  /* 0x8000000a0e107c2b */ /* 0x000fe40008000004 */
[----:B------:R-:W-:-:S06]  /*1510*/  DADD R8, R6, R8 ;  /* 0x0000000006087229 */ /* 0x000fcc0000000008 */
[----:B------:R-:W-:Y:S01]  /*1520*/  DADD R16, -R12, R16 ;  /* 0x000000000c107229 */ /* 0x000fe20000000110 */
[----:B0-----:R-:W-:-:S04]  /*1530*/  USHF.L.U32 UR6, UR5, 0x1, URZ ;  /* 0x0000000105067899 */ /* 0x001fc800080006ff */
[----:B------:R-:W-:-:S03]  /*1540*/  UISETP.GT.U32.AND UP0, UPT, UR6, -0x2000001, UPT ;  /* 0xfdffffff0600788c */ /* 0x000fc6000bf04070 */
[----:B------:R-:W-:-:S08]  /*1550*/  DADD R8, R8, -R16 ;  /* 0x0000000008087229 */ /* 0x000fd00000000810 */
[----:B------:R-:W-:Y:S01]  /*1560*/  DFMA R8, R14, UR12, R8 ;  /* 0x0000000c0e087c2b */ /* 0x000fe20008000008 */
[----:B------:R-:W-:-:S07]  /*1570*/  @UP0 ULOP3.LUT UR5, UR5, 0xff0fffff, URZ, 0xc0, !UPT ;  /* 0xff0fffff05050892 */ /* 0x000fce000f8ec0ff */
[----:B------:R-:W-:-:S08]  /*1580*/  DADD R6, R4, R8 ;  /* 0x0000000004067229 */ /* 0x000fd00000000008 */
[----:B------:R-:W-:Y:S02]  /*1590*/  DADD R12, R4, -R6 ;  /* 0x00000000040c7229 */ /* 0x000fe40000000806 */
[----:B------:R-:W-:-:S06]  /*15a0*/  DMUL R4, R6, UR4 ;  /* 0x0000000406047c28 */ /* 0x000fcc0008000000 */
[----:B------:R-:W-:Y:S02]  /*15b0*/  DADD R12, R8, R12 ;  /* 0x00000000080c7229 */ /* 0x000fe4000000000c */
[----:B------:R-:W-:Y:S01]  /*15c0*/  DFMA R6, R6, UR4, -R4 ;  /* 0x0000000406067c2b */ /* 0x000fe20008000804 */
[----:B------:R-:W-:Y:S02]  /*15d0*/  IMAD.MOV.U32 R8, RZ, RZ, 0x652b82fe ;  /* 0x652b82feff087424 */ /* 0x000fe400078e00ff */
[----:B------:R-:W-:-:S05]  /*15e0*/  IMAD.MOV.U32 R9, RZ, RZ, 0x3ff71547 ;  /* 0x3ff71547ff097424 */ /* 0x000fca00078e00ff */
[----:B------:R-:W-:Y:S01]  /*15f0*/  DFMA R12, R12, UR4, R6 ;  /* 0x000000040c0c7c2b */ /* 0x000fe20008000006 */
[----:B------:R-:W-:Y:S01]  /*1600*/  UMOV UR4, 0x3b39803f ;  /* 0x3b39803f00047882 */ /* 0x000fe20000000000 */
[----:B------:R-:W-:-:S06]  /*1610*/  UMOV UR5, 0x3c7abc9e ;  /* 0x3c7abc9e00057882 */ /* 0x000fcc0000000000 */
[----:B------:R-:W-:-:S08]  /*1620*/  DADD R6, R4, R12 ;  /* 0x0000000004067229 */ /* 0x000fd0000000000c */
[----:B------:R-:W-:Y:S02]  /*1630*/  DFMA R8, R6, R8, 6.75539944105574400000e+15 ;  /* 0x433800000608742b */ /* 0x000fe40000000008 */
[----:B------:R-:W-:Y:S01]  /*1640*/  FSETP.GEU.AND P0, PT, |R7|, 4.1917929649353027344, PT ;  /* 0x4086232b0700780b */ /* 0x000fe20003f0e200 */
[----:B------:R-:W-:-:S05]  /*1650*/  DADD R4, R4, -R6 ;  /* 0x0000000004047229 */ /* 0x000fca0000000806 */
[----:B------:R-:W-:-:S03]  /*1660*/  DADD R14, R8, -6.75539944105574400000e+15 ;  /* 0xc3380000080e7429 */ /* 0x000fc60000000000 */
[----:B------:R-:W-:-:S05]  /*1670*/  DADD R12, R12, R4 ;  /* 0x000000000c0c7229 */ /* 0x000fca0000000004 */
[----:B------:R-:W-:-:S08]  /*1680*/  DFMA R16, R14, -UR10, R6 ;  /* 0x8000000a0e107c2b */ /* 0x000fd00008000006 */
[----:B------:R-:W-:Y:S01]  /*1690*/  DFMA R14, R14, -UR4, R16 ;  /* 0x800000040e0e7c2b */ /* 0x000fe20008000010 */
[----:B------:R-:W-:Y:S01]  /*16a0*/  UMOV UR4, 0x69ce2bdf ;  /* 0x69ce2bdf00047882 */ /* 0x000fe20000000000 */
[----:B------:R-:W-:Y:S01]  /*16b0*/  IMAD.MOV.U32 R16, RZ, RZ, -0x35dec16 ;  /* 0xfca213eaff107424 */ /* 0x000fe200078e00ff */
[----:B------:R-:W-:Y:S01]  /*16c0*/  UMOV UR5, 0x3e5ade15 ;  /* 0x3e5ade1500057882 */ /* 0x000fe20000000000 */
[----:B------:R-:W-:-:S06]  /*16d0*/  IMAD.MOV.U32 R17, RZ, RZ, 0x3e928af3 ;  /* 0x3e928af3ff117424 */ /* 0x000fcc00078e00ff */
[----:B------:R-:W-:Y:S01]  /*16e0*/  DFMA R16, R14, UR4, R16 ;  /* 0x000000040e107c2b */ /* 0x000fe20008000010 */
        /* <DEDUP_REMOVED lines=24> */
[----:B------:R-:W-:-:S08]  /*1870*/  DFMA R16, R14, R16, 1 ;  /* 0x3ff000000e10742b */ /* 0x000fd00000000010 */
[----:B------:R-:W-:-:S10]  /*1880*/  DFMA R14, R14, R16, 1 ;  /* 0x3ff000000e0e742b */ /* 0x000fd40000000010 */
[----:B------:R-:W-:Y:S02]  /*1890*/  IMAD R5, R8, 0x100000, R15 ;  /* 0x0010000008057824 */ /* 0x000fe400078e020f */
[----:B------:R-:W-:Y:S01]  /*18a0*/  IMAD.MOV.U32 R4, RZ, RZ, R14 ;  /* 0x000000ffff047224 */ /* 0x000fe200078e000e */
[----:B------:R-:W-:Y:S06]  /*18b0*/  @!P0 BRA `(.L_x_938) ;  /* 0x0000000000308947 */ /* 0x000fec0003800000 */
[----:B------:R-:W-:Y:S01]  /*18c0*/  FSETP.GEU.AND P2, PT, |R7|, 4.2275390625, PT ;  /* 0x408748000700780b */ /* 0x000fe20003f4e200 */
[C---:B------:R-:W-:Y:S02]  /*18d0*/  DADD R16, R6.reuse, +INF ;  /* 0x7ff0000006107429 */ /* 0x040fe40000000000 */
[----:B------:R-:W-:-:S08]  /*18e0*/  DSETP.GEU.AND P0, PT, R6, RZ, PT ;  /* 0x000000ff0600722a */ /* 0x000fd00003f0e000 */
[----:B------:R-:W-:Y:S02]  /*18f0*/  FSEL R5, R17, RZ, P0 ;  /* 0x000000ff11057208 */ /* 0x000fe40000000000 */
[----:B------:R-:W-:-:S04]  /*1900*/  @!P2 LEA.HI R4, R8, R8, RZ, 0x1 ;  /* 0x000000080804a211 */ /* 0x000fc800078f08ff */
[----:B------:R-:W-:Y:S02]  /*1910*/  @!P2 SHF.R.S32.HI R7, RZ, 0x1, R4 ;  /* 0x00000001ff07a819 */ /* 0x000fe40000011404 */
[----:B------:R-:W-:-:S03]  /*1920*/  FSEL R4, R16, RZ, P0 ;  /* 0x000000ff10047208 */ /* 0x000fc60000000000 */
[----:B------:R-:W-:Y:S02]  /*1930*/  @!P2 IMAD.IADD R6, R8, 0x1, -R7 ;  /* 0x000000010806a824 */ /* 0x000fe400078e0a07 */
[----:B------:R-:W-:-:S03]  /*1940*/  @!P2 IMAD R15, R7, 0x100000, R15 ;  /* 0x00100000070fa824 */ /* 0x000fc600078e020f */
[----:B------:R-:W-:Y:S01]  /*1950*/  @!P2 LEA R7, R6, 0x3ff00000, 0x14 ;  /* 0x3ff000000607a811 */ /* 0x000fe200078ea0ff */
[----:B------:R-:W-:-:S06]  /*1960*/  @!P2 IMAD.MOV.U32 R6, RZ, RZ, RZ ;  /* 0x000000ffff06a224 */ /* 0x000fcc00078e00ff */
[----:B------:R-:W-:-:S11]  /*1970*/  @!P2 DMUL R4, R14, R6 ;  /* 0x000000060e04a228 */ /* 0x000fd60000000000 */
.L_x_938:
[----:B------:R-:W-:Y:S01]  /*1980*/  DFMA R6, R12, R4, R4 ;  /* 0x000000040c06722b */ /* 0x000fe20000000004 */
[----:B------:R-:W-:Y:S01]  /*1990*/  IMAD.MOV.U32 R11, RZ, RZ, 0x0 ;  /* 0x00000000ff0b7424 */ /* 0x000fe200078e00ff */
[----:B------:R-:W-:-:S08]  /*19a0*/  DSETP.NEU.AND P0, PT, |R4|, +INF , PT ;  /* 0x7ff000000400742a */ /* 0x000fd00003f0d200 */
[----:B------:R-:W-:Y:S02]  /*19b0*/  FSEL R13, R4, R6, !P0 ;  /* 0x00000006040d7208 */ /* 0x000fe40004000000 */
[----:B------:R-:W-:Y:S01]  /*19c0*/  FSEL R12, R5, R7, !P0 ;  /* 0x00000007050c7208 */ /* 0x000fe20004000000 */
[----:B------:R-:W-:Y:S06]  /*19d0*/  RET.REL.NODEC R10 `(_Z32compute_sampling_fraction_kernelPKdPKiidddddddPd) ;  /* 0xffffffe40a887950 */ /* 0x000fec0003c3ffff */
.L_x_939:
        /* <DEDUP_REMOVED lines=10> */
.L_x_1372:


//--------------------- .text._Z15per_cell_kernelPKdPKiS2_S2_iddddidPdPi --------------------------
	.section	.text._Z15per_cell_kernelPKdPKiS2_S2_iddddidPdPi,"ax",@progbits
	.align	128
        .global         _Z15per_cell_kernelPKdPKiS2_S2_iddddidPdPi
        .type           _Z15per_cell_kernelPKdPKiS2_S2_iddddidPdPi,@function
        .size           _Z15per_cell_kernelPKdPKiS2_S2_iddddidPdPi,(.L_x_1374 - _Z15per_cell_kernelPKdPKiS2_S2_iddddidPdPi)
        .other          _Z15per_cell_kernelPKdPKiS2_S2_iddddidPdPi,@"STO_CUDA_ENTRY STV_DEFAULT"
_Z15per_cell_kernelPKdPKiS2_S2_iddddidPdPi:
.text._Z15per_cell_kernelPKdPKiS2_S2_iddddidPdPi:
[----:B------:R-:W0:Y:S01]  /*0000*/  LDC R1, c[0x0][0x37c] ;  /* 0x0000df00ff017b82 */ /* 0x000e220000000800 */
[----:B------:R-:W1:Y:S07]  /*0010*/  S2R R3, SR_TID.X ;  /* 0x0000000000037919 */ /* 0x000e6e0000002100 */
[----:B------:R-:W1:Y:S01]  /*0020*/  S2UR UR4, SR_CTAID.X ;  /* 0x00000000000479c3 */ /* 0x000e620000002500 */
[----:B------:R-:W2:Y:S01]  /*0030*/  LDCU UR5, c[0x0][0x3a0] ;  /* 0x00007400ff0577ac */ /* 0x000ea20008000800 */
[----:B0-----:R-:W-:-:S06]  /*0040*/  VIADD R1, R1, 0xffff7fa0 ;  /* 0xffff7fa001017836 */ /* 0x001fcc0000000000 */
[----:B------:R-:W1:Y:S02]  /*0050*/  LDC R0, c[0x0][0x360] ;  /* 0x0000d800ff007b82 */ /* 0x000e640000000800 */
[----:B-1----:R-:W-:-:S05]  /*0060*/  IMAD R0, R0, UR4, R3 ;  /* 0x0000000400007c24 */ /* 0x002fca000f8e0203 */
[----:B--2---:R-:W-:-:S13]  /*0070*/  ISETP.GE.AND P0, PT, R0, UR5, PT ;  /* 0x0000000500007c0c */ /* 0x004fda000bf06270 */
[----:B------:R-:W-:Y:S05]  /*0080*/  @P0 EXIT ;  /* 0x000000000000094d */ /* 0x000fea0003800000 */
[----:B------:R-:W0:Y:S01]  /*0090*/  LDC.64 R2, c[0x0][0x390] ;  /* 0x0000e400ff027b82 */ /* 0x000e220000000a00 */
[----:B------:R-:W1:Y:S07]  /*00a0*/  LDCU.64 UR4, c[0x0][0x358] ;  /* 0x00006b00ff0477ac */ /* 0x000e6e0008000a00 */
[----:B------:R-:W2:Y:S01]  /*00b0*/  LDC.64 R8, c[0x0][0x388] ;  /* 0x0000e200ff087b82 */ /* 0x000ea20000000a00 */
[----:B0-----:R-:W-:-:S06]  /*00c0*/  IMAD.WIDE R2, R0, 0x4, R2 ;  /* 0x0000000400027825 */ /* 0x001fcc00078e0202 */
[----:B-1----:R-:W3:Y:S01]  /*00d0*/  LDG.E R2, desc[UR4][R2.64] ;  /* 0x0000000402027981 */ /* 0x002ee2000c1e1900 */
[----:B--2---:R-:W-:-:S06]  /*00e0*/  IMAD.WIDE R8, R0, 0x4, R8 ;  /* 0x0000000400087825 */ /* 0x004fcc00078e0208 */
[----:B------:R-:W2:Y:S01]  /*00f0*/  LDG.E R9, desc[UR4][R8.64] ;  /* 0x0000000408097981 */ /* 0x000ea2000c1e1900 */
[----:B------:R-:W-:Y:S01]  /*0100*/  BSSY.RECONVERGENT B0, `(.L_x_940) ;  /* 0x0000087000007945 */ /* 0x000fe20003800200 */
[----:B------:R-:W-:Y:S01]  /*0110*/  VIADD R16, R1, 0x48 ;  /* 0x0000004801107836 */ /* 0x000fe20000000000 */
[----:B------:R-:W-:Y:S02]  /*0120*/  CS2R R24, SRZ ;  /* 0x0000000000187805 */ /* 0x000fe4000001ff00 */
[----:B------:R-:W-:Y:S02]  /*0130*/  CS2R R10, SRZ ;  /* 0x00000000000a7805 */ /* 0x000fe4000001ff00 */
[----:B------:R-:W-:Y:S02]  /*0140*/  CS2R R4, SRZ ;  /* 0x0000000000047805 */ /* 0x000fe4000001ff00 */
[----:B------:R-:W-:Y:S02]  /*0150*/  CS2R R22, SRZ ;  /* 0x0000000000167805 */ /* 0x000fe4000001ff00 */
[----:B------:R-:W-:-:S02]  /*0160*/  CS2R R20, SRZ ;  /* 0x0000000000147805 */ /* 0x000fc4000001ff00 */
[----:B------:R-:W-:Y:S02]  /*0170*/  CS2R R26, SRZ ;  /* 0x00000000001a7805 */ /* 0x000fe4000001ff00 */
[----:B------:R-:W-:Y:S02]  /*0180*/  CS2R R6, SRZ ;  /* 0x0000000000067805 */ /* 0x000fe4000001ff00 */
[----:B------:R-:W-:Y:S02]  /*0190*/  CS2R R12, SRZ ;  /* 0x00000000000c7805 */ /* 0x000fe4000001ff00 */
[----:B---3--:R-:W-:Y:S01]  /*01a0*/  ISETP.GE.AND P0, PT, R2, 0x1, PT ;  /* 0x000000010200780c */ /* 0x008fe20003f06270 */
[----:B--2---:R-:W-:-:S12]  /*01b0*/  IMAD.MOV.U32 R3, RZ, RZ, R9 ;  /* 0x000000ffff037224 */ /* 0x004fd800078e0009 */
[----:B------:R-:W-:Y:S05]  /*01c0*/  @!P0 BRA `(.L_x_941) ;  /* 0x0000000400e88947 */ /* 0x000fea0003800000 */
[----:B------:R-:W-:Y:S01]  /*01d0*/  IMAD.IADD R4, R9, 0x1, R2 ;  /* 0x0000000109047824 */ /* 0x000fe200078e0202 */
[----:B------:R-:W-:Y:S01]  /*01e0*/  BSSY.RECONVERGENT B1, `(.L_x_942) ;  /* 0x0000048000017945 */ /* 0x000fe20003800200 */
[----:B------:R-:W-:Y:S01]  /*01f0*/  IMAD.MOV.U32 R9, RZ, RZ, R3 ;  /* 0x000000ffff097224 */ /* 0x000fe200078e0003 */
[----:B------:R-:W-:Y:S02]  /*0200*/  CS2R R12, SRZ ;  /* 0x00000000000c7805 */ /* 0x000fe4000001ff00 */
[----:B------:R-:W-:Y:S02]  /*0210*/  CS2R R6, SRZ ;  /* 0x0000000000067805 */ /* 0x000fe4000001ff00 */
[----:B------:R-:W-:Y:S02]  /*0220*/  VIADDMNMX R4, R3, 0x1, R4, !PT ;  /* 0x0000000103047846 */ /* 0x000fe40007800104 */
[----:B------:R-:W-:Y:S02]  /*0230*/  CS2R R26, SRZ ;  /* 0x00000000001a7805 */ /* 0x000fe4000001ff00 */
[----:B------:R-:W-:-:S02]  /*0240*/  CS2R R20, SRZ ;  /* 0x0000000000147805 */ /* 0x000fc4000001ff00 */
[----:B------:R-:W-:Y:S02]  /*0250*/  CS2R R22, SRZ ;  /* 0x0000000000167805 */ /* 0x000fe4000001ff00 */
[----:B------:R-:W-:Y:S01]  /*0260*/  CS2R R10, SRZ ;  /* 0x00000000000a7805 */ /* 0x000fe2000001ff00 */
[----:B------:R-:W-:Y:S01]  /*0270*/  IMAD.IADD R5, R3, 0x1, -R4 ;  /* 0x0000000103057824 */ /* 0x000fe200078e0a04 */
[----:B------:R-:W-:Y:S01]  /*0280*/  CS2R R24, SRZ ;  /* 0x0000000000187805 */ /* 0x000fe2000001ff00 */
[----:B------:R-:W-:-:S03]  /*0290*/  IMAD.IADD R17, R4, 0x1, -R3 ;  /* 0x0000000104117824 */ /* 0x000fc600078e0a03 */
[----:B------:R-:W-:Y:S02]  /*02a0*/  ISETP.GT.U32.AND P0, PT, R5, -0x4, PT ;  /* 0xfffffffc0500780c */ /* 0x000fe40003f04070 */
[----:B------:R-:W-:Y:S02]  /*02b0*/  CS2R R4, SRZ ;  /* 0x0000000000047805 */ /* 0x000fe4000001ff00 */
[----:B------:R-:W-:-:S09]  /*02c0*/  LOP3.LUT P1, R49, R17, 0x3, RZ, 0xc0, !PT ;  /* 0x0000000311317812 */ /* 0x000fd2000782c0ff */
[----:B------:R-:W-:Y:S05]  /*02d0*/  @P0 BRA `(.L_x_943) ;  /* 0x0000000000e00947 */ /* 0x000fea0003800000 */
[----:B------:R-:W-:Y:S01]  /*02e0*/  LOP3.LUT R8, R17, 0xfffffffc, RZ, 0xc0, !PT ;  /* 0xfffffffc11087812 */ /* 0x000fe200078ec0ff */
[----:B------:R-:W-:Y:S01]  /*02f0*/  IMAD R48, R3, 0x3, RZ ;  /* 0x0000000303307824 */ /* 0x000fe200078e02ff */
[----:B------:R-:W-:Y:S01]  /*0300*/  CS2R R12, SRZ ;  /* 0x00000000000c7805 */ /* 0x000fe2000001ff00 */
[----:B------:R-:W-:Y:S02]  /*0310*/  IMAD.MOV.U32 R9, RZ, RZ, R3 ;  /* 0x000000ffff097224 */ /* 0x000fe400078e0003 */
[----:B------:R-:W-:-:S07]  /*0320*/  IMAD.MOV R8, RZ, RZ, -R8 ;  /* 0x000000ffff087224 */ /* 0x000fce00078e0a08 */
.L_x_944:
[----:B------:R-:W0:Y:S02]  /*0330*/  LDC.64 R50, c[0x0][0x380] ;  /* 0x0000e000ff327b82 */ /* 0x000e240000000a00 */
[----:B0-----:R-:W-:-:S05]  /*0340*/  IMAD.WIDE R50, R48, 0x8, R50 ;  /* 0x0000000830327825 */ /* 0x001fca00078e0232 */
[----:B------:R-:W2:Y:S04]  /*0350*/  LDG.E.64 R46, desc[UR4][R50.64] ;  /* 0x00000004322e7981 */ /* 0x000ea8000c1e1b00 */
[----:B------:R-:W3:Y:S04]  /*0360*/  LDG.E.64 R44, desc[UR4][R50.64+0x8] ;  /* 0x00000804322c7981 */ /* 0x000ee8000c1e1b00 */
[----:B------:R-:W4:Y:S04]  /*0370*/  LDG.E.64 R42, desc[UR4][R50.64+0x10] ;  /* 0x00001004322a7981 */ /* 0x000f28000c1e1b00 */
[----:B------:R-:W5:Y:S04]  /*0380*/  LDG.E.64 R40, desc[UR4][R50.64+0x18] ;  /* 0x0000180432287981 */ /* 0x000f68000c1e1b00 */
[----:B------:R-:W5:Y:S04]  /*0390*/  LDG.E.64 R38, desc[UR4][R50.64+0x20] ;  /* 0x0000200432267981 */ /* 0x000f68000c1e1b00 */
[----:B------:R-:W5:Y:S04]  /*03a0*/  LDG.E.64 R28, desc[UR4][R50.64+0x28] ;  /* 0x00002804321c7981 */ /* 0x000f68000c1e1b00 */
[----:B------:R-:W5:Y:S04]  /*03b0*/  LDG.E.64 R36, desc[UR4][R50.64+0x30] ;  /* 0x0000300432247981 */ /* 0x000f68000c1e1b00 */
[----:B------:R-:W5:Y:S04]  /*03c0*/  LDG.E.64 R34, desc[UR4][R50.64+0x38] ;  /* 0x0000380432227981 */ /* 0x000f68000c1e1b00 */
[----:B------:R-:W5:Y:S04]  /*03d0*/  LDG.E.64 R18, desc[UR4][R50.64+0x40] ;  /* 0x0000400432127981 */ /* 0x000f68000c1e1b00 */
[----:B------:R-:W5:Y:S04]  /*03e0*/  LDG.E.64 R32, desc[UR4][R50.64+0x48] ;  /* 0x0000480432207981 */ /* 0x000f68000c1e1b00 */
[----:B------:R-:W5:Y:S04]  /*03f0*/  LDG.E.64 R30, desc[UR4][R50.64+0x50] ;  /* 0x00005004321e7981 */ /* 0x000f68000c1e1b00 */
[----:B------:R-:W5:Y:S01]  /*0400*/  LDG.E.64 R14, desc[UR4][R50.64+0x58] ;  /* 0x00005804320e7981 */ /* 0x000f62000c1e1b00 */
[----:B------:R-:W-:Y:S01]  /*0410*/  VIADD R8, R8, 0x4 ;  /* 0x0000000408087836 */ /* 0x000fe20000000000 */
[----:B------:R-:W-:Y:S01]  /*0420*/  IADD3 R9, PT, PT, R9, 0x4, RZ ;  /* 0x0000000409097810 */ /* 0x000fe20007ffe0ff */
[----:B------:R-:W-:-:S03]  /*0430*/  VIADD R48, R48, 0xc ;  /* 0x0000000c30307836 */ /* 0x000fc60000000000 */
[----:B------:R-:W-:Y:S01]  /*0440*/  ISETP.NE.AND P0, PT, R8, RZ, PT ;  /* 0x000000ff0800720c */ /* 0x000fe20003f05270 */
[C---:B--2---:R-:W-:Y:S02]  /*0450*/  DADD R12, R46.reuse, R12 ;  /* 0x000000002e0c7229 */ /* 0x044fe4000000000c */
[C---:B------:R-:W-:Y:S02]  /*0460*/  DFMA R20, R46.reuse, R46, R20 ;  /* 0x0000002e2e14722b */ /* 0x040fe40000000014 */
[----:B---3--:R-:W-:Y:S02]  /*0470*/  DFMA R22, R46, R44, R22 ;  /* 0x0000002c2e16722b */ /* 0x008fe40000000016 */
[----:B------:R-:W-:Y:S02]  /*0480*/  DADD R6, R44, R6 ;  /* 0x000000002c067229 */ /* 0x000fe40000000006 */
[----:B----4-:R-:W-:Y:S02]  /*0490*/  DFMA R10, R46, R42, R10 ;  /* 0x0000002a2e0a722b */ /* 0x010fe4000000000a */
[----:B------:R-:W-:-:S02]  /*04a0*/  DFMA R4, R44, R44, R4 ;  /* 0x0000002c2c04722b */ /* 0x000fc40000000004 */
[----:B------:R-:W-:Y:S02]  /*04b0*/  DFMA R24, R44, R42, R24 ;  /* 0x0000002a2c18722b */ /* 0x000fe40000000018 */
[----:B------:R-:W-:Y:S02]  /*04c0*/  DADD R26, R42, R26 ;  /* 0x000000002a1a7229 */ /* 0x000fe4000000001a */
[----:B-----5:R-:W-:Y:S02]  /*04d0*/  DADD R12, R12, R40 ;  /* 0x000000000c0c7229 */ /* 0x020fe40000000028 */
[C---:B------:R-:W-:Y:S02]  /*04e0*/  DFMA R20, R40.reuse, R40, R20 ;  /* 0x000000282814722b */ /* 0x040fe40000000014 */
[C---:B------:R-:W-:Y:S02]  /*04f0*/  DFMA R22, R40.reuse, R38, R22 ;  /* 0x000000262816722b */ /* 0x040fe40000000016 */
[----:B------:R-:W-:-:S02]  /*0500*/  DFMA R10, R40, R28, R10 ;  /* 0x0000001c280a722b */ /* 0x000fc4000000000a */
[----:B------:R-:W-:Y:S02]  /*0510*/  DADD R6, R6, R38 ;  /* 0x0000000006067229 */ /* 0x000fe40000000026 */
[C---:B------:R-:W-:Y:S02]  /*0520*/  DFMA R4, R38.reuse, R38, R4 ;  /* 0x000000262604722b */ /* 0x040fe40000000004 */
[----:B------:R-:W-:Y:S02]  /*0530*/  DFMA R24, R38, R28, R24 ;  /* 0x0000001c2618722b */ /* 0x000fe40000000018 */
[----:B------:R-:W-:Y:S02]  /*0540*/  DADD R26, R26, R28 ;  /* 0x000000001a1a7229 */ /* 0x000fe4000000001c */
[----:B------:R-:W-:Y:S02]  /*0550*/  DADD R12, R12, R36 ;  /* 0x000000000c0c7229 */ /* 0x000fe40000000024 */
[----:B------:R-:W-:-:S02]  /*0560*/  DFMA R20, R36, R36, R20 ;  /* 0x000000242414722b */ /* 0x000fc40000000014 */
[C---:B------:R-:W-:Y:S02]  /*0570*/  DFMA R22, R36.reuse, R34, R22 ;  /* 0x000000222416722b */ /* 0x040fe40000000016 */
[----:B------:R-:W-:Y:S02]  /*0580*/  DFMA R10, R36, R18, R10 ;  /* 0x00000012240a722b */ /* 0x000fe4000000000a */
[----:B------:R-:W-:Y:S02]  /*0590*/  DADD R6, R6, R34 ;  /* 0x0000000006067229 */ /* 0x000fe40000000022 */
[C---:B------:R-:W-:Y:S02]  /*05a0*/  DFMA R4, R34.reuse, R34, R4 ;  /* 0x000000222204722b */ /* 0x040fe40000000004 */
[----:B------:R-:W-:Y:S02]  /*05b0*/  DFMA R24, R34, R18, R24 ;  /* 0x000000122218722b */ /* 0x000fe40000000018 */
[----:B------:R-:W-:-:S02]  /*05c0*/  DADD R26, R26, R18 ;  /* 0x000000001a1a7229 */ /* 0x000fc40000000012 */
[----:B------:R-:W-:Y:S02]  /*05d0*/  DADD R12, R12, R32 ;  /* 0x000000000c0c7229 */ /* 0x000fe40000000020 */
[C---:B------:R-:W-:Y:S02]  /*05e0*/  DFMA R20, R32.reuse, R32, R20 ;  /* 0x000000202014722b */ /* 0x040fe40000000014 */
[C---:B------:R-:W-:Y:S02]  /*05f0*/  DFMA R22, R32.reuse, R30, R22 ;  /* 0x0000001e2016722b */ /* 0x040fe40000000016 */
[----:B------:R-:W-:Y:S02]  /*0600*/  DFMA R10, R32, R14, R10 ;  /* 0x0000000e200a722b */ /* 0x000fe4000000000a */
[----:B------:R-:W-:Y:S02]  /*0610*/  DADD R6, R6, R30 ;  /* 0x0000000006067229 */ /* 0x000fe4000000001e */
[----:B------:R-:W-:-:S02]  /*0620*/  DFMA R4, R30, R30, R4 ;  /* 0x0000001e1e04722b */ /* 0x000fc40000000004 */
[----:B------:R-:W-:Y:S02]  /*0630*/  DFMA R24, R30, R14, R24 ;  /* 0x0000000e1e18722b */ /* 0x000fe40000000018 */
[----:B------:R-:W-:Y:S01]  /*0640*/  DADD R26, R26, R14 ;  /* 0x000000001a1a7229 */ /* 0x000fe2000000000e */
[----:B------:R-:W-:Y:S10]  /*0650*/  @P0 BRA `(.L_x_944) ;  /* 0xfffffffc00340947 */ /* 0x000ff4000383ffff */
.L_x_943:
[----:B------:R-:W-:Y:S05]  /*0660*/  BSYNC.RECONVERGENT B1 ;  /* 0x0000000000017941 */ /* 0x000fea0003800200 */
.L_x_942:
[----:B------:R-:W-:Y:S05]  /*0670*/  @!P1 BRA `(.L_x_941) ;  /* 0x0000000000bc9947 */ /* 0x000fea0003800000 */
[----:B------:R-:W-:Y:S01]  /*0680*/  ISETP.NE.AND P0, PT, R49, 0x1, PT ;  /* 0x000000013100780c */ /* 0x000fe20003f05270 */
[----:B------:R-:W-:Y:S01]  /*0690*/  BSSY.RECONVERGENT B1, `(.L_x_945) ;  /* 0x000001e000017945 */ /* 0x000fe20003800200 */
[----:B------:R-:W-:-:S04]  /*06a0*/  LOP3.LUT R17, R17, 0x1, RZ, 0xc0, !PT ;  /* 0x0000000111117812 */ /* 0x000fc800078ec0ff */
[----:B------:R-:W-:-:S07]  /*06b0*/  ISETP.NE.U32.AND P1, PT, R17, 0x1, PT ;  /* 0x000000011100780c */ /* 0x000fce0003f25070 */
[----:B------:R-:W-:Y:S06]  /*06c0*/  @!P0 BRA `(.L_x_946) ;  /* 0x0000000000688947 */ /* 0x000fec0003800000 */
[----:B------:R-:W0:Y:S01]  /*06d0*/  LDC.64 R34, c[0x0][0x380] ;  /* 0x0000e000ff227b82 */ /* 0x000e220000000a00 */
[----:B------:R-:W-:-:S04]  /*06e0*/  IMAD R15, R9, 0x3, RZ ;  /* 0x00000003090f7824 */ /* 0x000fc800078e02ff */
[----:B0-----:R-:W-:-:S05]  /*06f0*/  IMAD.WIDE R34, R15, 0x8, R34 ;  /* 0x000000080f227825 */ /* 0x001fca00078e0222 */
[----:B------:R-:W2:Y:S04]  /*0700*/  LDG.E.64 R36, desc[UR4][R34.64] ;  /* 0x0000000422247981 */ /* 0x000ea8000c1e1b00 */
[----:B------:R-:W3:Y:S04]  /*0710*/  LDG.E.64 R32, desc[UR4][R34.64+0x8] ;  /* 0x0000080422207981 */ /* 0x000ee8000c1e1b00 */
[----:B------:R-:W4:Y:S04]  /*0720*/  LDG.E.64 R30, desc[UR4][R34.64+0x10] ;  /* 0x00001004221e7981 */ /* 0x000f28000c1e1b00 */
[----:B------:R-:W5:Y:S04]  /*0730*/  LDG.E.64 R18, desc[UR4][R34.64+0x18] ;  /* 0x0000180422127981 */ /* 0x000f68000c1e1b00 */
[----:B------:R-:W5:Y:S04]  /*0740*/  LDG.E.64 R14, desc[UR4][R34.64+0x20] ;  /* 0x00002004220e7981 */ /* 0x000f68000c1e1b00 */
[----:B------:R-:W5:Y:S01]  /*0750*/  LDG.E.64 R28, desc[UR4][R34.64+0x28] ;  /* 0x00002804221c7981 */ /* 0x000f62000c1e1b00 */
[----:B------:R-:W-:Y:S01]  /*0760*/  VIADD R9, R9, 0x2 ;  /* 0x0000000209097836 */ /* 0x000fe20000000000 */
[----:B--2---:R-:W-:-:S02]  /*0770*/  DADD R12, R12, R36 ;  /* 0x000000000c0c7229 */ /* 0x004fc40000000024 */
[C---:B------:R-:W-:Y:S02]  /*0780*/  DFMA R20, R36.reuse, R36, R20 ;  /* 0x000000242414722b */ /* 0x040fe40000000014 */
[----:B---3--:R-:W-:Y:S02]  /*0790*/  DFMA R22, R36, R32, R22 ;  /* 0x000000202416722b */ /* 0x008fe40000000016 */
[----:B------:R-:W-:Y:S02]  /*07a0*/  DADD R6, R6, R32 ;  /* 0x0000000006067229 */ /* 0x000fe40000000020 */
[----:B----4-:R-:W-:Y:S02]  /*07b0*/  DFMA R10, R36, R30, R10 ;  /* 0x0000001e240a722b */ /* 0x010fe4000000000a */
[C---:B------:R-:W-:Y:S02]  /*07c0*/  DFMA R4, R32.reuse, R32, R4 ;  /* 0x000000202004722b */ /* 0x040fe40000000004 */
[----:B------:R-:W-:-:S02]  /*07d0*/  DFMA R24, R32, R30, R24 ;  /* 0x0000001e2018722b */ /* 0x000fc40000000018 */
[----:B------:R-:W-:Y:S02]  /*07e0*/  DADD R26, R26, R30 ;  /* 0x000000001a1a7229 */ /* 0x000fe4000000001e */
[----:B-----5:R-:W-:Y:S02]  /*07f0*/  DADD R12, R12, R18 ;  /* 0x000000000c0c7229 */ /* 0x020fe40000000012 */
[C---:B------:R-:W-:Y:S02]  /*0800*/  DFMA R20, R18.reuse, R18, R20 ;  /* 0x000000121214722b */ /* 0x040fe40000000014 */
[C---:B------:R-:W-:Y:S02]  /*0810*/  DFMA R22, R18.reuse, R14, R22 ;  /* 0x0000000e1216722b */ /* 0x040fe40000000016 */
[----:B------:R-:W-:Y:S02]  /*0820*/  DFMA R10, R18, R28, R10 ;  /* 0x0000001c120a722b */ /* 0x000fe4000000000a */
[----:B------:R-:W-:-:S02]  /*0830*/  DADD R6, R6, R14 ;  /* 0x0000000006067229 */ /* 0x000fc4000000000e */
[C---:B------:R-:W-:Y:S02]  /*0840*/  DFMA R4, R14.reuse, R14, R4 ;  /* 0x0000000e0e04722b */ /* 0x040fe40000000004 */
[----:B------:R-:W-:Y:S02]  /*0850*/  DFMA R24, R14, R28, R24 ;  /* 0x0000001c0e18722b */ /* 0x000fe40000000018 */
[----:B------:R-:W-:-:S11]  /*0860*/  DADD R26, R26, R28 ;  /* 0x000000001a1a7229 */ /* 0x000fd6000000001c */
.L_x_946:
[----:B------:R-:W-:Y:S05]  /*0870*/  BSYNC.RECONVERGENT B1 ;  /* 0x0000000000017941 */ /* 0x000fea0003800200 */
.L_x_945:
[----:B------:R-:W-:Y:S05]  /*0880*/  @P1 BRA `(.L_x_941) ;  /* 0x0000000000381947 */ /* 0x000fea0003800000 */
[----:B------:R-:W0:Y:S01]  /*0890*/  LDC.64 R14, c[0x0][0x380] ;  /* 0x0000e000ff0e7b82 */ /* 0x000e220000000a00 */
[----:B------:R-:W-:-:S04]  /*08a0*/  IMAD R9, R9, 0x3, RZ ;  /* 0x0000000309097824 */ /* 0x000fc800078e02ff */
[----:B0-----:R-:W-:-:S05]  /*08b0*/  IMAD.WIDE R8, R9, 0x8, R14 ;  /* 0x0000000809087825 */ /* 0x001fca00078e020e */
[----:B------:R-:W2:Y:S04]  /*08c0*/  LDG.E.64 R14, desc[UR4][R8.64] ;  /* 0x00000004080e7981 */ /* 0x000ea8000c1e1b00 */
[----:B------:R-:W3:Y:S04]  /*08d0*/  LDG.E.64 R18, desc[UR4][R8.64+0x8] ;  /* 0x0000080408127981 */ /* 0x000ee8000c1e1b00 */
[----:B------:R-:W4:Y:S01]  /*08e0*/  LDG.E.64 R28, desc[UR4][R8.64+0x10] ;  /* 0x00001004081c7981 */ /* 0x000f22000c1e1b00 */
[----:B--2---:R-:W-:Y:S02]  /*08f0*/  DADD R12, R12, R14 ;  /* 0x000000000c0c7229 */ /* 0x004fe4000000000e */
[----:B------:R-:W-:-:S02]  /*0900*/  DFMA R20, R14, R14, R20 ;  /* 0x0000000e0e14722b */ /* 0x000fc40000000014 */
[----:B---3--:R-:W-:Y:S02]  /*0910*/  DFMA R22, R14, R18, R22 ;  /* 0x000000120e16722b */ /* 0x008fe40000000016 */
[----:B------:R-:W-:Y:S02]  /*0920*/  DADD R6, R6, R18 ;  /* 0x0000000006067229 */ /* 0x000fe40000000012 */
[----:B----4-:R-:W-:Y:S02]  /*0930*/  DFMA R10, R14, R28, R10 ;  /* 0x0000001c0e0a722b */ /* 0x010fe4000000000a */
[C---:B------:R-:W-:Y:S02]  /*0940*/  DFMA R4, R18.reuse, R18, R4 ;  /* 0x000000121204722b */ /* 0x040fe40000000004 */
[----:B------:R-:W-:Y:S02]  /*0950*/  DFMA R24, R18, R28, R24 ;  /* 0x0000001c1218722b */ /* 0x000fe40000000018 */
[----:B------:R-:W-:-:S11]  /*0960*/  DADD R26, R26, R28 ;  /* 0x000000001a1a7229 */ /* 0x000fd6000000001c */
.L_x_941:
[----:B------:R-:W-:Y:S05]  /*0970*/  BSYNC.RECONVERGENT B0 ;  /* 0x0000000000007941 */ /* 0x000fea0003800200 */
.L_x_940:
[----:B------:R-:W-:Y:S01]  /*0980*/  DADD R18, -RZ, |R22| ;  /* 0x00000000ff127229 */ /* 0x000fe20000000516 */
[----:B------:R-:W0:Y:S01]  /*0990*/  I2F.F64 R8, R2 ;  /* 0x0000000200087312 */ /* 0x000e220000201c00 */
[--C-:B------:R-:W-:Y:S01]  /*09a0*/  DADD R32, -RZ, |R20|.reuse ;  /* 0x00000000ff207229 */ /* 0x100fe20000000514 */
[----:B------:R-:W-:Y:S01]  /*09b0*/  IMAD.MOV.U32 R28, RZ, RZ, R12 ;  /* 0x000000ffff1c7224 */ /* 0x000fe200078e000c */
[----:B------:R-:W-:Y:S01]  /*09c0*/  DSETP.GT.AND P0, PT, |R22|, |R20|, PT ;  /* 0x400000141600722a */ /* 0x000fe20003f04200 */
[----:B------:R-:W-:Y:S01]  /*09d0*/  IMAD.MOV.U32 R29, RZ, RZ, R13 ;  /* 0x000000ffff1d7224 */ /* 0x000fe200078e000d */
[----:B------:R-:W-:Y:S01]  /*09e0*/  STL.128 [R1], R20 ;  /* 0x0000001401007387 */ /* 0x000fe20000100c00 */
[----:B------:R-:W-:Y:S01]  /*09f0*/  IMAD.MOV.U32 R30, RZ, RZ, R6 ;  /* 0x000000ffff1e7224 */ /* 0x000fe200078e0006 */
[----:B------:R-:W-:Y:S01]  /*0a00*/  UMOV UR6, 0x812dea11 ;  /* 0x812dea1100067882 */ /* 0x000fe20000000000 */
[----:B------:R-:W-:Y:S01]  /*0a10*/  IMAD.MOV.U32 R31, RZ, RZ, R7 ;  /* 0x000000ffff1f7224 */ /* 0x000fe200078e0007 */
[----:B------:R-:W-:Y:S01]  /*0a20*/  STL.128 [R1+0x20], R4 ;  /* 0x0000200401007387 */ /* 0x000fe20000100c00 */
[----:B------:R-:W-:Y:S01]  /*0a30*/  UMOV UR7, 0x3d719799 ;  /* 0x3d71979900077882 */ /* 0x000fe20000000000 */
[----:B------:R-:W-:Y:S01]  /*0a40*/  FSEL R32, R18, R32, P0 ;  /* 0x0000002012207208 */ /* 0x000fe20000000000 */
[----:B------:R-:W-:Y:S01]  /*0a50*/  IMAD.MOV.U32 R14, RZ, RZ, R22 ;  /* 0x000000ffff0e7224 */ /* 0x000fe200078e0016 */
[----:B------:R-:W-:Y:S01]  /*0a60*/  FSEL R33, R19, R33, P0 ;  /* 0x0000002113217208 */ /* 0x000fe20000000000 */
[----:B------:R-:W-:Y:S01]  /*0a70*/  DADD R18, -RZ, |R12| ;  /* 0x00000000ff127229 */ /* 0x000fe2000000050c */
[----:B------:R-:W-:Y:S01]  /*0a80*/  STL.128 [R1+0x30], R28 ;  /* 0x0000301c01007387 */ /* 0x000fe20000100c00 */
[----:B------:R-:W-:Y:S01]  /*0a90*/  IMAD.MOV.U32 R15, RZ, RZ, R23 ;  /* 0x000000ffff0f7224 */ /* 0x000fe200078e0017 */
[----:B------:R-:W-:Y:S01]  /*0aa0*/  SEL R17, RZ, 0x1, !P0 ;  /* 0x00000001ff117807 */ /* 0x000fe20004000000 */
[----:B------:R-:W-:Y:S01]  /*0ab0*/  BSSY.RECONVERGENT B1, `(.L_x_947) ;  /* 0x0000103000017945 */ /* 0x000fe20003800200 */
[----:B------:R-:W-:Y:S01]  /*0ac0*/  DSETP.GT.AND P1, PT, |R12|, R32, PT ;  /* 0x000000200c00722a */ /* 0x000fe20003f24200 */
[----:B------:R-:W-:Y:S04]  /*0ad0*/  STL.128 [R1+0x50], R24 ;  /* 0x0000501801007387 */ /* 0x000fe80000100c00 */
[----:B0-----:R-:W-:Y:S01]  /*0ae0*/  STL.128 [R1+0x40], R8 ;  /* 0x0000400801007387 */ /* 0x001fe20000100c00 */
[----:B------:R-:W-:-:S02]  /*0af0*/  FSEL R18, R18, R32, P1 ;  /* 0x0000002012127208 */ /* 0x000fc40000800000 */
[----:B------:R-:W-:Y:S01]  /*0b00*/  FSEL R19, R19, R33, P1 ;  /* 0x0000002113137208 */ /* 0x000fe20000800000 */
[----:B------:R0:W-:Y:S01]  /*0b10*/  STL.128 [R1+0x10], R12 ;  /* 0x0000100c01007387 */ /* 0x0001e20000100c00 */
[----:B------:R-:W-:Y:S02]  /*0b20*/  CS2R R32, SRZ ;  /* 0x0000000000207805 */ /* 0x000fe4000001ff00 */
[----:B------:R-:W-:Y:S02]  /*0b30*/  SEL R17, R17, 0x2, !P1 ;  /* 0x0000000211117807 */ /* 0x000fe40004800000 */
[----:B------:R-:W-:Y:S01]  /*0b40*/  DSETP.GEU.AND P2, PT, R18, UR6, PT ;  /* 0x0000000612007e2a */ /* 0x000fe2000bf4e000 */
[----:B------:R-:W-:Y:S02]  /*0b50*/  CS2R R18, SRZ ;  /* 0x0000000000127805 */ /* 0x000fe4000001ff00 */
[----:B0-----:R-:W-:-:S11]  /*0b60*/  CS2R R14, SRZ ;  /* 0x00000000000e7805 */ /* 0x001fd6000001ff00 */
[----:B------:R-:W-:Y:S05]  /*0b70*/  @!P2 BRA `(.L_x_948) ;  /* 0x0000000c00d8a947 */ /* 0x000fea0003800000 */
[----:B------:R-:W-:Y:S01]  /*0b80*/  ISETP.NE.AND P0, PT, R17, RZ, PT ;  /* 0x000000ff1100720c */ /* 0x000fe20003f05270 */
[----:B------:R-:W-:Y:S01]  /*0b90*/  BSSY.RECONVERGENT B0, `(.L_x_949) ;  /* 0x0000027000007945 */ /* 0x000fe20003800200 */
[----:B------:R-:W-:Y:S01]  /*0ba0*/  IMAD.MOV.U32 R32, RZ, RZ, R8 ;  /* 0x000000ffff207224 */ /* 0x000fe200078e0008 */
[----:B------:R-:W-:Y:S01]  /*0bb0*/  MOV R8, R12 ;  /* 0x0000000c00087202 */ /* 0x000fe20000000f00 */
[----:B------:R-:W-:Y:S02]  /*0bc0*/  IMAD.MOV.U32 R33, RZ, RZ, R9 ;  /* 0x000000ffff217224 */ /* 0x000fe400078e0009 */
[----:B------:R-:W-:Y:S02]  /*0bd0*/  IMAD.MOV.U32 R9, RZ, RZ, R13 ;  /* 0x000000ffff097224 */ /* 0x000fe400078e000d */
[----:B------:R-:W-:Y:S02]  /*0be0*/  IMAD.MOV.U32 R34, RZ, RZ, R22 ;  /* 0x000000ffff227224 */ /* 0x000fe400078e0016 */
[----:B------:R-:W-:-:S02]  /*0bf0*/  IMAD.MOV.U32 R35, RZ, RZ, R23 ;  /* 0x000000ffff237224 */ /* 0x000fc400078e0017 */
[----:B------:R-:W-:Y:S02]  /*0c00*/  IMAD.MOV.U32 R30, RZ, RZ, R6 ;  /* 0x000000ffff1e7224 */ /* 0x000fe400078e0006 */
[----:B------:R-:W-:Y:S01]  /*0c10*/  IMAD.MOV.U32 R31, RZ, RZ, R7 ;  /* 0x000000ffff1f7224 */ /* 0x000fe200078e0007 */
[----:B------:R-:W-:Y:S06]  /*0c20*/  @!P0 BRA `(.L_x_950) ;  /* 0x0000000000748947 */ /* 0x000fec0003800000 */
[----:B------:R-:W-:-:S05]  /*0c30*/  IMAD R41, R17, 0x18, R1 ;  /* 0x0000001811297824 */ /* 0x000fca00078e0201 */
[----:B------:R-:W2:Y:S04]  /*0c40*/  LDL.64 R18, [R41] ;  /* 0x0000000029127983 */ /* 0x000ea80000100a00 */
[----:B--2---:R-:W-:Y:S04]  /*0c50*/  STL.64 [R1], R18 ;  /* 0x0000001201007387 */ /* 0x004fe80000100a00 */
[----:B------:R-:W2:Y:S04]  /*0c60*/  LDL.64 R36, [R41+0x8] ;  /* 0x0000080029247983 */ /* 0x000ea80000100a00 */
[----:B------:R0:W-:Y:S04]  /*0c70*/  STL.64 [R41], R20 ;  /* 0x0000001429007387 */ /* 0x0001e80000100a00 */
[----:B--2---:R-:W-:Y:S04]  /*0c80*/  STL.64 [R1+0x8], R36 ;  /* 0x0000082401007387 */ /* 0x004fe80000100a00 */
[----:B------:R-:W2:Y:S01]  /*0c90*/  LDL.64 R8, [R41+0x10] ;  /* 0x0000100029087983 */ /* 0x000ea20000100a00 */
[----:B------:R-:W-:-:S03]  /*0ca0*/  IMAD R17, R17, 0x8, R16 ;  /* 0x0000000811117824 */ /* 0x000fc600078e0210 */
[----:B------:R-:W-:Y:S04]  /*0cb0*/  STL.64 [R41+0x8], R22 ;  /* 0x0000081629007387 */ /* 0x000fe80000100a00 */
[----:B--2---:R-:W-:Y:S04]  /*0cc0*/  STL.64 [R1+0x10], R8 ;  /* 0x0000100801007387 */ /* 0x004fe80000100a00 */
[----:B------:R-:W-:Y:S04]  /*0cd0*/  STL.64 [R41+0x10], R12 ;  /* 0x0000100c29007387 */ /* 0x000fe80000100a00 */
[----:B------:R-:W2:Y:S04]  /*0ce0*/  LDL.64 R38, [R17] ;  /* 0x0000000011267983 */ /* 0x000ea80000100a00 */
[----:B--2---:R-:W-:Y:S04]  /*0cf0*/  STL.64 [R1+0x48], R38 ;  /* 0x0000482601007387 */ /* 0x004fe80000100a00 */
[----:B------:R1:W-:Y:S04]  /*0d00*/  STL.64 [R17], R10 ;  /* 0x0000000a11007387 */ /* 0x0003e80000100a00 */
[----:B------:R-:W2:Y:S04]  /*0d10*/  LDL.128 R4, [R1+0x30] ;  /* 0x0000300001047983 */ /* 0x000ea80000100c00 */
[----:B------:R-:W3:Y:S04]  /*0d20*/  LDL.128 R28, [R1+0x20] ;  /* 0x00002000011c7983 */ /* 0x000ee80000100c00 */
[----:B------:R4:W5:Y:S04]  /*0d30*/  LDL.64 R34, [R1+0x18] ;  /* 0x0000180001227983 */ /* 0x0009680000100a00 */
[----:B------:R4:W5:Y:S04]  /*0d40*/  LDL.64 R32, [R1+0x40] ;  /* 0x0000400001207983 */ /* 0x0009680000100a00 */
[----:B------:R4:W5:Y:S01]  /*0d50*/  LDL.128 R24, [R1+0x50] ;  /* 0x0000500001187983 */ /* 0x0009620000100c00 */
[----:B0-----:R-:W-:Y:S01]  /*0d60*/  IMAD.MOV.U32 R20, RZ, RZ, R18 ;  /* 0x000000ffff147224 */ /* 0x001fe200078e0012 */
[----:B-1----:R-:W-:Y:S01]  /*0d70*/  MOV R10, R38 ;  /* 0x00000026000a7202 */ /* 0x002fe20000000f00 */
[----:B------:R-:W-:-:S02]  /*0d80*/  IMAD.MOV.U32 R21, RZ, RZ, R19 ;  /* 0x000000ffff157224 */ /* 0x000fc400078e0013 */
[----:B------:R-:W-:Y:S02]  /*0d90*/  IMAD.MOV.U32 R22, RZ, RZ, R36 ;  /* 0x000000ffff167224 */ /* 0x000fe400078e0024 */
[----:B------:R-:W-:Y:S02]  /*0da0*/  IMAD.MOV.U32 R23, RZ, RZ, R37 ;  /* 0x000000ffff177224 */ /* 0x000fe400078e0025 */
[----:B------:R-:W-:Y:S02]  /*0db0*/  IMAD.MOV.U32 R11, RZ, RZ, R39 ;  /* 0x000000ffff0b7224 */ /* 0x000fe400078e0027 */
[----:B--2---:R-:W-:Y:S02]  /*0dc0*/  IMAD.MOV.U32 R12, RZ, RZ, R4 ;  /* 0x000000ffff0c7224 */ /* 0x004fe400078e0004 */
[----:B------:R-:W-:Y:S02]  /*0dd0*/  IMAD.MOV.U32 R13, RZ, RZ, R5 ;  /* 0x000000ffff0d7224 */ /* 0x000fe400078e0005 */
[----:B---3--:R-:W-:-:S02]  /*0de0*/  IMAD.MOV.U32 R4, RZ, RZ, R28 ;  /* 0x000000ffff047224 */ /* 0x008fc400078e001c */
[----:B----4-:R-:W-:-:S07]  /*0df0*/  IMAD.MOV.U32 R5, RZ, RZ, R29 ;  /* 0x000000ffff057224 */ /* 0x010fce00078e001d */
.L_x_950:
[----:B------:R-:W-:Y:S05]  /*0e00*/  BSYNC.RECONVERGENT B0 ;  /* 0x0000000000007941 */ /* 0x000fea0003800200 */
.L_x_949:
[----:B------:R-:W0:Y:S01]  /*0e10*/  MUFU.RCP64H R17, R21 ;  /* 0x0000001500117308 */ /* 0x000e220000001800 */
[----:B------:R-:W-:Y:S01]  /*0e20*/  IMAD.MOV.U32 R16, RZ, RZ, 0x1 ;  /* 0x00000001ff107424 */ /* 0x000fe200078e00ff */
[----:B-----5:R-:W-:Y:S01]  /*0e30*/  FSETP.GEU.AND P1, PT, |R35|, 6.5827683646048100446e-37, PT ;  /* 0x036000002300780b */ /* 0x020fe20003f2e200 */
[----:B------:R-:W-:Y:S04]  /*0e40*/  BSSY.RECONVERGENT B2, `(.L_x_951) ;  /* 0x0000015000027945 */ /* 0x000fe80003800200 */
[----:B0-----:R-:W-:-:S08]  /*0e50*/  DFMA R18, R16, -R20, 1 ;  /* 0x3ff000001012742b */ /* 0x001fd00000000814 */
[----:B------:R-:W-:-:S08]  /*0e60*/  DFMA R18, R18, R18, R18 ;  /* 0x000000121212722b */ /* 0x000fd00000000012 */
[----:B------:R-:W-:-:S08]  /*0e70*/  DFMA R18, R16, R18, R16 ;  /* 0x000000121012722b */ /* 0x000fd00000000010 */
[----:B------:R-:W-:-:S08]  /*0e80*/  DFMA R16, R18, -R20, 1 ;  /* 0x3ff000001210742b */ /* 0x000fd00000000814 */
[----:B------:R-:W-:-:S08]  /*0e90*/  DFMA R16, R18, R16, R18 ;  /* 0x000000101210722b */ /* 0x000fd00000000012 */
[----:B------:R-:W-:-:S08]  /*0ea0*/  DMUL R18, R16, R34 ;  /* 0x0000002210127228 */ /* 0x000fd00000000000 */
[----:B------:R-:W-:-:S08]  /*0eb0*/  DFMA R28, R18, -R20, R34 ;  /* 0x80000014121c722b */ /* 0x000fd00000000022 */
[----:B------:R-:W-:-:S10]  /*0ec0*/  DFMA R16, R16, R28, R18 ;  /* 0x0000001c1010722b */ /* 0x000fd40000000012 */
[----:B------:R-:W-:-:S05]  /*0ed0*/  FFMA R18, RZ, R21, R17 ;  /* 0x00000015ff127223 */ /* 0x000fca0000000011 */
[----:B------:R-:W-:-:S13]  /*0ee0*/  FSETP.GT.AND P0, PT, |R18|, 1.469367938527859385e-39, PT ;  /* 0x001000001200780b */ /* 0x000fda0003f04200 */
[----:B------:R-:W-:Y:S05]  /*0ef0*/  @P0 BRA P1, `(.L_x_952) ;  /* 0x0000000000240947 */ /* 0x000fea0000800000 */
[----:B------:R-:W-:Y:S01]  /*0f00*/  IMAD.MOV.U32 R44, RZ, RZ, R34 ;  /* 0x000000ffff2c7224 */ /* 0x000fe200078e0022 */
[----:B------:R-:W-:Y:S01]  /*0f10*/  MOV R19, 0xf60 ;  /* 0x00000f6000137802 */ /* 0x000fe20000000f00 */
[----:B------:R-:W-:Y:S02]  /*0f20*/  IMAD.MOV.U32 R18, RZ, RZ, R35 ;  /* 0x000000ffff127224 */ /* 0x000fe400078e0023 */
[----:B------:R-:W-:Y:S02]  /*0f30*/  IMAD.MOV.U32 R17, RZ, RZ, R20 ;  /* 0x000000ffff117224 */ /* 0x000fe400078e0014 */
[----:B------:R-:W-:-:S07]  /*0f40*/  IMAD.MOV.U32 R16, RZ, RZ, R21 ;  /* 0x000000ffff107224 */ /* 0x000fce00078e0015 */
[----:B------:R-:W-:Y:S05]  /*0f50*/  CALL.REL.NOINC `($__internal_1_$__cuda_sm20_div_rn_f64_full) ;  /* 0x0000019c00447944 */ /* 0x000fea0003c00000 */
[----:B------:R-:W-:-:S04]  /*0f60*/  LOP3.LUT R17, R17, R16, RZ, 0x3c, !PT ;  /* 0x0000001011117212 */ /* 0x000fc800078e3cff */
[----:B------:R-:W-:-:S04]  /*0f70*/  LOP3.LUT R16, R17, R16, RZ, 0x3c, !PT ;  /* 0x0000001011107212 */ /* 0x000fc800078e3cff */
[----:B------:R-:W-:-:S07]  /*0f80*/  LOP3.LUT R17, R17, R16, RZ, 0x3c, !PT ;  /* 0x0000001011117212 */ /* 0x000fce00078e3cff */
.L_x_952:
[----:B------:R-:W-:Y:S05]  /*0f90*/  BSYNC.RECONVERGENT B2 ;  /* 0x0000000000027941 */ /* 0x000fea0003800200 */
.L_x_951:
[----:B------:R-:W0:Y:S01]  /*0fa0*/  MUFU.RCP64H R19, R21 ;  /* 0x0000001500137308 */ /* 0x000e220000001800 */
[----:B------:R-:W-:Y:S01]  /*0fb0*/  MOV R18, 0x1 ;  /* 0x0000000100127802 */ /* 0x000fe20000000f00 */
[C---:B------:R-:W-:Y:S01]  /*0fc0*/  DFMA R30, -R16.reuse, R8, R30 ;  /* 0x00000008101e722b */ /* 0x040fe2000000011e */
[----:B------:R-:W-:Y:S01]  /*0fd0*/  FSETP.GEU.AND P1, PT, |R13|, 6.5827683646048100446e-37, PT ;  /* 0x036000000d00780b */ /* 0x000fe20003f2e200 */
[----:B------:R-:W-:Y:S01]  /*0fe0*/  DFMA R24, -R16, R10, R24 ;  /* 0x0000000a1018722b */ /* 0x000fe20000000118 */
[----:B------:R-:W-:Y:S06]  /*0ff0*/  BSSY.RECONVERGENT B2, `(.L_x_953) ;  /* 0x0000019000027945 */ /* 0x000fec0003800200 */
[----:B------:R1:W-:Y:S01]  /*1000*/  STL.64 [R1+0x50], R24 ;  /* 0x0000501801007387 */ /* 0x0003e20000100a00 */
[----:B0-----:R-:W-:-:S08]  /*1010*/  DFMA R28, R18, -R20, 1 ;  /* 0x3ff00000121c742b */ /* 0x001fd00000000814 */
[----:B------:R-:W-:-:S08]  /*1020*/  DFMA R28, R28, R28, R28 ;  /* 0x0000001c1c1c722b */ /* 0x000fd0000000001c */
[----:B------:R-:W-:-:S08]  /*1030*/  DFMA R28, R18, R28, R18 ;  /* 0x0000001c121c722b */ /* 0x000fd00000000012 */
[----:B------:R-:W-:-:S08]  /*1040*/  DFMA R18, R28, -R20, 1 ;  /* 0x3ff000001c12742b */ /* 0x000fd00000000814 */
[----:B------:R-:W-:Y:S02]  /*1050*/  DFMA R40, R28, R18, R28 ;  /* 0x000000121c28722b */ /* 0x000fe4000000001c */
[C---:B------:R-:W-:Y:S02]  /*1060*/  DFMA R18, -R16.reuse, R20, R34 ;  /* 0x000000141012722b */ /* 0x040fe40000000122 */
[----:B------:R-:W-:-:S04]  /*1070*/  DFMA R28, -R16, R22, R4 ;  /* 0x00000016101c722b */ /* 0x000fc80000000104 */
[----:B------:R-:W-:Y:S01]  /*1080*/  DMUL R36, R40, R12 ;  /* 0x0000000c28247228 */ /* 0x000fe20000000000 */
[----:B------:R1:W-:Y:S04]  /*1090*/  STL.64 [R1+0x18], R18 ;  /* 0x0000181201007387 */ /* 0x0003e80000100a00 */
[----:B------:R1:W-:Y:S03]  /*10a0*/  STL.128 [R1+0x20], R28 ;  /* 0x0000201c01007387 */ /* 0x0003e60000100c00 */
[----:B------:R-:W-:-:S08]  /*10b0*/  DFMA R38, R36, -R20, R12 ;  /* 0x800000142426722b */ /* 0x000fd0000000000c */
[----:B------:R-:W-:-:S10]  /*10c0*/  DFMA R34, R40, R38, R36 ;  /* 0x000000262822722b */ /* 0x000fd40000000024 */
[----:B------:R-:W-:-:S05]  /*10d0*/  FFMA R4, RZ, R21, R35 ;  /* 0x00000015ff047223 */ /* 0x000fca0000000023 */
[----:B------:R-:W-:-:S13]  /*10e0*/  FSETP.GT.AND P0, PT, |R4|, 1.469367938527859385e-39, PT ;  /* 0x001000000400780b */ /* 0x000fda0003f04200 */
[----:B-1----:R-:W-:Y:S05]  /*10f0*/  @P0 BRA P1, `(.L_x_954) ;  /* 0x0000000000200947 */ /* 0x002fea0000800000 */
[----:B------:R-:W-:Y:S01]  /*1100*/  IMAD.MOV.U32 R44, RZ, RZ, R12 ;  /* 0x000000ffff2c7224 */ /* 0x000fe200078e000c */
[----:B------:R-:W-:Y:S01]  /*1110*/  MOV R19, 0x1160 ;  /* 0x0000116000137802 */ /* 0x000fe20000000f00 */
[----:B------:R-:W-:Y:S02]  /*1120*/  IMAD.MOV.U32 R18, RZ, RZ, R13 ;  /* 0x000000ffff127224 */ /* 0x000fe400078e000d */
[----:B------:R-:W-:Y:S02]  /*1130*/  IMAD.MOV.U32 R17, RZ, RZ, R20 ;  /* 0x000000ffff117224 */ /* 0x000fe400078e0014 */
[----:B------:R-:W-:-:S07]  /*1140*/  IMAD.MOV.U32 R16, RZ, RZ, R21 ;  /* 0x000000ffff107224 */ /* 0x000fce00078e0015 */
[----:B------:R-:W-:Y:S05]  /*1150*/  CALL.REL.NOINC `($__internal_1_$__cuda_sm20_div_rn_f64_full) ;  /* 0x0000019800c47944 */ /* 0x000fea0003c00000 */
[----:B------:R-:W-:Y:S02]  /*1160*/  IMAD.MOV.U32 R34, RZ, RZ, R17 ;  /* 0x000000ffff227224 */ /* 0x000fe400078e0011 */
[----:B------:R-:W-:-:S07]  /*1170*/  IMAD.MOV.U32 R35, RZ, RZ, R16 ;  /* 0x000000ffff237224 */ /* 0x000fce00078e0010 */
.L_x_954:
[----:B------:R-:W-:Y:S05]  /*1180*/  BSYNC.RECONVERGENT B2 ;  /* 0x0000000000027941 */ /* 0x000fea0003800200 */
.L_x_953:
[C---:B------:R-:W-:Y:S01]  /*1190*/  DFMA R6, -R34.reuse, R22, R6 ;  /* 0x000000162206722b */ /* 0x040fe20000000106 */
[----:B------:R-:W-:Y:S01]  /*11a0*/  UMOV UR6, 0x812dea11 ;  /* 0x812dea1100067882 */ /* 0x000fe20000000000 */
[C---:B------:R-:W-:Y:S01]  /*11b0*/  DFMA R4, -R34.reuse, R20, R12 ;  /* 0x000000142204722b */ /* 0x040fe2000000010c */
[----:B------:R-:W-:Y:S01]  /*11c0*/  UMOV UR7, 0x3d719799 ;  /* 0x3d71979900077882 */ /* 0x000fe20000000000 */
[----:B------:R-:W-:Y:S02]  /*11d0*/  DADD R12, -RZ, |R28| ;  /* 0x00000000ff0c7229 */ /* 0x000fe4000000051c */
[----:B------:R-:W-:Y:S02]  /*11e0*/  DFMA R16, -R34, R8, R32 ;  /* 0x000000082210722b */ /* 0x000fe40000000120 */
[----:B------:R-:W-:Y:S01]  /*11f0*/  DADD R18, -RZ, |R6| ;  /* 0x00000000ff127229 */ /* 0x000fe20000000506 */
[----:B------:R0:W-:Y:S01]  /*1200*/  STL.128 [R1+0x30], R4 ;  /* 0x0000300401007387 */ /* 0x0001e20000100c00 */
[----:B------:R-:W-:Y:S01]  /*1210*/  DSETP.GT.AND P0, PT, |R6|, |R28|, PT ;  /* 0x4000001c0600722a */ /* 0x000fe20003f04200 */
[----:B------:R-:W-:Y:S01]  /*1220*/  CS2R R32, SRZ ;  /* 0x0000000000207805 */ /* 0x000fe2000001ff00 */
[----:B------:R-:W-:Y:S01]  /*1230*/  DFMA R34, -R34, R10, R26 ;  /* 0x0000000a2222722b */ /* 0x000fe2000000011a */
[----:B------:R0:W-:Y:S05]  /*1240*/  STL.64 [R1+0x40], R16 ;  /* 0x0000401001007387 */ /* 0x0001ea0000100a00 */
[----:B------:R-:W-:Y:S01]  /*1250*/  FSEL R12, R12, R18, !P0 ;  /* 0x000000120c0c7208 */ /* 0x000fe20004000000 */
[----:B------:R0:W-:Y:S01]  /*1260*/  STL.64 [R1+0x58], R34 ;  /* 0x0000582201007387 */ /* 0x0001e20000100a00 */
[----:B------:R-:W-:-:S02]  /*1270*/  FSEL R13, R13, R19, !P0 ;  /* 0x000000130d0d7208 */ /* 0x000fc40004000000 */
[----:B------:R-:W-:-:S04]  /*1280*/  CS2R R18, SRZ ;  /* 0x0000000000127805 */ /* 0x000fc8000001ff00 */
[----:B------:R-:W-:-:S14]  /*1290*/  DSETP.GEU.AND P1, PT, R12, UR6, PT ;  /* 0x000000060c007e2a */ /* 0x000fdc000bf2e000 */
[----:B0-----:R-:W-:Y:S05]  /*12a0*/  @!P1 BRA `(.L_x_948) ;  /* 0x00000008000c9947 */ /* 0x001fea0003800000 */
[----:B------:R-:W-:Y:S01]  /*12b0*/  IMAD.MOV.U32 R5, RZ, RZ, R29 ;  /* 0x000000ffff057224 */ /* 0x000fe200078e001d */
[----:B------:R-:W-:Y:S01]  /*12c0*/  MOV R12, 0x1 ;  /* 0x00000001000c7802 */ /* 0x000fe20000000f00 */
[----:B------:R-:W-:Y:S01]  /*12d0*/  @P0 IMAD.MOV.U32 R5, RZ, RZ, R7 ;  /* 0x000000ffff050224 */ /* 0x000fe200078e0007 */
[----:B------:R0:W-:Y:S01]  /*12e0*/  @P0 STL.64 [R1+0x20], R6 ;  /* 0x0000200601000387 */ /* 0x0001e20000100a00 */
[----:B------:R-:W-:Y:S01]  /*12f0*/  IMAD.MOV.U32 R4, RZ, RZ, R28 ;  /* 0x000000ffff047224 */ /* 0x000fe200078e001c */
[----:B------:R-:W-:Y:S01]  /*1300*/  BSSY.RECONVERGENT B2, `(.L_x_955) ;  /* 0x0000029000027945 */ /* 0x000fe20003800200 */
[----:B------:R-:W1:Y:S01]  /*1310*/  MUFU.RCP64H R13, R5 ;  /* 0x00000005000d7308 */ /* 0x000e620000001800 */
[----:B------:R-:W-:Y:S01]  /*1320*/  @P0 IMAD.MOV.U32 R4, RZ, RZ, R6 ;  /* 0x000000ffff040224 */ /* 0x000fe200078e0006 */
[----:B------:R-:W-:Y:S04]  /*1330*/  @P0 STL.64 [R1+0x38], R28 ;  /* 0x0000381c01000387 */ /* 0x000fe80000100a00 */
[----:B------:R-:W-:Y:S01]  /*1340*/  @P0 STL.64 [R1+0x28], R16 ;  /* 0x0000281001000387 */ /* 0x000fe20000100a00 */
[----:B0-----:R-:W-:-:S03]  /*1350*/  @P0 IMAD.MOV.U32 R6, RZ, RZ, R28 ;  /* 0x000000ffff060224 */ /* 0x001fc600078e001c */
[----:B------:R-:W-:Y:S01]  /*1360*/  @P0 STL.64 [R1+0x50], R34 ;  /* 0x0000502201000387 */ /* 0x000fe20000100a00 */
[----:B------:R-:W-:-:S03]  /*1370*/  @P0 IMAD.MOV.U32 R7, RZ, RZ, R29 ;  /* 0x000000ffff070224 */ /* 0x000fc600078e001d */
[----:B------:R0:W-:Y:S02]  /*1380*/  @P0 STL.64 [R1+0x40], R30 ;  /* 0x0000401e01000387 */ /* 0x0001e40000100a00 */
[----:B------:R-:W-:Y:S01]  /*1390*/  FSETP.GEU.AND P2, PT, |R7|, 6.5827683646048100446e-37, PT ;  /* 0x036000000700780b */ /* 0x000fe20003f4e200 */
[----:B-1----:R-:W-:-:S08]  /*13a0*/  DFMA R18, R12, -R4, 1 ;  /* 0x3ff000000c12742b */ /* 0x002fd00000000804 */
[----:B------:R-:W-:-:S08]  /*13b0*/  DFMA R18, R18, R18, R18 ;  /* 0x000000121212722b */ /* 0x000fd00000000012 */
[----:B------:R-:W-:-:S08]  /*13c0*/  DFMA R18, R12, R18, R12 ;  /* 0x000000120c12722b */ /* 0x000fd0000000000c */
[----:B------:R-:W-:-:S08]  /*13d0*/  DFMA R12, R18, -R4, 1 ;  /* 0x3ff00000120c742b */ /* 0x000fd00000000804 */
[----:B------:R-:W-:-:S08]  /*13e0*/  DFMA R26, R18, R12, R18 ;  /* 0x0000000c121a722b */ /* 0x000fd00000000012 */
[----:B------:R-:W-:-:S08]  /*13f0*/  DMUL R12, R26, R6 ;  /* 0x000000061a0c7228 */ /* 0x000fd00000000000 */
[----:B------:R-:W-:-:S08]  /*1400*/  DFMA R18, R12, -R4, R6 ;  /* 0x800000040c12722b */ /* 0x000fd00000000006 */
[----:B------:R-:W-:Y:S01]  /*1410*/  DFMA R18, R26, R18, R12 ;  /* 0x000000121a12722b */ /* 0x000fe2000000000c */
[----:B------:R-:W-:Y:S02]  /*1420*/  IMAD.MOV.U32 R26, RZ, RZ, R34 ;  /* 0x000000ffff1a7224 */ /* 0x000fe400078e0022 */
[----:B------:R-:W-:Y:S02]  /*1430*/  IMAD.MOV.U32 R27, RZ, RZ, R35 ;  /* 0x000000ffff1b7224 */ /* 0x000fe400078e0023 */
[----:B------:R-:W-:Y:S02]  /*1440*/  IMAD.MOV.U32 R13, RZ, RZ, R17 ;  /* 0x000000ffff0d7224 */ /* 0x000fe400078e0011 */
[----:B------:R-:W-:-:S03]  /*1450*/  @P0 IMAD.MOV.U32 R26, RZ, RZ, R24 ;  /* 0x000000ffff1a0224 */ /* 0x000fc600078e0018 */
[----:B------:R-:W-:Y:S01]  /*1460*/  FFMA R12, RZ, R5, R19 ;  /* 0x00000005ff0c7223 */ /* 0x000fe20000000013 */
[----:B------:R-:W-:Y:S02]  /*1470*/  @P0 IMAD.MOV.U32 R27, RZ, RZ, R25 ;  /* 0x000000ffff1b0224 */ /* 0x000fe400078e0019 */
[----:B------:R-:W-:Y:S02]  /*1480*/  @P0 IMAD.MOV.U32 R13, RZ, RZ, R31 ;  /* 0x000000ffff0d0224 */ /* 0x000fe400078e001f */
[----:B------:R-:W-:Y:S01]  /*1490*/  FSETP.GT.AND P1, PT, |R12|, 1.469367938527859385e-39, PT ;  /* 0x001000000c00780b */ /* 0x000fe20003f24200 */
[----:B------:R-:W-:Y:S01]  /*14a0*/  IMAD.MOV.U32 R12, RZ, RZ, R16 ;  /* 0x000000ffff0c7224 */ /* 0x000fe200078e0010 */
[----:B------:R-:W-:Y:S01]  /*14b0*/  @P0 MOV R12, R30 ;  /* 0x0000001e000c0202 */ /* 0x000fe20000000f00 */
[----:B------:R-:W-:Y:S02]  /*14c0*/  @P0 IMAD.MOV.U32 R24, RZ, RZ, R34 ;  /* 0x000000ffff180224 */ /* 0x000fe400078e0022 */
[----:B------:R-:W-:-:S02]  /*14d0*/  @P0 IMAD.MOV.U32 R25, RZ, RZ, R35 ;  /* 0x000000ffff190224 */ /* 0x000fc400078e0023 */
[----:B0-----:R-:W-:Y:S02]  /*14e0*/  @P0 IMAD.MOV.U32 R30, RZ, RZ, R16 ;  /* 0x000000ffff1e0224 */ /* 0x001fe400078e0010 */
[----:B------:R-:W-:-:S04]  /*14f0*/  @P0 IMAD.MOV.U32 R31, RZ, RZ, R17 ;  /* 0x000000ffff1f0224 */ /* 0x000fc800078e0011 */
[----:B------:R-:W-:Y:S05]  /*1500*/  @P1 BRA P2, `(.L_x_956) ;  /* 0x0000000000201947 */ /* 0x000fea0001000000 */
        /* <DEDUP_REMOVED lines=8> */
.L_x_956:
[----:B------:R-:W-:Y:S05]  /*1590*/  BSYNC.RECONVERGENT B2 ;  /* 0x0000000000027941 */ /* 0x000fea0003800200 */
.L_x_955:
[C---:B------:R-:W-:Y:S01]  /*15a0*/  DFMA R6, -R18.reuse, R4, R6 ;  /* 0x000000041206722b */ /* 0x040fe20000000106 */
[----:B------:R-:W-:Y:S01]  /*15b0*/  UMOV UR6, 0x812dea11 ;  /* 0x812dea1100067882 */ /* 0x000fe20000000000 */
[C---:B------:R-:W-:Y:S01]  /*15c0*/  DFMA R12, -R18.reuse, R30, R12 ;  /* 0x0000001e120c722b */ /* 0x040fe2000000010c */
[----:B------:R-:W-:Y:S01]  /*15d0*/  UMOV UR7, 0x3d719799 ;  /* 0x3d71979900077882 */ /* 0x000fe20000000000 */
[----:B------:R-:W-:Y:S01]  /*15e0*/  DFMA R44, -R18, R24, R26 ;  /* 0x00000018122c722b */ /* 0x000fe2000000011a */
[----:B------:R-:W-:Y:S02]  /*15f0*/  CS2R R32, SRZ ;  /* 0x0000000000207805 */ /* 0x000fe4000001ff00 */
[----:B------:R-:W-:Y:S01]  /*1600*/  CS2R R18, SRZ ;  /* 0x0000000000127805 */ /* 0x000fe2000001ff00 */
[----:B------:R0:W-:Y:S02]  /*1610*/  STL.64 [R1+0x38], R6 ;  /* 0x0000380601007387 */ /* 0x0001e40000100a00 */
[----:B------:R-:W-:-:S02]  /*1620*/  DSETP.GEU.AND P0, PT, |R12|, UR6, PT ;  /* 0x000000060c007e2a */ /* 0x000fc4000bf0e200 */
[----:B------:R0:W-:Y:S04]  /*1630*/  STL.64 [R1+0x40], R12 ;  /* 0x0000400c01007387 */ /* 0x0001e80000100a00 */
[----:B------:R0:W-:Y:S08]  /*1640*/  STL.64 [R1+0x58], R44 ;  /* 0x0000582c01007387 */ /* 0x0001f00000100a00 */
[----:B------:R-:W-:Y:S05]  /*1650*/  @!P0 BRA `(.L_x_948) ;  /* 0x0000000400208947 */ /* 0x000fea0003800000 */
[----:B0-----:R-:W0:Y:S01]  /*1660*/  MUFU.RCP64H R7, R13 ;  /* 0x0000000d00077308 */ /* 0x001e220000001800 */
[----:B------:R-:W-:Y:S01]  /*1670*/  IMAD.MOV.U32 R6, RZ, RZ, 0x1 ;  /* 0x00000001ff067424 */ /* 0x000fe200078e00ff */
[----:B------:R-:W-:Y:S01]  /*1680*/  FSETP.GEU.AND P1, PT, |R45|, 6.5827683646048100446e-37, PT ;  /* 0x036000002d00780b */ /* 0x000fe20003f2e200 */
[----:B------:R-:W-:Y:S04]  /*1690*/  BSSY.RECONVERGENT B2, `(.L_x_957) ;  /* 0x0000013000027945 */ /* 0x000fe80003800200 */
        /* <DEDUP_REMOVED lines=11> */
[----:B------:R-:W-:Y:S01]  /*1750*/  MOV R18, R45 ;  /* 0x0000002d00127202 */ /* 0x000fe20000000f00 */
[----:B------:R-:W-:Y:S01]  /*1760*/  IMAD.MOV.U32 R17, RZ, RZ, R12 ;  /* 0x000000ffff117224 */ /* 0x000fe200078e000c */
[----:B------:R-:W-:Y:S01]  /*1770*/  MOV R19, 0x17a0 ;  /* 0x000017a000137802 */ /* 0x000fe20000000f00 */
[----:B------:R-:W-:-:S07]  /*1780*/  IMAD.MOV.U32 R16, RZ, RZ, R13 ;  /* 0x000000ffff107224 */ /* 0x000fce00078e000d */
[----:B------:R-:W-:Y:S05]  /*1790*/  CALL.REL.NOINC `($__internal_1_$__cuda_sm20_div_rn_f64_full) ;  /* 0x0000019400347944 */ /* 0x000fea0003c00000 */
[----:B------:R-:W-:Y:S02]  /*17a0*/  IMAD.MOV.U32 R14, RZ, RZ, R17 ;  /* 0x000000ffff0e7224 */ /* 0x000fe400078e0011 */
[----:B------:R-:W-:-:S07]  /*17b0*/  IMAD.MOV.U32 R15, RZ, RZ, R16 ;  /* 0x000000ffff0f7224 */ /* 0x000fce00078e0010 */
.L_x_958:
[----:B------:R-:W-:Y:S05]  /*17c0*/  BSYNC.RECONVERGENT B2 ;  /* 0x0000000000027941 */ /* 0x000fea0003800200 */
.L_x_957:
[----:B------:R-:W0:Y:S01]  /*17d0*/  MUFU.RCP64H R7, R5 ;  /* 0x0000000500077308 */ /* 0x000e220000001800 */
[----:B------:R-:W-:Y:S01]  /*17e0*/  IMAD.MOV.U32 R6, RZ, RZ, 0x1 ;  /* 0x00000001ff067424 */ /* 0x000fe200078e00ff */
[----:B------:R-:W-:Y:S01]  /*17f0*/  DFMA R44, R14, -R30, R24 ;  /* 0x8000001e0e2c722b */ /* 0x000fe20000000018 */
[----:B------:R-:W-:Y:S09]  /*1800*/  BSSY.RECONVERGENT B2, `(.L_x_959) ;  /* 0x0000014000027945 */ /* 0x000ff20003800200 */
[----:B------:R-:W-:Y:S01]  /*1810*/  FSETP.GEU.AND P1, PT, |R45|, 6.5827683646048100446e-37, PT ;  /* 0x036000002d00780b */ /* 0x000fe20003f2e200 */
        /* <DEDUP_REMOVED lines=14> */
[----:B------:R-:W-:-:S07]  /*1900*/  IMAD.MOV.U32 R16, RZ, RZ, R5 ;  /* 0x000000ffff107224 */ /* 0x000fce00078e0005 */
[----:B------:R-:W-:Y:S05]  /*1910*/  CALL.REL.NOINC `($__internal_1_$__cuda_sm20_div_rn_f64_full) ;  /* 0x0000019000d47944 */ /* 0x000fea0003c00000 */
[----:B------:R-:W-:Y:S02]  /*1920*/  IMAD.MOV.U32 R32, RZ, RZ, R17 ;  /* 0x000000ffff207224 */ /* 0x000fe400078e0011 */
[----:B------:R-:W-:-:S07]  /*1930*/  IMAD.MOV.U32 R33, RZ, RZ, R16 ;  /* 0x000000ffff217224 */ /* 0x000fce00078e0010 */
.L_x_960:
[----:B------:R-:W-:Y:S05]  /*1940*/  BSYNC.RECONVERGENT B2 ;  /* 0x0000000000027941 */ /* 0x000fea0003800200 */
.L_x_959:
[----:B------:R-:W0:Y:S01]  /*1950*/  MUFU.RCP64H R5, R21 ;  /* 0x0000001500057308 */ /* 0x000e220000001800 */
[----:B------:R-:W-:Y:S01]  /*1960*/  MOV R4, 0x1 ;  /* 0x0000000100047802 */ /* 0x000fe20000000f00 */
[----:B------:R-:W-:Y:S01]  /*1970*/  DFMA R10, R32, -R22, R10 ;  /* 0x80000016200a722b */ /* 0x000fe2000000000a */
[----:B------:R-:W-:Y:S07]  /*1980*/  BSSY.RECONVERGENT B2, `(.L_x_948) ;  /* 0x0000015000027945 */ /* 0x000fee0003800200 */
[----:B------:R-:W-:-:S02]  /*1990*/  DFMA R44, R14, -R8, R10 ;  /* 0x800000080e2c722b */ /* 0x000fc4000000000a */
[----:B0-----:R-:W-:-:S08]  /*19a0*/  DFMA R6, R4, -R20, 1 ;  /* 0x3ff000000406742b */ /* 0x001fd00000000814 */
[----:B------:R-:W-:Y:S01]  /*19b0*/  FSETP.GEU.AND P1, PT, |R45|, 6.5827683646048100446e-37, PT ;  /* 0x036000002d00780b */ /* 0x000fe20003f2e200 */
        /* <DEDUP_REMOVED lines=17> */
.L_x_961:
[----:B------:R-:W-:Y:S05]  /*1ad0*/  BSYNC.RECONVERGENT B2 ;  /* 0x0000000000027941 */ /* 0x000fea0003800200 */
.L_x_948:
[----:B------:R-:W-:Y:S05]  /*1ae0*/  BSYNC.RECONVERGENT B1 ;  /* 0x0000000000017941 */ /* 0x000fea0003800200 */
.L_x_947:
[C---:B------:R-:W-:Y:S01]  /*1af0*/  ISETP.GE.AND P0, PT, R2.reuse, 0x1, PT ;  /* 0x000000010200780c */ /* 0x040fe20003f06270 */
[----:B------:R-:W-:Y:S01]  /*1b00*/  BSSY.RECONVERGENT B0, `(.L_x_962) ;  /* 0x00000a9000007945 */ /* 0x000fe20003800200 */
[----:B------:R-:W-:Y:S01]  /*1b10*/  IMAD.IADD R5, R2, 0x1, R3 ;  /* 0x0000000102057824 */ /* 0x000fe200078e0203 */
[----:B------:R-:W-:-:S10]  /*1b20*/  CS2R R22, SRZ ;  /* 0x0000000000167805 */ /* 0x000fd4000001ff00 */
[----:B------:R-:W-:Y:S05]  /*1b30*/  @!P0 BRA `(.L_x_963) ;  /* 0x0000000800948947 */ /* 0x000fea0003800000 */
[----:B------:R-:W-:Y:S01]  /*1b40*/  VIADDMNMX R4, R3, 0x1, R5, !PT ;  /* 0x0000000103047846 */ /* 0x000fe20007800105 */
[----:B------:R-:W-:Y:S01]  /*1b50*/  BSSY.RECONVERGENT B1, `(.L_x_964) ;  /* 0x0000055000017945 */ /* 0x000fe20003800200 */
[----:B------:R-:W-:-:S03]  /*1b60*/  CS2R R22, SRZ ;  /* 0x0000000000167805 */ /* 0x000fc6000001ff00 */
[----:B0-----:R-:W-:Y:S02]  /*1b70*/  IMAD.IADD R6, R4, 0x1, -R3 ;  /* 0x0000000104067824 */ /* 0x001fe400078e0a03 */
[----:B------:R-:W-:-:S03]  /*1b80*/  IMAD.IADD R4, R3, 0x1, -R4 ;  /* 0x0000000103047824 */ /* 0x000fc600078e0a04 */
[----:B------:R-:W-:Y:S02]  /*1b90*/  LOP3.LUT R7, R6, 0x7, RZ, 0xc0, !PT ;  /* 0x0000000706077812 */ /* 0x000fe400078ec0ff */
[----:B------:R-:W-:Y:S01]  /*1ba0*/  ISETP.GT.U32.AND P1, PT, R4, -0x8, PT ;  /* 0xfffffff80400780c */ /* 0x000fe20003f24070 */
[----:B------:R-:W-:Y:S01]  /*1bb0*/  IMAD.MOV.U32 R4, RZ, RZ, R3 ;  /* 0x000000ffff047224 */ /* 0x000fe200078e0003 */
[----:B------:R-:W-:-:S11]  /*1bc0*/  ISETP.NE.AND P2, PT, R7, RZ, PT ;  /* 0x000000ff0700720c */ /* 0x000fd60003f45270 */
[----:B------:R-:W-:Y:S05]  /*1bd0*/  @P1 BRA `(.L_x_965) ;  /* 0x0000000400301947 */ /* 0x000fea0003800000 */
[----:B------:R-:W-:Y:S01]  /*1be0*/  LOP3.LUT R49, R6, 0xfffffff8, RZ, 0xc0, !PT ;  /* 0xfffffff806317812 */ /* 0x000fe200078ec0ff */
[----:B------:R-:W-:Y:S01]  /*1bf0*/  IMAD R48, R3, 0x3, RZ ;  /* 0x0000000303307824 */ /* 0x000fe200078e02ff */
[----:B------:R-:W-:Y:S01]  /*1c00*/  CS2R R22, SRZ ;  /* 0x0000000000167805 */ /* 0x000fe2000001ff00 */
[----:B------:R-:W-:Y:S01]  /*1c10*/  IMAD.MOV.U32 R4, RZ, RZ, R3 ;  /* 0x000000ffff047224 */ /* 0x000fe200078e0003 */
[----:B------:R-:W-:-:S07]  /*1c20*/  IADD3 R49, PT, PT, -R49, RZ, RZ ;  /* 0x000000ff31317210 */ /* 0x000fce0007ffe1ff */
.L_x_966:
        /* <DEDUP_REMOVED lines=17> */
[----:B--2---:R-:W-:-:S08]  /*1d40*/  DMUL R16, R16, R32 ;  /* 0x0000002010107228 */ /* 0x004fd00000000000 */
[----:B---3--:R-:W-:Y:S02]  /*1d50*/  DFMA R10, R10, R18, R16 ;  /* 0x000000120a0a722b */ /* 0x008fe40000000010 */
[----:B----4-:R-:W-:Y:S01]  /*1d60*/  DMUL R24, R24, R32 ;  /* 0x0000002018187228 */ /* 0x010fe20000000000 */
[----:B------:R-:W2:Y:S05]  /*1d70*/  LDG.E.64 R16, desc[UR4][R44.64+0x60] ;  /* 0x000060042c107981 */ /* 0x000eaa000c1e1b00 */
[----:B------:R-:W-:Y:S02]  /*1d80*/  DADD R10, R10, R14 ;  /* 0x000000000a0a7229 */ /* 0x000fe4000000000e */
[----:B-----5:R-:W-:-:S02]  /*1d90*/  DFMA R12, R12, R18, R24 ;  /* 0x000000120c0c722b */ /* 0x020fc40000000018 */
[----:B------:R-:W3:Y:S04]  /*1da0*/  LDG.E.64 R24, desc[UR4][R44.64+0x70] ;  /* 0x000070042c187981 */ /* 0x000ee8000c1e1b00 */
[----:B------:R-:W-:Y:S02]  /*1db0*/  DADD R20, R20, -R10 ;  /* 0x0000000014147229 */ /* 0x000fe4000000080a */
[----:B------:R-:W-:Y:S01]  /*1dc0*/  DADD R12, R12, R14 ;  /* 0x000000000c0c7229 */ /* 0x000fe2000000000e */
[----:B------:R-:W4:Y:S05]  /*1dd0*/  LDG.E.64 R10, desc[UR4][R44.64+0x80] ;  /* 0x000080042c0a7981 */ /* 0x000f2a000c1e1b00 */
[----:B------:R-:W-:-:S02]  /*1de0*/  DFMA R22, R20, R20, R22 ;  /* 0x000000141416722b */ /* 0x000fc40000000016 */
[----:B------:R-:W-:Y:S01]  /*1df0*/  DADD R8, R8, -R12 ;  /* 0x0000000008087229 */ /* 0x000fe2000000080c */
[----:B------:R-:W5:Y:S04]  /*1e00*/  LDG.E.64 R20, desc[UR4][R44.64+0xb0] ;  /* 0x0000b0042c147981 */ /* 0x000f68000c1e1b00 */
[----:B------:R-:W3:Y:S01]  /*1e10*/  LDG.E.64 R12, desc[UR4][R44.64+0x98] ;  /* 0x000098042c0c7981 */ /* 0x000ee2000c1e1b00 */
[----:B------:R-:W-:Y:S02]  /*1e20*/  DMUL R46, R46, R32 ;  /* 0x000000202e2e7228 */ /* 0x000fe40000000000 */
[----:B------:R-:W-:Y:S01]  /*1e30*/  DFMA R8, R8, R8, R22 ;  /* 0x000000080808722b */ /* 0x000fe20000000016 */
[----:B------:R-:W5:Y:S01]  /*1e40*/  LDG.E.64 R22, desc[UR4][R44.64+0x90] ;  /* 0x000090042c167981 */ /* 0x000f62000c1e1b00 */
[----:B------:R-:W-:-:S04]  /*1e50*/  DMUL R40, R40, R32 ;  /* 0x0000002028287228 */ /* 0x000fc80000000000 */
[-C--:B------:R-:W-:Y:S01]  /*1e60*/  DFMA R46, R36, R18.reuse, R46 ;  /* 0x00000012242e722b */ /* 0x080fe2000000002e */
[----:B------:R-:W5:Y:S03]  /*1e70*/  LDG.E.64 R36, desc[UR4][R44.64+0x88] ;  /* 0x000088042c247981 */ /* 0x000f66000c1e1b00 */
[----:B------:R-:W-:Y:S01]  /*1e80*/  DFMA R40, R42, R18, R40 ;  /* 0x000000122a28722b */ /* 0x000fe20000000028 */
[----:B------:R-:W5:Y:S04]  /*1e90*/  LDG.E.64 R42, desc[UR4][R44.64+0xa0] ;  /* 0x0000a0042c2a7981 */ /* 0x000f68000c1e1b00 */
[----:B------:R-:W5:Y:S01]  /*1ea0*/  LDG.E.64 R44, desc[UR4][R44.64+0xb8] ;  /* 0x0000b8042c2c7981 */ /* 0x000f62000c1e1b00 */
[----:B------:R-:W-:-:S02]  /*1eb0*/  DADD R46, R46, R14 ;  /* 0x000000002e2e7229 */ /* 0x000fc4000000000e */
[----:B------:R-:W-:Y:S02]  /*1ec0*/  DMUL R34, R34, R32 ;  /* 0x0000002022227228 */ /* 0x000fe40000000000 */
[----:B------:R-:W-:-:S04]  /*1ed0*/  DADD R40, R40, R14 ;  /* 0x0000000028287229 */ /* 0x000fc8000000000e */
[----:B------:R-:W-:-:S04]  /*1ee0*/  DADD R26, R26, -R46 ;  /* 0x000000001a1a7229 */ /* 0x000fc8000000082e */
[----:B------:R-:W-:-:S04]  /*1ef0*/  DADD R30, R30, -R40 ;  /* 0x000000001e1e7229 */ /* 0x000fc80000000828 */
[----:B------:R-:W-:-:S08]  /*1f00*/  DFMA R8, R26, R26, R8 ;  /* 0x0000001a1a08722b */ /* 0x000fd00000000008 */
[----:B------:R-:W-:Y:S01]  /*1f10*/  DFMA R8, R30, R30, R8 ;  /* 0x0000001e1e08722b */ /* 0x000fe20000000008 */
[----:B------:R-:W-:-:S05]  /*1f20*/  VIADD R49, R49, 0x8 ;  /* 0x0000000831317836 */ /* 0x000fca0000000000 */
[----:B------:R-:W-:Y:S01]  /*1f30*/  ISETP.NE.AND P1, PT, R49, RZ, PT ;  /* 0x000000ff3100720c */ /* 0x000fe20003f25270 */
[----:B------:R-:W-:Y:S02]  /*1f40*/  VIADD R4, R4, 0x8 ;  /* 0x0000000804047836 */ /* 0x000fe40000000000 */
[----:B------:R-:W-:Y:S01]  /*1f50*/  VIADD R48, R48, 0x18 ;  /* 0x0000001830307836 */ /* 0x000fe20000000000 */
[----:B--2---:R-:W-:-:S08]  /*1f60*/  DFMA R16, R16, R18, R34 ;  /* 0x000000121010722b */ /* 0x004fd00000000022 */
[----:B------:R-:W-:Y:S02]  /*1f70*/  DADD R16, R16, R14 ;  /* 0x0000000010107229 */ /* 0x000fe4000000000e */
[----:B----4-:R-:W-:-:S08]  /*1f80*/  DMUL R10, R10, R32 ;  /* 0x000000200a0a7228 */ /* 0x010fd00000000000 */
[----:B------:R-:W-:Y:S02]  /*1f90*/  DFMA R10, R28, R18, R10 ;  /* 0x000000121c0a722b */ /* 0x000fe4000000000a */
[-C--:B---3--:R-:W-:Y:S02]  /*1fa0*/  DMUL R12, R12, R32.reuse ;  /* 0x000000200c0c7228 */ /* 0x088fe40000000000 */
[----:B------:R-:W-:Y:S02]  /*1fb0*/  DADD R16, R24, -R16 ;  /* 0x0000000018107229 */ /* 0x000fe40000000810 */
[----:B-----5:R-:W-:Y:S02]  /*1fc0*/  DMUL R20, R20, R32 ;  /* 0x0000002014147228 */ /* 0x020fe40000000000 */
[----:B------:R-:W-:Y:S02]  /*1fd0*/  DADD R10, R10, R14 ;  /* 0x000000000a0a7229 */ /* 0x000fe4000000000e */
[----:B------:R-:W-:-:S02]  /*1fe0*/  DFMA R12, R22, R18, R12 ;  /* 0x00000012160c722b */ /* 0x000fc4000000000c */
[----:B------:R-:W-:Y:S02]  /*1ff0*/  DFMA R8, R16, R16, R8 ;  /* 0x000000101008722b */ /* 0x000fe40000000008 */
[----:B------:R-:W-:Y:S02]  /*2000*/  DFMA R20, R38, R18, R20 ;  /* 0x000000122614722b */ /* 0x000fe40000000014 */
[----:B------:R-:W-:Y:S02]  /*2010*/  DADD R10, R36, -R10 ;  /* 0x00000000240a7229 */ /* 0x000fe4000000080a */
[----:B------:R-:W-:-:S04]  /*2020*/  DADD R12, R12, R14 ;  /* 0x000000000c0c7229 */ /* 0x000fc8000000000e */
[----:B------:R-:W-:Y:S02]  /*2030*/  DADD R20, R20, R14 ;  /* 0x0000000014147229 */ /* 0x000fe4000000000e */
[----:B------:R-:W-:Y:S02]  /*2040*/  DFMA R8, R10, R10, R8 ;  /* 0x0000000a0a08722b */ /* 0x000fe40000000008 */
[----:B------:R-:W-:-:S04]  /*2050*/  DADD R12, R42, -R12 ;  /* 0x000000002a0c7229 */ /* 0x000fc8000000080c */
[----:B------:R-:W-:-:S04]  /*2060*/  DADD R20, R44, -R20 ;  /* 0x000000002c147229 */ /* 0x000fc80000000814 */
[----:B------:R-:W-:-:S08]  /*2070*/  DFMA R8, R12, R12, R8 ;  /* 0x0000000c0c08722b */ /* 0x000fd00000000008 */
[----:B------:R-:W-:Y:S01]  /*2080*/  DFMA R22, R20, R20, R8 ;  /* 0x000000141416722b */ /* 0x000fe20000000008 */
[----:B------:R-:W-:Y:S10]  /*2090*/  @P1 BRA `(.L_x_966) ;  /* 0xfffffff800e41947 */ /* 0x000ff4000383ffff */
.L_x_965:
[----:B------:R-:W-:Y:S05]  /*20a0*/  BSYNC.RECONVERGENT B1 ;  /* 0x0000000000017941 */ /* 0x000fea0003800200 */
.L_x_964:
[----:B------:R-:W-:Y:S05]  /*20b0*/  @!P2 BRA `(.L_x_963) ;  /* 0x000000040034a947 */ /* 0x000fea0003800000 */
[----:B------:R-:W-:Y:S01]  /*20c0*/  ISETP.GE.U32.AND P1, PT, R7, 0x4, PT ;  /* 0x000000040700780c */ /* 0x000fe20003f26070 */
[----:B------:R-:W-:Y:S01]  /*20d0*/  BSSY.RECONVERGENT B1, `(.L_x_967) ;  /* 0x0000028000017945 */ /* 0x000fe20003800200 */
[----:B------:R-:W-:-:S04]  /*20e0*/  LOP3.LUT R42, R6, 0x3, RZ, 0xc0, !PT ;  /* 0x00000003062a7812 */ /* 0x000fc800078ec0ff */
[----:B------:R-:W-:-:S07]  /*20f0*/  ISETP.NE.AND P2, PT, R42, RZ, PT ;  /* 0x000000ff2a00720c */ /* 0x000fce0003f45270 */
        /* <DEDUP_REMOVED lines=17> */
[----:B--2---:R-:W-:-:S08]  /*2210*/  DMUL R38, R38, R32 ;  /* 0x0000002026267228 */ /* 0x004fd00000000000 */
[----:B---3--:R-:W-:Y:S02]  /*2220*/  DFMA R36, R36, R18, R38 ;  /* 0x000000122424722b */ /* 0x008fe40000000026 */
[----:B----4-:R-:W-:-:S06]  /*2230*/  DMUL R40, R40, R32 ;  /* 0x0000002028287228 */ /* 0x010fcc0000000000 */
[----:B------:R-:W-:Y:S02]  /*2240*/  DADD R36, R36, R14 ;  /* 0x0000000024247229 */ /* 0x000fe4000000000e */
[----:B-----5:R-:W-:Y:S02]  /*2250*/  DFMA R26, R26, R18, R40 ;  /* 0x000000121a1a722b */ /* 0x020fe40000000028 */
[----:B------:R-:W-:-:S04]  /*2260*/  DMUL R28, R28, R32 ;  /* 0x000000201c1c7228 */ /* 0x000fc80000000000 */
[----:B------:R-:W-:Y:S02]  /*2270*/  DADD R30, R30, -R36 ;  /* 0x000000001e1e7229 */ /* 0x000fe40000000824 */
[----:B------:R-:W-:Y:S02]  /*2280*/  DMUL R16, R16, R32 ;  /* 0x0000002010107228 */ /* 0x000fe40000000000 */
[----:B------:R-:W-:Y:S02]  /*2290*/  DADD R26, R26, R14 ;  /* 0x000000001a1a7229 */ /* 0x000fe4000000000e */
[----:B------:R-:W-:Y:S02]  /*22a0*/  DFMA R20, R20, R18, R28 ;  /* 0x000000121414722b */ /* 0x000fe4000000001c */
[----:B------:R-:W-:-:S04]  /*22b0*/  DFMA R22, R30, R30, R22 ;  /* 0x0000001e1e16722b */ /* 0x000fc80000000016 */
[----:B------:R-:W-:Y:S02]  /*22c0*/  DADD R12, R12, -R26 ;  /* 0x000000000c0c7229 */ /* 0x000fe4000000081a */
[----:B------:R-:W-:Y:S02]  /*22d0*/  DFMA R10, R10, R18, R16 ;  /* 0x000000120a0a722b */ /* 0x000fe40000000010 */
[----:B------:R-:W-:-:S04]  /*22e0*/  DADD R20, R20, R14 ;  /* 0x0000000014147229 */ /* 0x000fc8000000000e */
[----:B------:R-:W-:Y:S02]  /*22f0*/  DFMA R22, R12, R12, R22 ;  /* 0x0000000c0c16722b */ /* 0x000fe40000000016 */
[----:B------:R-:W-:Y:S02]  /*2300*/  DADD R10, R10, R14 ;  /* 0x000000000a0a7229 */ /* 0x000fe4000000000e */
[----:B------:R-:W-:-:S06]  /*2310*/  DADD R8, R8, -R20 ;  /* 0x0000000008087229 */ /* 0x000fcc0000000814 */
[----:B------:R-:W-:Y:S02]  /*2320*/  DADD R10, R24, -R10 ;  /* 0x00000000180a7229 */ /* 0x000fe4000000080a */
[----:B------:R-:W-:-:S08]  /*2330*/  DFMA R22, R8, R8, R22 ;  /* 0x000000080816722b */ /* 0x000fd00000000016 */
[----:B------:R-:W-:-:S11]  /*2340*/  DFMA R22, R10, R10, R22 ;  /* 0x0000000a0a16722b */ /* 0x000fd60000000016 */
.L_x_968:
[----:B------:R-:W-:Y:S05]  /*2350*/  BSYNC.RECONVERGENT B1 ;  /* 0x0000000000017941 */ /* 0x000fea0003800200 */
.L_x_967:
[----:B------:R-:W-:Y:S05]  /*2360*/  @!P2 BRA `(.L_x_963) ;  /* 0x000000000088a947 */ /* 0x000fea0003800000 */
[----:B------:R-:W-:Y:S02]  /*2370*/  ISETP.NE.AND P1, PT, R42, 0x1, PT ;  /* 0x000000012a00780c */ /* 0x000fe40003f25270 */
[----:B------:R-:W-:-:S04]  /*2380*/  LOP3.LUT R6, R6, 0x1, RZ, 0xc0, !PT ;  /* 0x0000000106067812 */ /* 0x000fc800078ec0ff */
[----:B------:R-:W-:-:S07]  /*2390*/  ISETP.NE.U32.AND P2, PT, R6, 0x1, PT ;  /* 0x000000010600780c */ /* 0x000fce0003f45070 */
[----:B------:R-:W0:Y:S01]  /*23a0*/  @P1 LDC.64 R8, c[0x0][0x380] ;  /* 0x0000e000ff081b82 */ /* 0x000e220000000a00 */
[----:B------:R-:W-:-:S07]  /*23b0*/  @P1 IMAD R21, R4, 0x3, RZ ;  /* 0x0000000304151824 */ /* 0x000fce00078e02ff */
[----:B------:R-:W1:Y:S01]  /*23c0*/  @!P2 LDC.64 R12, c[0x0][0x380] ;  /* 0x0000e000ff0cab82 */ /* 0x000e620000000a00 */
[----:B------:R-:W-:Y:S02]  /*23d0*/  @P1 VIADD R4, R4, 0x2 ;  /* 0x0000000204041836 */ /* 0x000fe40000000000 */
[----:B0-----:R-:W-:-:S05]  /*23e0*/  @P1 IMAD.WIDE R20, R21, 0x8, R8 ;  /* 0x0000000815141825 */ /* 0x001fca00078e0208 */
[----:B------:R-:W2:Y:S01]  /*23f0*/  @P1 LDG.E.64 R26, desc[UR4][R20.64+0x8] ;  /* 0x00000804141a1981 */ /* 0x000ea2000c1e1b00 */
[----:B------:R-:W-:-:S03]  /*2400*/  @!P2 IMAD R7, R4, 0x3, RZ ;  /* 0x000000030407a824 */ /* 0x000fc600078e02ff */
[----:B------:R-:W3:Y:S01]  /*2410*/  @P1 LDG.E.64 R24, desc[UR4][R20.64] ;  /* 0x0000000414181981 */ /* 0x000ee2000c1e1b00 */
[----:B-1----:R-:W-:-:S03]  /*2420*/  @!P2 IMAD.WIDE R12, R7, 0x8, R12 ;  /* 0x00000008070ca825 */ /* 0x002fc600078e020c */
[----:B------:R-:W4:Y:S04]  /*2430*/  @P1 LDG.E.64 R34, desc[UR4][R20.64+0x20] ;  /* 0x0000200414221981 */ /* 0x000f28000c1e1b00 */
[----:B------:R-:W5:Y:S04]  /*2440*/  @P1 LDG.E.64 R30, desc[UR4][R20.64+0x18] ;  /* 0x00001804141e1981 */ /* 0x000f68000c1e1b00 */
[----:B------:R-:W5:Y:S04]  /*2450*/  @!P2 LDG.E.64 R16, desc[UR4][R12.64+0x8] ;  /* 0x000008040c10a981 */ /* 0x000f68000c1e1b00 */
[----:B------:R-:W5:Y:S04]  /*2460*/  @P1 LDG.E.64 R28, desc[UR4][R20.64+0x10] ;  /* 0x00001004141c1981 */ /* 0x000f68000c1e1b00 */
[----:B------:R-:W5:Y:S04]  /*2470*/  @!P2 LDG.E.64 R10, desc[UR4][R12.64] ;  /* 0x000000040c0aa981 */ /* 0x000f68000c1e1b00 */
[----:B------:R-:W5:Y:S04]  /*2480*/  @P1 LDG.E.64 R8, desc[UR4][R20.64+0x28] ;  /* 0x0000280414081981 */ /* 0x000f68000c1e1b00 */
[----:B------:R-:W5:Y:S01]  /*2490*/  @!P2 LDG.E.64 R6, desc[UR4][R12.64+0x10] ;  /* 0x000010040c06a981 */ /* 0x000f62000c1e1b00 */
[----:B--2---:R-:W-:-:S08]  /*24a0*/  @P1 DMUL R26, R26, R32 ;  /* 0x000000201a1a1228 */ /* 0x004fd00000000000 */
[----:B---3--:R-:W-:Y:S02]  /*24b0*/  @P1 DFMA R24, R24, R18, R26 ;  /* 0x000000121818122b */ /* 0x008fe4000000001a */
[----:B----4-:R-:W-:-:S06]  /*24c0*/  @P1 DMUL R34, R34, R32 ;  /* 0x0000002022221228 */ /* 0x010fcc0000000000 */
[----:B------:R-:W-:Y:S02]  /*24d0*/  @P1 DADD R24, R24, R14 ;  /* 0x0000000018181229 */ /* 0x000fe4000000000e */
[----:B-----5:R-:W-:Y:S02]  /*24e0*/  @P1 DFMA R30, R30, R18, R34 ;  /* 0x000000121e1e122b */ /* 0x020fe40000000022 */
[----:B------:R-:W-:-:S04]  /*24f0*/  @!P2 DMUL R16, R16, R32 ;  /* 0x000000201010a228 */ /* 0x000fc80000000000 */
[----:B------:R-:W-:Y:S02]  /*2500*/  @P1 DADD R24, R28, -R24 ;  /* 0x000000001c181229 */ /* 0x000fe40000000818 */
[----:B------:R-:W-:Y:S02]  /*2510*/  @P1 DADD R30, R30, R14 ;  /* 0x000000001e1e1229 */ /* 0x000fe4000000000e */
[----:B------:R-:W-:-:S04]  /*2520*/  @!P2 DFMA R10, R10, R18, R16 ;  /* 0x000000120a0aa22b */ /* 0x000fc80000000010 */
[----:B------:R-:W-:Y:S02]  /*2530*/  @P1 DFMA R24, R24, R24, R22 ;  /* 0x000000181818122b */ /* 0x000fe40000000016 */
[----:B------:R-:W-:Y:S02]  /*2540*/  @P1 DADD R8, R8, -R30 ;  /* 0x0000000008081229 */ /* 0x000fe4000000081e */
[----:B------:R-:W-:-:S06]  /*2550*/  @!P2 DADD R10, R10, R14 ;  /* 0x000000000a0aa229 */ /* 0x000fcc000000000e */
[----:B------:R-:W-:Y:S02]  /*2560*/  @P1 DFMA R22, R8, R8, R24 ;  /* 0x000000080816122b */ /* 0x000fe40000000018 */
[----:B------:R-:W-:-:S08]  /*2570*/  @!P2 DADD R6, R6, -R10 ;  /* 0x000000000606a229 */ /* 0x000fd0000000080a */
[----:B------:R-:W-:-:S11]  /*2580*/  @!P2 DFMA R22, R6, R6, R22 ;  /* 0x000000060616a22b */ /* 0x000fd60000000016 */
.L_x_963:
[----:B------:R-:W-:Y:S05]  /*2590*/  BSYNC.RECONVERGENT B0 ;  /* 0x0000000000007941 */ /* 0x000fea0003800200 */
.L_x_962:
[----:B------:R-:W-:Y:S01]  /*25a0*/  BSSY.RECONVERGENT B1, `(.L_x_969) ;  /* 0x0000035000017945 */ /* 0x000fe20003800200 */
[----:B0-----:R-:W-:-:S03]  /*25b0*/  CS2R R6, SRZ ;  /* 0x0000000000067805 */ /* 0x001fc6000001ff00 */
[----:B------:R-:W-:Y:S05]  /*25c0*/  @!P0 BRA `(.L_x_970) ;  /* 0x0000000000c88947 */ /* 0x000fea0003800000 */
[----:B------:R-:W0:Y:S01]  /*25d0*/  I2F.F64.U32 R6, R2 ;  /* 0x0000000200067312 */ /* 0x000e220000201800 */
[----:B------:R-:W-:Y:S01]  /*25e0*/  IMAD.MOV.U32 R8, RZ, RZ, 0x1 ;  /* 0x00000001ff087424 */ /* 0x000fe200078e00ff */
[----:B------:R-:W-:Y:S01]  /*25f0*/  FSETP.GEU.AND P1, PT, |R23|, 6.5827683646048100446e-37, PT ;  /* 0x036000001700780b */ /* 0x000fe20003f2e200 */
[----:B------:R-:W-:Y:S05]  /*2600*/  BSSY.RECONVERGENT B2, `(.L_x_971) ;  /* 0x0000016000027945 */ /* 0x000fea0003800200 */
[----:B0-----:R-:W0:Y:S02]  /*2610*/  MUFU.RCP64H R9, R7 ;  /* 0x0000000700097308 */ /* 0x001e240000001800 */
        /* <DEDUP_REMOVED lines=20> */
.L_x_972:
[----:B------:R-:W-:Y:S05]  /*2760*/  BSYNC.RECONVERGENT B2 ;  /* 0x0000000000027941 */ /* 0x000fea0003800200 */
.L_x_971:
[----:B------:R-:W0:Y:S01]  /*2770*/  MUFU.RSQ64H R7, R17 ;  /* 0x0000001100077308 */ /* 0x000e220000001c00 */
[----:B------:R-:W-:Y:S01]  /*2780*/  IADD3 R6, PT, PT, R17, -0x3500000, RZ ;  /* 0xfcb0000011067810 */ /* 0x000fe20007ffe0ff */
[----:B------:R-:W-:Y:S01]  /*2790*/  IMAD.MOV.U32 R10, RZ, RZ, 0x0 ;  /* 0x00000000ff0a7424 */ /* 0x000fe200078e00ff */
[----:B------:R-:W-:Y:S01]  /*27a0*/  BSSY.RECONVERGENT B0, `(.L_x_973) ;  /* 0x0000012000007945 */ /* 0x000fe20003800200 */
[----:B------:R-:W-:Y:S01]  /*27b0*/  IMAD.MOV.U32 R11, RZ, RZ, 0x3fd80000 ;  /* 0x3fd80000ff0b7424 */ /* 0x000fe200078e00ff */
[----:B------:R-:W-:Y:S02]  /*27c0*/  ISETP.GE.U32.AND P0, PT, R6, 0x7ca00000, PT ;  /* 0x7ca000000600780c */ /* 0x000fe40003f06070 */
[----:B0-----:R-:W-:-:S08]  /*27d0*/  DMUL R8, R6, R6 ;  /* 0x0000000606087228 */ /* 0x001fd00000000000 */
[----:B------:R-:W-:-:S08]  /*27e0*/  DFMA R8, -R8, R16, 1 ;  /* 0x3ff000000808742b */ /* 0x000fd00000000110 */
[----:B------:R-:W-:Y:S02]  /*27f0*/  DFMA R10, R8, R10, 0.5 ;  /* 0x3fe00000080a742b */ /* 0x000fe4000000000a */
[----:B------:R-:W-:-:S08]  /*2800*/  DMUL R8, R6, R8 ;  /* 0x0000000806087228 */ /* 0x000fd00000000000 */
[----:B------:R-:W-:-:S08]  /*2810*/  DFMA R12, R10, R8, R6 ;  /* 0x000000080a0c722b */ /* 0x000fd00000000006 */
[----:B------:R-:W-:Y:S02]  /*2820*/  DMUL R14, R12, R16 ;  /* 0x000000100c0e7228 */ /* 0x000fe40000000000 */
[----:B------:R-:W-:Y:S02]  /*2830*/  VIADD R11, R13, 0xfff00000 ;  /* 0xfff000000d0b7836 */ /* 0x000fe40000000000 */
[----:B------:R-:W-:-:S04]  /*2840*/  IMAD.MOV.U32 R10, RZ, RZ, R12 ;  /* 0x000000ffff0a7224 */ /* 0x000fc800078e000c */
[----:B------:R-:W-:-:S08]  /*2850*/  DFMA R18, R14, -R14, R16 ;  /* 0x8000000e0e12722b */ /* 0x000fd00000000010 */
[----:B------:R-:W-:Y:S01]  /*2860*/  DFMA R8, R18, R10, R14 ;  /* 0x0000000a1208722b */ /* 0x000fe2000000000e */
[----:B------:R-:W-:Y:S10]  /*2870*/  @!P0 BRA `(.L_x_974) ;  /* 0x0000000000108947 */ /* 0x000ff40003800000 */
[----:B------:R-:W-:Y:S01]  /*2880*/  IMAD.MOV.U32 R8, RZ, RZ, R16 ;  /* 0x000000ffff087224 */ /* 0x000fe200078e0010 */
[----:B------:R-:W-:Y:S01]  /*2890*/  MOV R4, 0x28c0 ;  /* 0x000028c000047802 */ /* 0x000fe20000000f00 */
[----:B------:R-:W-:-:S07]  /*28a0*/  IMAD.MOV.U32 R9, RZ, RZ, R17 ;  /* 0x000000ffff097224 */ /* 0x000fce00078e0011 */
[----:B------:R-:W-:Y:S05]  /*28b0*/  CALL.REL.NOINC `($__internal_2_$__cuda_sm20_dsqrt_rn_f64_mediumpath_v1) ;  /* 0x0000018800887944 */ /* 0x000fea0003c00000 */
.L_x_974:
[----:B------:R-:W-:Y:S05]  /*28c0*/  BSYNC.RECONVERGENT B0 ;  /* 0x0000000000007941 */ /* 0x000fea0003800200 */
.L_x_973:
[----:B------:R-:W-:Y:S02]  /*28d0*/  IMAD.MOV.U32 R6, RZ, RZ, R8 ;  /* 0x000000ffff067224 */ /* 0x000fe400078e0008 */
[----:B------:R-:W-:-:S07]  /*28e0*/  IMAD.MOV.U32 R7, RZ, RZ, R9 ;  /* 0x000000ffff077224 */ /* 0x000fce00078e0009 */
.L_x_970:
[----:B------:R-:W-:Y:S05]  /*28f0*/  BSYNC.RECONVERGENT B1 ;  /* 0x0000000000017941 */ /* 0x000fea0003800200 */
.L_x_969:
[----:B------:R-:W0:Y:S01]  /*2900*/  LDC.64 R8, c[0x0][0x3d8] ;  /* 0x0000f600ff087b82 */ /* 0x000e220000000a00 */
[----:B------:R-:W1:Y:S07]  /*2910*/  LDCU.64 UR6, c[0x0][0x3a8] ;  /* 0x00007500ff0677ac */ /* 0x000e6e0008000a00 */
[----:B------:R-:W2:Y:S08]  /*2920*/  LDC.64 R10, c[0x0][0x398] ;  /* 0x0000e600ff0a7b82 */ /* 0x000eb00000000a00 */
[----:B------:R-:W3:Y:S01]  /*2930*/  LDC R17, c[0x0][0x3c8] ;  /* 0x0000f200ff117b82 */ /* 0x000ee20000000800 */
[----:B0-----:R-:W-:-:S07]  /*2940*/  IMAD.WIDE R8, R0, 0x8, R8 ;  /* 0x0000000800087825 */ /* 0x001fce00078e0208 */
[----:B------:R-:W0:Y:S01]  /*2950*/  LDC.64 R32, c[0x0][0x3c0] ;  /* 0x0000f000ff207b82 */ /* 0x000e220000000a00 */
[----:B------:R4:W-:Y:S01]  /*2960*/  STG.E.64 desc[UR4][R8.64], R6 ;  /* 0x0000000608007986 */ /* 0x0009e2000c101b04 */
[----:B--2---:R-:W-:-:S06]  /*2970*/  IMAD.WIDE R10, R0, 0x4, R10 ;  /* 0x00000004000a7825 */ /* 0x004fcc00078e020a */
[----:B------:R-:W1:Y:S01]  /*2980*/  LDC.64 R38, c[0x0][0x3b8] ;  /* 0x0000ee00ff267b82 */ /* 0x000e620000000a00 */
[----:B------:R-:W2:Y:S01]  /*2990*/  LDG.E R10, desc[UR4][R10.64] ;  /* 0x000000040a0a7981 */ /* 0x000ea2000c1e1900 */
[----:B------:R-:W-:Y:S01]  /*29a0*/  BSSY.RECONVERGENT B0, `(.L_x_975) ;  /* 0x00000ac000007945 */ /* 0x000fe20003800200 */
[----:B---3--:R-:W-:Y:S01]  /*29b0*/  IABS R15, R17 ;  /* 0x00000011000f7213 */ /* 0x008fe20000000000 */
[----:B------:R-:W-:-:S03]  /*29c0*/  IMAD.MOV.U32 R36, RZ, RZ, RZ ;  /* 0x000000ffff247224 */ /* 0x000fc600078e00ff */
[----:B------:R-:W3:Y:S08]  /*29d0*/  I2F.RP R4, R15 ;  /* 0x0000000f00047306 */ /* 0x000ef00000209400 */
[----:B---3--:R-:W3:Y:S02]  /*29e0*/  MUFU.RCP R4, R4 ;  /* 0x0000000400047308 */ /* 0x008ee40000001000 */
[----:B---3--:R-:W-:-:S06]  /*29f0*/  VIADD R12, R4, 0xffffffe ;  /* 0x0ffffffe040c7836 */ /* 0x008fcc0000000000 */
[----:B------:R3:W5:Y:S02]  /*2a00*/  F2I.FTZ.U32.TRUNC.NTZ R13, R12 ;  /* 0x0000000c000d7305 */ /* 0x000764000021f000 */
[----:B---3--:R-:W-:Y:S01]  /*2a10*/  MOV R12, RZ ;  /* 0x000000ff000c7202 */ /* 0x008fe20000000f00 */
[----:B-----5:R-:W-:-:S04]  /*2a20*/  IMAD.MOV R14, RZ, RZ, -R13 ;  /* 0x000000ffff0e7224 */ /* 0x020fc800078e0a0d */
[----:B----4-:R-:W-:-:S04]  /*2a30*/  IMAD R7, R14, R15, RZ ;  /* 0x0000000f0e077224 */ /* 0x010fc800078e02ff */
[----:B------:R-:W-:Y:S01]  /*2a40*/  IMAD.HI.U32 R13, R13, R7, R12 ;  /* 0x000000070d0d7227 */ /* 0x000fe200078e000c */
[----:B--2---:R-:W-:-:S05]  /*2a50*/  IABS R6, R10 ;  /* 0x0000000a00067213 */ /* 0x004fca0000000000 */
[----:B------:R-:W-:-:S04]  /*2a60*/  IMAD.HI.U32 R13, R13, R6, RZ ;  /* 0x000000060d0d7227 */ /* 0x000fc800078e00ff */
[----:B------:R-:W-:-:S04]  /*2a70*/  IMAD.MOV R4, RZ, RZ, -R13 ;  /* 0x000000ffff047224 */ /* 0x000fc800078e0a0d */
[C---:B------:R-:W-:Y:S02]  /*2a80*/  IMAD R4, R15.reuse, R4, R6 ;  /* 0x000000040f047224 */ /* 0x040fe400078e0206 */
[----:B------:R-:W0:Y:S03]  /*2a90*/  LDC.64 R6, c[0x0][0x3b0] ;  /* 0x0000ec00ff067b82 */ /* 0x000e260000000a00 */
[----:B------:R-:W-:-:S13]  /*2aa0*/  ISETP.GT.U32.AND P1, PT, R15, R4, PT ;  /* 0x000000040f00720c */ /* 0x000fda0003f24070 */
[----:B------:R-:W-:Y:S02]  /*2ab0*/  @!P1 IMAD.IADD R4, R4, 0x1, -R15 ;  /* 0x0000000104049824 */ /* 0x000fe400078e0a0f */
[----:B------:R-:W-:Y:S01]  /*2ac0*/  @!P1 VIADD R13, R13, 0x1 ;  /* 0x000000010d0d9836 */ /* 0x000fe20000000000 */
[----:B------:R-:W-:Y:S02]  /*2ad0*/  ISETP.NE.AND P1, PT, R17, RZ, PT ;  /* 0x000000ff1100720c */ /* 0x000fe40003f25270 */
[----:B------:R-:W-:Y:S02]  /*2ae0*/  ISETP.GE.U32.AND P0, PT, R4, R15, PT ;  /* 0x0000000f0400720c */ /* 0x000fe40003f06070 */
[----:B------:R-:W-:-:S04]  /*2af0*/  LOP3.LUT R4, R10, R17, RZ, 0x3c, !PT ;  /* 0x000000110a047212 */ /* 0x000fc800078e3cff */
[----:B------:R-:W-:-:S07]  /*2b00*/  ISETP.GE.AND P2, PT, R4, RZ, PT ;  /* 0x000000ff0400720c */ /* 0x000fce0003f46270 */
[----:B------:R-:W-:Y:S01]  /*2b10*/  @P0 VIADD R13, R13, 0x1 ;  /* 0x000000010d0d0836 */ /* 0x000fe20000000000 */
[----:B------:R-:W-:-:S05]  /*2b20*/  ISETP.GE.AND P0, PT, R2, 0x1, PT ;  /* 0x000000010200780c */ /* 0x000fca0003f06270 */
[----:B------:R-:W-:Y:S01]  /*2b30*/  @!P2 IMAD.MOV R13, RZ, RZ, -R13 ;  /* 0x000000ffff0da224 */ /* 0x000fe200078e0a0d */
[----:B------:R-:W-:-:S04]  /*2b40*/  @!P1 LOP3.LUT R13, RZ, R17, RZ, 0x33, !PT ;  /* 0x00000011ff0d9212 */ /* 0x000fc800078e33ff */
[----:B------:R-:W0:Y:S01]  /*2b50*/  I2F.F64 R14, R13 ;  /* 0x0000000d000e7312 */ /* 0x000e220000201c00 */
[----:B------:R-:W-:-:S04]  /*2b60*/  IMAD.MOV R4, RZ, RZ, -R13 ;  /* 0x000000ffff047224 */ /* 0x000fc800078e0a0d */
[----:B------:R-:W-:Y:S02]  /*2b70*/  IMAD R10, R17, R4, R10 ;  /* 0x00000004110a7224 */ /* 0x000fe400078e020a */
[----:B------:R-:W-:Y:S02]  /*2b80*/  VIADD R4, R1, 0x60 ;  /* 0x0000006001047836 */ /* 0x000fe40000000000 */
[----:B------:R-:W1:Y:S01]  /*2b90*/  I2F.F64 R40, R10 ;  /* 0x0000000a00287312 */ /* 0x000e620000201c00 */
[----:B0-----:R-:W-:Y:S02]  /*2ba0*/  DFMA R14, R14, R32, R6 ;  /* 0x000000200e0e722b */ /* 0x001fe40000000006 */
[----:B------:R-:W-:Y:S02]  /*2bb0*/  DMUL R32, R32, 0.25 ;  /* 0x3fd0000020207828 */ /* 0x000fe40000000000 */
[----:B-1----:R-:W-:Y:S02]  /*2bc0*/  DFMA R40, R40, R38, UR6 ;  /* 0x0000000628287e2b */ /* 0x002fe40008000026 */
[----:B------:R-:W-:-:S04]  /*2bd0*/  DMUL R38, R38, 0.25 ;  /* 0x3fd0000026267828 */ /* 0x000fc80000000000 */
[----:B------:R-:W-:-:S04]  /*2be0*/  DFMA R42, RZ, R32, R14 ;  /* 0x00000020ff2a722b */ /* 0x000fc8000000000e */
[----:B------:R-:W-:-:S04]  /*2bf0*/  DFMA R6, RZ, R38, R40 ;  /* 0x00000026ff06722b */ /* 0x000fc80000000028 */
[----:B------:R-:W-:-:S04]  /*2c00*/  DADD R34, R32, R42 ;  /* 0x0000000020227229 */ /* 0x000fc8000000002a */
[----:B------:R-:W-:Y:S01]  /*2c10*/  DADD R8, R38, R6 ;  /* 0x0000000026087229 */ /* 0x000fe20000000006 */
[----:B------:R-:W-:Y:S10]  /*2c20*/  @!P0 BRA `(.L_x_976) ;  /* 0x00000008000c8947 */ /* 0x000ff40003800000 */
[----:B------:R-:W-:Y:S01]  /*2c30*/  IMAD.IADD R10, R5, 0x1, -R3 ;  /* 0x00000001050a7824 */ /* 0x000fe200078e0a03 */
[----:B------:R-:W-:Y:S01]  /*2c40*/  BSSY.RECONVERGENT B1, `(.L_x_977) ;  /* 0x0000049000017945 */ /* 0x000fe20003800200 */
[----:B------:R-:W-:Y:S01]  /*2c50*/  PLOP3.LUT P0, PT, PT, PT, PT, 0x80, 0x8 ;  /* 0x000000000008781c */ /* 0x000fe20003f0f070 */
[----:B------:R-:W-:Y:S01]  /*2c60*/  IMAD R49, R3, 0x3, RZ ;  /* 0x0000000303317824 */ /* 0x000fe200078e02ff */
[----:B------:R-:W-:Y:S01]  /*2c70*/  MOV R48, R3 ;  /* 0x0000000300307202 */ /* 0x000fe20000000f00 */
[----:B------:R-:W-:Y:S01]  /*2c80*/  IMAD.MOV.U32 R36, RZ, RZ, RZ ;  /* 0x000000ffff247224 */ /* 0x000fe200078e00ff */
[----:B------:R-:W-:-:S13]  /*2c90*/  ISETP.GT.AND P1, PT, R10, 0x3, PT ;  /* 0x000000030a00780c */ /* 0x000fda0003f24270 */
[----:B------:R-:W-:Y:S05]  /*2ca0*/  @!P1 BRA `(.L_x_978) ;  /* 0x0000000400089947 */ /* 0x000fea0003800000 */
[----:B------:R-:W-:Y:S01]  /*2cb0*/  PLOP3.LUT P0, PT, PT, PT, PT, 0x8, 0x80 ;  /* 0x000000000080781c */ /* 0x000fe20003f0e170 */
[----:B------:R-:W-:-:S12]  /*2cc0*/  VIADD R37, R5, 0xfffffffd ;  /* 0xfffffffd05257836 */ /* 0x000fd80000000000 */
.L_x_979:
[----:B0-----:R-:W0:Y:S01]  /*2cd0*/  LDC.64 R30, c[0x0][0x380] ;  /* 0x0000e000ff1e7b82 */ /* 0x001e220000000a00 */
[C---:B------:R-:W-:Y:S02]  /*2ce0*/  VIADD R19, R49.reuse, 0x3 ;  /* 0x0000000331137836 */ /* 0x040fe40000000000 */
[----:B0-----:R-:W-:-:S05]  /*2cf0*/  IMAD.WIDE R10, R49, 0x8, R30 ;  /* 0x00000008310a7825 */ /* 0x001fca00078e021e */
[----:B------:R-:W2:Y:S04]  /*2d00*/  LDG.E.64 R12, desc[UR4][R10.64] ;  /* 0x000000040a0c7981 */ /* 0x000ea8000c1e1b00 */
[----:B------:R-:W3:Y:S01]  /*2d10*/  LDG.E.64 R16, desc[UR4][R10.64+0x8] ;  /* 0x000008040a107981 */ /* 0x000ee2000c1e1b00 */
[----:B------:R-:W-:-:S05]  /*2d20*/  IMAD.WIDE R18, R19, 0x8, R30 ;  /* 0x0000000813127825 */ /* 0x000fca00078e021e */
[----:B------:R-:W4:Y:S04]  /*2d30*/  LDG.E.64 R20, desc[UR4][R18.64] ;  /* 0x0000000412147981 */ /* 0x000f28000c1e1b00 */
[----:B------:R-:W5:Y:S01]  /*2d40*/  LDG.E.64 R22, desc[UR4][R18.64+0x8] ;  /* 0x0000080412167981 */ /* 0x000f62000c1e1b00 */
[----:B------:R-:W-:-:S04]  /*2d50*/  VIADD R25, R49, 0x6 ;  /* 0x0000000631197836 */ /* 0x000fc80000000000 */
[----:B------:R-:W-:-:S05]  /*2d60*/  IMAD.WIDE R24, R25, 0x8, R30 ;  /* 0x0000000819187825 */ /* 0x000fca00078e021e */
[----:B------:R-:W4:Y:S04]  /*2d70*/  LDG.E.64 R26, desc[UR4][R24.64] ;  /* 0x00000004181a7981 */ /* 0x000f28000c1e1b00 */
[----:B------:R-:W4:Y:S01]  /*2d80*/  LDG.E.64 R28, desc[UR4][R24.64+0x8] ;  /* 0x00000804181c7981 */ /* 0x000f22000c1e1b00 */
[----:B------:R-:W-:-:S04]  /*2d90*/  VIADD R45, R49, 0x9 ;  /* 0x00000009312d7836 */ /* 0x000fc80000000000 */
[----:B------:R-:W-:-:S05]  /*2da0*/  IMAD.WIDE R30, R45, 0x8, R30 ;  /* 0x000000082d1e7825 */ /* 0x000fca00078e021e */
[----:B------:R-:W4:Y:S04]  /*2db0*/  LDG.E.64 R44, desc[UR4][R30.64] ;  /* 0x000000041e2c7981 */ /* 0x000f28000c1e1b00 */
[----:B------:R-:W4:Y:S01]  /*2dc0*/  LDG.E.64 R46, desc[UR4][R30.64+0x8] ;  /* 0x000008041e2e7981 */ /* 0x000f22000c1e1b00 */
[----:B--2---:R-:W-:Y:S02]  /*2dd0*/  DSETP.GEU.AND P1, PT, R12, R8, PT ;  /* 0x000000080c00722a */ /* 0x004fe40003f2e000 */
[----:B---3--:R-:W-:-:S04]  /*2de0*/  DSETP.GEU.AND P2, PT, R16, R34, PT ;  /* 0x000000221000722a */ /* 0x008fc80003f4e000 */
[----:B------:R-:W-:Y:S02]  /*2df0*/  DSETP.GE.AND P1, PT, R12, R6, !P1 ;  /* 0x000000060c00722a */ /* 0x000fe40004f26000 */
[----:B------:R-:W-:Y:S02]  /*2e00*/  DSETP.GE.AND P2, PT, R16, R42, !P2 ;  /* 0x0000002a1000722a */ /* 0x000fe40005746000 */
[----:B-----5:R-:W-:-:S04]  /*2e10*/  DSETP.GEU.AND P3, PT, R22, R34, PT ;  /* 0x000000221600722a */ /* 0x020fc80003f6e000 */
[----:B------:R-:W-:Y:S01]  /*2e20*/  PLOP3.LUT P1, PT, P1, P2, PT, 0x80, 0x8 ;  /* 0x000000000008781c */ /* 0x000fe20000f25070 */
[----:B----4-:R-:W-:-:S03]  /*2e30*/  DSETP.GEU.AND P2, PT, R20, R8, PT ;  /* 0x000000081400722a */ /* 0x010fc60003f4e000 */
[----:B------:R-:W-:Y:S01]  /*2e40*/  ISETP.GT.OR P1, PT, R36, 0xfff, !P1 ;  /* 0x00000fff2400780c */ /* 0x000fe20004f24670 */
[----:B------:R-:W-:Y:S02]  /*2e50*/  DSETP.GE.AND P3, PT, R22, R42, !P3 ;  /* 0x0000002a1600722a */ /* 0x000fe40005f66000 */
[----:B------:R-:W-:Y:S02]  /*2e60*/  DSETP.GE.AND P2, PT, R20, R6, !P2 ;  /* 0x000000061400722a */ /* 0x000fe40005746000 */
[----:B------:R-:W-:-:S04]  /*2e70*/  DSETP.GEU.AND P4, PT, R28, R34, PT ;  /* 0x000000221c00722a */ /* 0x000fc80003f8e000 */
[----:B------:R-:W-:Y:S01]  /*2e80*/  PLOP3.LUT P2, PT, P2, P3, PT, 0x80, 0x8 ;  /* 0x000000000008781c */ /* 0x000fe20001747070 */
[----:B------:R-:W-:-:S03]  /*2e90*/  DSETP.GEU.AND P3, PT, R26, R8, PT ;  /* 0x000000081a00722a */ /* 0x000fc60003f6e000 */
[C---:B------:R-:W-:Y:S01]  /*2ea0*/  @!P1 VIADD R12, R36.reuse, 0x1 ;  /* 0x00000001240c9836 */ /* 0x040fe20000000000 */
[----:B------:R-:W-:Y:S01]  /*2eb0*/  DSETP.GE.AND P4, PT, R28, R42, !P4 ;  /* 0x0000002a1c00722a */ /* 0x000fe20006786000 */
[----:B------:R-:W-:Y:S01]  /*2ec0*/  @!P1 IMAD R13, R36, 0x8, R4 ;  /* 0x00000008240d9824 */ /* 0x000fe200078e0204 */
[----:B------:R-:W-:Y:S01]  /*2ed0*/  DSETP.GE.AND P3, PT, R26, R6, !P3 ;  /* 0x000000061a00722a */ /* 0x000fe20005f66000 */
[----:B------:R-:W-:Y:S01]  /*2ee0*/  @!P1 IMAD.MOV.U32 R36, RZ, RZ, R12 ;  /* 0x000000ffff249224 */ /* 0x000fe200078e000c */
[----:B------:R-:W2:Y:S04]  /*2ef0*/  @!P1 LDG.E.64 R10, desc[UR4][R10.64+0x10] ;  /* 0x000010040a0a9981 */ /* 0x000ea8000c1e1b00 */
[----:B------:R-:W-:Y:S01]  /*2f00*/  ISETP.GT.OR P2, PT, R36, 0xfff, !P2 ;  /* 0x00000fff2400780c */ /* 0x000fe20005744670 */
[----:B------:R-:W-:Y:S01]  /*2f10*/  DSETP.GEU.AND P5, PT, R46, R34, PT ;  /* 0x000000222e00722a */ /* 0x000fe20003fae000 */
[----:B------:R-:W-:Y:S01]  /*2f20*/  PLOP3.LUT P3, PT, P3, P4, PT, 0x80, 0x8 ;  /* 0x000000000008781c */ /* 0x000fe20001f69070 */
[----:B------:R-:W-:-:S04]  /*2f30*/  DSETP.GEU.AND P4, PT, R44, R8, PT ;  /* 0x000000082c00722a */ /* 0x000fc80003f8e000 */
[----:B------:R-:W-:Y:S02]  /*2f40*/  DSETP.GE.AND P5, PT, R46, R42, !P5 ;  /* 0x0000002a2e00722a */ /* 0x000fe40006fa6000 */
[----:B------:R-:W-:-:S04]  /*2f50*/  DSETP.GE.AND P4, PT, R44, R6, !P4 ;  /* 0x000000062c00722a */ /* 0x000fc80006786000 */
[C---:B------:R-:W-:Y:S01]  /*2f60*/  @!P2 VIADD R12, R36.reuse, 0x1 ;  /* 0x00000001240ca836 */ /* 0x040fe20000000000 */
[----:B------:R-:W3:Y:S01]  /*2f70*/  @!P2 LDG.E.64 R18, desc[UR4][R18.64+0x10] ;  /* 0x000010041212a981 */ /* 0x000ee2000c1e1b00 */
[----:B------:R-:W-:Y:S01]  /*2f80*/  @!P2 IMAD R17, R36, 0x8, R4 ;  /* 0x000000082411a824 */ /* 0x000fe200078e0204 */
[----:B------:R-:W-:Y:S01]  /*2f90*/  PLOP3.LUT P4, PT, P4, P5, PT, 0x80, 0x8 ;  /* 0x000000000008781c */ /* 0x000fe2000278b070 */
[----:B------:R-:W-:-:S05]  /*2fa0*/  @!P2 IMAD.MOV.U32 R36, RZ, RZ, R12 ;  /* 0x000000ffff24a224 */ /* 0x000fca00078e000c */
[----:B------:R-:W-:-:S13]  /*2fb0*/  ISETP.GT.OR P3, PT, R36, 0xfff, !P3 ;  /* 0x00000fff2400780c */ /* 0x000fda0005f64670 */
[C---:B------:R-:W-:Y:S01]  /*2fc0*/  @!P3 IADD3 R12, PT, PT, R36.reuse, 0x1, RZ ;  /* 0x00000001240cb810 */ /* 0x040fe20007ffe0ff */
[----:B------:R-:W-:Y:S01]  /*2fd0*/  @!P3 IMAD R21, R36, 0x8, R4 ;  /* 0x000000082415b824 */ /* 0x000fe200078e0204 */
[----:B------:R-:W4:Y:S03]  /*2fe0*/  @!P3 LDG.E.64 R24, desc[UR4][R24.64+0x10] ;  /* 0x000010041818b981 */ /* 0x000f26000c1e1b00 */
[----:B------:R-:W-:-:S05]  /*2ff0*/  @!P3 IMAD.MOV.U32 R36, RZ, RZ, R12 ;  /* 0x000000ffff24b224 */ /* 0x000fca00078e000c */
[----:B------:R-:W-:-:S13]  /*3000*/  ISETP.GT.OR P4, PT, R36, 0xfff, !P4 ;  /* 0x00000fff2400780c */ /* 0x000fda0006784670 */
[----:B------:R-:W5:Y:S01]  /*3010*/  @!P4 LDG.E.64 R30, desc[UR4][R30.64+0x10] ;  /* 0x000010041e1ec981 */ /* 0x000f62000c1e1b00 */
[----:B------:R-:W-:Y:S02]  /*3020*/  @!P4 IMAD R23, R36, 0x8, R4 ;  /* 0x000000082417c824 */ /* 0x000fe400078e0204 */
[----:B------:R-:W-:Y:S02]  /*3030*/  VIADD R48, R48, 0x4 ;  /* 0x0000000430307836 */ /* 0x000fe40000000000 */
[----:B------:R-:W-:Y:S02]  /*3040*/  @!P4 VIADD R12, R36, 0x1 ;  /* 0x00000001240cc836 */ /* 0x000fe40000000000 */
[----:B------:R-:W-:Y:S02]  /*3050*/  VIADD R49, R49, 0xc ;  /* 0x0000000c31317836 */ /* 0x000fe40000000000 */
[----:B------:R-:W-:Y:S01]  /*3060*/  @!P4 IMAD.MOV.U32 R36, RZ, RZ, R12 ;  /* 0x000000ffff24c224 */ /* 0x000fe200078e000c */
[----:B--2---:R0:W-:Y:S01]  /*3070*/  @!P1 STL.64 [R13], R10 ;  /* 0x0000000a0d009387 */ /* 0x0041e20000100a00 */
[----:B------:R-:W-:-:S03]  /*3080*/  ISETP.GE.AND P1, PT, R48, R37, PT ;  /* 0x000000253000720c */ /* 0x000fc60003f26270 */
[----:B---3--:R0:W-:Y:S04]  /*3090*/  @!P2 STL.64 [R17], R18 ;  /* 0x000000121100a387 */ /* 0x0081e80000100a00 */
[----:B----4-:R0:W-:Y:S04]  /*30a0*/  @!P3 STL.64 [R21], R24 ;  /* 0x000000181500b387 */ /* 0x0101e80000100a00 */
[----:B-----5:R0:W-:Y:S02]  /*30b0*/  @!P4 STL.64 [R23], R30 ;  /* 0x0000001e1700c387 */ /* 0x0201e40000100a00 */
[----:B------:R-:W-:Y:S05]  /*30c0*/  @!P1 BRA `(.L_x_979) ;  /* 0xfffffffc00009947 */ /* 0x000fea000383ffff */
.L_x_978:
[----:B------:R-:W-:Y:S05]  /*30d0*/  BSYNC.RECONVERGENT B1 ;  /* 0x0000000000017941 */ /* 0x000fea0003800200 */
.L_x_977:
[----:B0-----:R-:W-:Y:S01]  /*30e0*/  IMAD.IADD R10, R5, 0x1, -R48 ;  /* 0x00000001050a7824 */ /* 0x001fe200078e0a30 */
[----:B------:R-:W-:Y:S04]  /*30f0*/  BSSY.RECONVERGENT B1, `(.L_x_980) ;  /* 0x0000025000017945 */ /* 0x000fe80003800200 */
[----:B------:R-:W-:-:S13]  /*3100*/  ISETP.GT.AND P1, PT, R10, 0x1, PT ;  /* 0x000000010a00780c */ /* 0x000fda0003f24270 */
[----:B------:R-:W-:Y:S05]  /*3110*/  @!P1 BRA `(.L_x_981) ;  /* 0x0000000000889947 */ /* 0x000fea0003800000 */
[----:B------:R-:W0:Y:S02]  /*3120*/  LDC.64 R22, c[0x0][0x380] ;  /* 0x0000e000ff167b82 */ /* 0x000e240000000a00 */
[----:B0-----:R-:W-:-:S05]  /*3130*/  IMAD.WIDE R20, R49, 0x8, R22 ;  /* 0x0000000831147825 */ /* 0x001fca00078e0216 */
[----:B------:R-:W2:Y:S04]  /*3140*/  LDG.E.64 R10, desc[UR4][R20.64] ;  /* 0x00000004140a7981 */ /* 0x000ea8000c1e1b00 */
[----:B------:R-:W3:Y:S01]  /*3150*/  LDG.E.64 R12, desc[UR4][R20.64+0x8] ;  /* 0x00000804140c7981 */ /* 0x000ee2000c1e1b00 */
[----:B------:R-:W-:-:S04]  /*3160*/  VIADD R49, R49, 0x3 ;  /* 0x0000000331317836 */ /* 0x000fc80000000000 */
[----:B------:R-:W-:-:S05]  /*3170*/  IMAD.WIDE R22, R49, 0x8, R22 ;  /* 0x0000000831167825 */ /* 0x000fca00078e0216 */
[----:B------:R-:W4:Y:S04]  /*3180*/  LDG.E.64 R16, desc[UR4][R22.64] ;  /* 0x0000000416107981 */ /* 0x000f28000c1e1b00 */
[----:B------:R-:W5:Y:S01]  /*3190*/  LDG.E.64 R18, desc[UR4][R22.64+0x8] ;  /* 0x0000080416127981 */ /* 0x000f62000c1e1b00 */
[----:B--2---:R-:W-:Y:S02]  /*31a0*/  DSETP.GEU.AND P0, PT, R10, R8, PT ;  /* 0x000000080a00722a */ /* 0x004fe40003f0e000 */
[----:B---3--:R-:W-:-:S04]  /*31b0*/  DSETP.GEU.AND P1, PT, R12, R34, PT ;  /* 0x000000220c00722a */ /* 0x008fc80003f2e000 */
[----:B------:R-:W-:Y:S02]  /*31c0*/  DSETP.GE.AND P0, PT, R10, R6, !P0 ;  /* 0x000000060a00722a */ /* 0x000fe40004706000 */
[----:B------:R-:W-:-:S06]  /*31d0*/  DSETP.GE.AND P1, PT, R12, R42, !P1 ;  /* 0x0000002a0c00722a */ /* 0x000fcc0004f26000 */
[----:B------:R-:W-:Y:S01]  /*31e0*/  PLOP3.LUT P0, PT, P0, P1, PT, 0x80, 0x8 ;  /* 0x000000000008781c */ /* 0x000fe20000703070 */
[----:B----4-:R-:W-:Y:S02]  /*31f0*/  DSETP.GEU.AND P1, PT, R16, R8, PT ;  /* 0x000000081000722a */ /* 0x010fe40003f2e000 */
[----:B-----5:R-:W-:Y:S01]  /*3200*/  DSETP.GEU.AND P2, PT, R18, R34, PT ;  /* 0x000000221200722a */ /* 0x020fe20003f4e000 */
[----:B------:R-:W-:-:S03]  /*3210*/  ISETP.GT.OR P0, PT, R36, 0xfff, !P0 ;  /* 0x00000fff2400780c */ /* 0x000fc60004704670 */
[----:B------:R-:W-:Y:S02]  /*3220*/  DSETP.GE.AND P1, PT, R16, R6, !P1 ;  /* 0x000000061000722a */ /* 0x000fe40004f26000 */
[----:B------:R-:W-:-:S06]  /*3230*/  DSETP.GE.AND P2, PT, R18, R42, !P2 ;  /* 0x0000002a1200722a */ /* 0x000fcc0005746000 */
[----:B------:R-:W-:Y:S02]  /*3240*/  PLOP3.LUT P1, PT, P1, P2, PT, 0x80, 0x8 ;  /* 0x000000000008781c */ /* 0x000fe40000f25070 */
[C---:B------:R-:W-:Y:S01]  /*3250*/  @!P0 VIADD R10, R36.reuse, 0x1 ;  /* 0x00000001240a8836 */ /* 0x040fe20000000000 */
[----:B------:R-:W-:-:S03]  /*3260*/  @!P0 LEA R17, R36, R4, 0x3 ;  /* 0x0000000424118211 */ /* 0x000fc600078e18ff */
[----:B------:R-:W-:Y:S02]  /*3270*/  @!P0 IMAD.MOV.U32 R36, RZ, RZ, R10 ;  /* 0x000000ffff248224 */ /* 0x000fe400078e000a */
[----:B------:R-:W2:Y:S03]  /*3280*/  @!P0 LDG.E.64 R10, desc[UR4][R20.64+0x10] ;  /* 0x00001004140a8981 */ /* 0x000ea6000c1e1b00 */
[----:B------:R-:W-:-:S13]  /*3290*/  ISETP.GT.OR P1, PT, R36, 0xfff, !P1 ;  /* 0x00000fff2400780c */ /* 0x000fda0004f24670 */
[----:B------:R-:W3:Y:S01]  /*32a0*/  @!P1 LDG.E.64 R12, desc[UR4][R22.64+0x10] ;  /* 0x00001004160c9981 */ /* 0x000ee2000c1e1b00 */
[C---:B------:R-:W-:Y:S02]  /*32b0*/  @!P1 IMAD R19, R36.reuse, 0x8, R4 ;  /* 0x0000000824139824 */ /* 0x040fe400078e0204 */
[----:B------:R-:W-:Y:S02]  /*32c0*/  @!P1 VIADD R16, R36, 0x1 ;  /* 0x0000000124109836 */ /* 0x000fe40000000000 */
[----:B------:R-:W-:Y:S02]  /*32d0*/  VIADD R48, R48, 0x1 ;  /* 0x0000000130307836 */ /* 0x000fe40000000000 */
[----:B------:R-:W-:Y:S02]  /*32e0*/  @!P1 IMAD.MOV.U32 R36, RZ, RZ, R16 ;  /* 0x000000ffff249224 */ /* 0x000fe400078e0010 */
[----:B------:R-:W-:Y:S02]  /*32f0*/  VIADD R48, R48, 0x1 ;  /* 0x0000000130307836 */ /* 0x000fe40000000000 */
[----:B------:R-:W-:Y:S01]  /*3300*/  VIADD R49, R49, 0x3 ;  /* 0x0000000331317836 */ /* 0x000fe20000000000 */
[----:B--2---:R0:W-:Y:S04]  /*3310*/  @!P0 STL.64 [R17], R10 ;  /* 0x0000000a11008387 */ /* 0x0041e80000100a00 */
[----:B---3--:R0:W-:Y:S01]  /*3320*/  @!P1 STL.64 [R19], R12 ;  /* 0x0000000c13009387 */ /* 0x0081e20000100a00 */
[----:B------:R-:W-:-:S13]  /*3330*/  PLOP3.LUT P0, PT, PT, PT, PT, 0x8, 0x80 ;  /* 0x000000000080781c */ /* 0x000fda0003f0e170 */
.L_x_981:
[----:B------:R-:W-:Y:S05]  /*3340*/  BSYNC.RECONVERGENT B1 ;  /* 0x0000000000017941 */ /* 0x000fea0003800200 */
.L_x_980:
[----:B------:R-:W-:-:S13]  /*3350*/  ISETP.LT.OR P0, PT, R48, R5, P0 ;  /* 0x000000053000720c */ /* 0x000fda0000701670 */
[----:B------:R-:W-:Y:S05]  /*3360*/  @!P0 BRA `(.L_x_976) ;  /* 0x00000000003c8947 */ /* 0x000fea0003800000 */
[----:B0-----:R-:W0:Y:S02]  /*3370*/  LDC.64 R16, c[0x0][0x380] ;  /* 0x0000e000ff107b82 */ /* 0x001e240000000a00 */
[----:B0-----:R-:W-:-:S05]  /*3380*/  IMAD.WIDE R16, R49, 0x8, R16 ;  /* 0x0000000831107825 */ /* 0x001fca00078e0210 */
[----:B------:R-:W2:Y:S04]  /*3390*/  LDG.E.64 R10, desc[UR4][R16.64] ;  /* 0x00000004100a7981 */ /* 0x000ea8000c1e1b00 */
[----:B------:R-:W3:Y:S01]  /*33a0*/  LDG.E.64 R12, desc[UR4][R16.64+0x8] ;  /* 0x00000804100c7981 */ /* 0x000ee2000c1e1b00 */
[----:B--2---:R-:W-:Y:S02]  /*33b0*/  DSETP.GEU.AND P0, PT, R10, R8, PT ;  /* 0x000000080a00722a */ /* 0x004fe40003f0e000 */
[----:B---3--:R-:W-:-:S04]  /*33c0*/  DSETP.GEU.AND P1, PT, R12, R34, PT ;  /* 0x000000220c00722a */ /* 0x008fc80003f2e000 */
[----:B------:R-:W-:Y:S02]  /*33d0*/  DSETP.GE.AND P0, PT, R10, R6, !P0 ;  /* 0x000000060a00722a */ /* 0x000fe40004706000 */
[----:B------:R-:W-:-:S06]  /*33e0*/  DSETP.GE.AND P1, PT, R12, R42, !P1 ;  /* 0x0000002a0c00722a */ /* 0x000fcc0004f26000 */
[----:B------:R-:W-:-:S04]  /*33f0*/  PLOP3.LUT P0, PT, P0, P1, PT, 0x80, 0x8 ;  /* 0x000000000008781c */ /* 0x000fc80000703070 */
[----:B------:R-:W-:-:S13]  /*3400*/  ISETP.GT.OR P0, PT, R36, 0xfff, !P0 ;  /* 0x00000fff2400780c */ /* 0x000fda0004704670 */
[----:B------:R-:W-:Y:S05]  /*3410*/  @P0 BRA `(.L_x_976) ;  /* 0x0000000000100947 */ /* 0x000fea0003800000 */
[----:B------:R-:W2:Y:S01]  /*3420*/  LDG.E.64 R10, desc[UR4][R16.64+0x10] ;  /* 0x00001004100a7981 */ /* 0x000ea2000c1e1b00 */
[C---:B------:R-:W-:Y:S02]  /*3430*/  IMAD R13, R36.reuse, 0x8, R4 ;  /* 0x00000008240d7824 */ /* 0x040fe400078e0204 */
[----:B------:R-:W-:-:S03]  /*3440*/  VIADD R36, R36, 0x1 ;  /* 0x0000000124247836 */ /* 0x000fc60000000000 */
[----:B--2---:R1:W-:Y:S04]  /*3450*/  STL.64 [R13], R10 ;  /* 0x0000000a0d007387 */ /* 0x0043e80000100a00 */
.L_x_976:
[----:B------:R-:W-:Y:S05]  /*3460*/  BSYNC.RECONVERGENT B0 ;  /* 0x0000000000007941 */ /* 0x000fea0003800200 */
.L_x_975:
[----:B------:R-:W-:Y:S01]  /*3470*/  ISETP.GE.AND P0, PT, R36, 0xc, PT ;  /* 0x0000000c2400780c */ /* 0x000fe20003f06270 */
[----:B------:R-:W-:Y:S04]  /*3480*/  BSSY.RECONVERGENT B2, `(.L_x_982) ;  /* 0x0001779000027945 */ /* 0x000fe80003800200 */
[----:B------:R-:W-:Y:S08]  /*3490*/  BSSY.RELIABLE B1, `(.L_x_983) ;  /* 0x0000132000017945 */ /* 0x000ff00003800100 */
[----:B------:R-:W-:Y:S05]  /*34a0*/  @!P0 BRA `(.L_x_984) ;  /* 0x0000001000c08947 */ /* 0x000fea0003800000 */
[----:B------:R-:W-:Y:S01]  /*34b0*/  BSSY.RECONVERGENT B0, `(.L_x_985) ;  /* 0x0000016000007945 */ /* 0x000fe20003800200 */
[----:B0-----:R-:W-:-:S07]  /*34c0*/  IMAD.MOV.U32 R17, RZ, RZ, 0x1 ;  /* 0x00000001ff117424 */ /* 0x001fce00078e00ff */
.L_x_989:
[----:B01----:R-:W-:-:S06]  /*34d0*/  LEA R10, R17, R4, 0x3 ;  /* 0x00000004110a7211 */ /* 0x003fcc00078e18ff */
[----:B------:R-:W5:Y:S01]  /*34e0*/  LDL.64 R10, [R10] ;  /* 0x000000000a0a7983 */ /* 0x000f620000100a00 */
[----:B------:R-:W-:Y:S01]  /*34f0*/  IMAD.MOV.U32 R16, RZ, RZ, R17 ;  /* 0x000000ffff107224 */ /* 0x000fe200078e0011 */
[----:B------:R-:W-:Y:S01]  /*3500*/  BSSY.RECONVERGENT B3, `(.L_x_986) ;  /* 0x000000d000037945 */ /* 0x000fe20003800200 */
[----:B------:R-:W-:-:S05]  /*3510*/  VIADD R17, R17, 0x1 ;  /* 0x0000000111117836 */ /* 0x000fca0000000000 */
[----:B------:R-:W-:-:S13]  /*3520*/  ISETP.NE.AND P1, PT, R17, R36, PT ;  /* 0x000000241100720c */ /* 0x000fda0003f25270 */
.L_x_988:
[----:B------:R-:W-:-:S04]  /*3530*/  VIADD R21, R16, 0xffffffff ;  /* 0xffffffff10157836 */ /* 0x000fc80000000000 */
[----:B------:R-:W-:-:S05]  /*3540*/  IMAD R19, R21, 0x8, R4 ;  /* 0x0000000815137824 */ /* 0x000fca00078e0204 */
[----:B------:R-:W2:Y:S02]  /*3550*/  LDL.64 R12, [R19] ;  /* 0x00000000130c7983 */ /* 0x000ea40000100a00 */
[----:B--2--5:R-:W-:-:S14]  /*3560*/  DSETP.GT.AND P0, PT, R12, R10, PT ;  /* 0x0000000a0c00722a */ /* 0x024fdc0003f04000 */
[----:B------:R-:W-:Y:S05]  /*3570*/  @!P0 BRA `(.L_x_987) ;  /* 0x0000000000148947 */ /* 0x000fea0003800000 */
[----:B------:R0:W-:Y:S01]  /*3580*/  STL.64 [R19+0x8], R12 ;  /* 0x0000080c13007387 */ /* 0x0001e20000100a00 */
[----:B------:R-:W-:Y:S01]  /*3590*/  ISETP.GT.AND P0, PT, R16, 0x1, PT ;  /* 0x000000011000780c */ /* 0x000fe20003f04270 */
[----:B------:R-:W-:-:S12]  /*35a0*/  IMAD.MOV.U32 R16, RZ, RZ, R21 ;  /* 0x000000ffff107224 */ /* 0x000fd800078e0015 */
[----:B0-----:R-:W-:Y:S05]  /*35b0*/  @P0 BRA `(.L_x_988) ;  /* 0xfffffffc00dc0947 */ /* 0x001fea000383ffff */
[----:B------:R-:W-:-:S07]  /*35c0*/  IMAD.MOV.U32 R16, RZ, RZ, RZ ;  /* 0x000000ffff107224 */ /* 0x000fce00078e00ff */
.L_x_987:
[----:B------:R-:W-:Y:S05]  /*35d0*/  BSYNC.RECONVERGENT B3 ;  /* 0x0000000000037941 */ /* 0x000fea0003800200 */
.L_x_986:
[----:B------:R-:W-:-:S05]  /*35e0*/  IMAD R13, R16, 0x8, R4 ;  /* 0x00000008100d7824 */ /* 0x000fca00078e0204 */
[----:B------:R0:W-:Y:S01]  /*35f0*/  STL.64 [R13], R10 ;  /* 0x0000000a0d007387 */ /* 0x0001e20000100a00 */
[----:B------:R-:W-:Y:S05]  /*3600*/  @P1 BRA `(.L_x_989) ;  /* 0xfffffffc00b01947 */ /* 0x000fea000383ffff */
[----:B------:R-:W-:Y:S05]  /*3610*/  BSYNC.RECONVERGENT B0 ;  /* 0x0000000000007941 */ /* 0x000fea0003800200 */
.L_x_985:
[----:B0-----:R-:W-:-:S05]  /*3620*/  SHF.R.U32.HI R11, RZ, 0x1, R36 ;  /* 0x00000001ff0b7819 */ /* 0x001fca0000011624 */
[----:B------:R-:W-:-:S06]  /*3630*/  IMAD R12, R11, 0x8, R4 ;  /* 0x000000080b0c7824 */ /* 0x000fcc00078e0204 */
[----:B------:R-:W5:Y:S01]  /*3640*/  LDL.64 R12, [R12] ;  /* 0x000000000c0c7983 */ /* 0x000f620000100a00 */
[C---:B------:R-:W-:Y:S01]  /*3650*/  ISETP.GE.U32.AND P1, PT, R36.reuse, 0x10, PT ;  /* 0x000000102400780c */ /* 0x040fe20003f26070 */
[----:B------:R-:W-:Y:S01]  /*3660*/  BSSY.RECONVERGENT B0, `(.L_x_990) ;  /* 0x0000077000007945 */ /* 0x000fe20003800200 */
[----:B------:R-:W-:Y:S02]  /*3670*/  LOP3.LUT R37, R36, 0xf, RZ, 0xc0, !PT ;  /* 0x0000000f24257812 */ /* 0x000fe400078ec0ff */
[----:B------:R-:W-:Y:S02]  /*3680*/  CS2R R10, SRZ ;  /* 0x00000000000a7805 */ /* 0x000fe4000001ff00 */
[----:B------:R-:W-:Y:S02]  /*3690*/  CS2R R46, SRZ ;  /* 0x00000000002e7805 */ /* 0x000fe4000001ff00 */
[----:B------:R-:W-:-:S05]  /*36a0*/  ISETP.NE.AND P0, PT, R37, RZ, PT ;  /* 0x000000ff2500720c */ /* 0x000fca0003f05270 */
[----:B------:R-:W-:Y:S08]  /*36b0*/  @!P1 BRA `(.L_x_991) ;  /* 0x0000000400c49947 */ /* 0x000ff00003800000 */
[----:B------:R-:W-:Y:S01]  /*36c0*/  LOP3.LUT R11, R36, 0x7ffffff0, RZ, 0xc0, !PT ;  /* 0x7ffffff0240b7812 */ /* 0x000fe200078ec0ff */
[----:B------:R-:W-:Y:S01]  /*36d0*/  VIADD R44, R1, 0xa0 ;  /* 0x000000a0012c7836 */ /* 0x000fe20000000000 */
[----:B------:R-:W-:Y:S01]  /*36e0*/  CS2R R46, SRZ ;  /* 0x00000000002e7805 */ /* 0x000fe2000001ff00 */
[----:B------:R-:W-:Y:S01]  /*36f0*/  IMAD.MOV.U32 R10, RZ, RZ, RZ ;  /* 0x000000ffff0a7224 */ /* 0x000fe200078e00ff */
[----:B------:R-:W-:-:S07]  /*3700*/  IADD3 R45, PT, PT, -R11, RZ, RZ ;  /* 0x000000ff0b2d7210 */ /* 0x000fce0007ffe1ff */
.L_x_992:
[----:B------:R-:W2:Y:S04]  /*3710*/  LDL.128 R24, [R44+-0x40] ;  /* 0xffffc0002c187983 */ /* 0x000ea80000100c00 */
[----:B------:R-:W3:Y:S04]  /*3720*/  LDL.128 R28, [R44+-0x30] ;  /* 0xffffd0002c1c7983 */ /* 0x000ee80000100c00 */
[----:B------:R-:W4:Y:S04]  /*3730*/  LDL.128 R16, [R44+-0x20] ;  /* 0xffffe0002c107983 */ /* 0x000f280000100c00 */
[----:B------:R-:W4:Y:S01]  /*3740*/  LDL.128 R20, [R44+-0x10] ;  /* 0xfffff0002c147983 */ /* 0x000f220000100c00 */
[----:B------:R-:W-:Y:S01]  /*3750*/  VIADD R50, R10, 0x1 ;  /* 0x000000010a327836 */ /* 0x000fe20000000000 */
[----:B--2--5:R-:W-:-:S02]  /*3760*/  DSETP.GT.AND P3, PT, R24, R12, PT ;  /* 0x0000000c1800722a */ /* 0x024fc40003f64000 */
[----:B------:R-:W-:Y:S02]  /*3770*/  DADD R24, R24, R46 ;  /* 0x0000000018187229 */ /* 0x000fe4000000002e */
[----:B------:R-:W-:-:S08]  /*3780*/  DSETP.GT.AND P4, PT, R26, R12, PT ;  /* 0x0000000c1a00722a */ /* 0x000fd00003f84000 */
[----:B------:R-:W-:Y:S02]  /*3790*/  FSEL R46, R24, R46, P3 ;  /* 0x0000002e182e7208 */ /* 0x000fe40001800000 */
[----:B------:R-:W-:-:S06]  /*37a0*/  FSEL R47, R25, R47, P3 ;  /* 0x0000002f192f7208 */ /* 0x000fcc0001800000 */
[----:B------:R-:W-:Y:S01]  /*37b0*/  DADD R48, R26, R46 ;  /* 0x000000001a307229 */ /* 0x000fe2000000002e */
[----:B------:R-:W2:Y:S01]  /*37c0*/  LDL.128 R24, [R44] ;  /* 0x000000002c187983 */ /* 0x000ea20000100c00 */
[--C-:B---3--:R-:W-:Y:S02]  /*37d0*/  DSETP.GT.AND P5, PT, R28, R12.reuse, PT ;  /* 0x0000000c1c00722a */ /* 0x108fe40003fa4000 */
[----:B------:R-:W-:-:S06]  /*37e0*/  DSETP.GT.AND P6, PT, R30, R12, PT ;  /* 0x0000000c1e00722a */ /* 0x000fcc0003fc4000 */
[----:B------:R-:W-:Y:S02]  /*37f0*/  FSEL R46, R48, R46, P4 ;  /* 0x0000002e302e7208 */ /* 0x000fe40002000000 */
[----:B------:R-:W-:-:S06]  /*3800*/  FSEL R47, R49, R47, P4 ;  /* 0x0000002f312f7208 */ /* 0x000fcc0002000000 */
[----:B------:R-:W-:-:S10]  /*3810*/  DADD R48, R28, R46 ;  /* 0x000000001c307229 */ /* 0x000fd4000000002e */
[----:B------:R-:W-:Y:S02]  /*3820*/  FSEL R46, R48, R46, P5 ;  /* 0x0000002e302e7208 */ /* 0x000fe40002800000 */
[----:B------:R-:W-:-:S06]  /*3830*/  FSEL R47, R49, R47, P5 ;  /* 0x0000002f312f7208 */ /* 0x000fcc0002800000 */
[----:B------:R-:W-:Y:S01]  /*3840*/  DADD R48, R30, R46 ;  /* 0x000000001e307229 */ /* 0x000fe2000000002e */
[----:B------:R-:W3:Y:S01]  /*3850*/  LDL.128 R28, [R44+0x10] ;  /* 0x000010002c1c7983 */ /* 0x000ee20000100c00 */
[--C-:B----4-:R-:W-:Y:S02]  /*3860*/  DSETP.GT.AND P1, PT, R16, R12.reuse, PT ;  /* 0x0000000c1000722a */ /* 0x110fe40003f24000 */
[----:B------:R-:W-:-:S06]  /*3870*/  DSETP.GT.AND P2, PT, R18, R12, PT ;  /* 0x0000000c1200722a */ /* 0x000fcc0003f44000 */
[----:B------:R-:W-:Y:S02]  /*3880*/  FSEL R46, R48, R46, P6 ;  /* 0x0000002e302e7208 */ /* 0x000fe40003000000 */
[----:B------:R-:W-:-:S06]  /*3890*/  FSEL R47, R49, R47, P6 ;  /* 0x0000002f312f7208 */ /* 0x000fcc0003000000 */
[----:B------:R-:W-:-:S10]  /*38a0*/  DADD R48, R16, R46 ;  /* 0x0000000010307229 */ /* 0x000fd4000000002e */
[----:B------:R-:W-:Y:S02]  /*38b0*/  FSEL R46, R48, R46, P1 ;  /* 0x0000002e302e7208 */ /* 0x000fe40000800000 */
[----:B------:R-:W-:-:S06]  /*38c0*/  FSEL R47, R49, R47, P1 ;  /* 0x0000002f312f7208 */ /* 0x000fcc0000800000 */
[----:B------:R-:W-:Y:S01]  /*38d0*/  DADD R48, R18, R46 ;  /* 0x0000000012307229 */ /* 0x000fe2000000002e */
[----:B------:R-:W4:Y:S01]  /*38e0*/  LDL.128 R16, [R44+0x20] ;  /* 0x000020002c107983 */ /* 0x000f220000100c00 */
[----:B------:R-:W-:Y:S01]  /*38f0*/  @!P3 IMAD.MOV R50, RZ, RZ, R10 ;  /* 0x000000ffff32b224 */ /* 0x000fe200078e020a */
[----:B------:R-:W-:-:S03]  /*3900*/  DSETP.GT.AND P3, PT, R20, R12, PT ;  /* 0x0000000c1400722a */ /* 0x000fc60003f64000 */
[----:B------:R-:W-:Y:S02]  /*3910*/  VIADD R10, R50, 0x1 ;  /* 0x00000001320a7836 */ /* 0x000fe40000000000 */
[----:B------:R-:W-:Y:S02]  /*3920*/  @!P4 IMAD.MOV R10, RZ, RZ, R50 ;  /* 0x000000ffff0ac224 */ /* 0x000fe400078e0232 */
[----:B------:R-:W-:Y:S01]  /*3930*/  FSEL R46, R48, R46, P2 ;  /* 0x0000002e302e7208 */ /* 0x000fe20001000000 */
[----:B------:R-:W-:Y:S01]  /*3940*/  DSETP.GT.AND P4, PT, R22, R12, PT ;  /* 0x0000000c1600722a */ /* 0x000fe20003f84000 */
[----:B------:R-:W-:-:S06]  /*3950*/  FSEL R47, R49, R47, P2 ;  /* 0x0000002f312f7208 */ /* 0x000fcc0001000000 */
[----:B------:R-:W-:-:S10]  /*3960*/  DADD R48, R20, R46 ;  /* 0x0000000014307229 */ /* 0x000fd4000000002e */
[----:B------:R-:W-:Y:S02]  /*3970*/  FSEL R46, R48, R46, P3 ;  /* 0x0000002e302e7208 */ /* 0x000fe40001800000 */
[----:B------:R-:W-:-:S06]  /*3980*/  FSEL R47, R49, R47, P3 ;  /* 0x0000002f312f7208 */ /* 0x000fcc0001800000 */
[----:B------:R-:W-:Y:S01]  /*3990*/  DADD R48, R22, R46 ;  /* 0x0000000016307229 */ /* 0x000fe2000000002e */
[----:B------:R0:W4:Y:S01]  /*39a0*/  LDL.128 R20, [R44+0x30] ;  /* 0x000030002c147983 */ /* 0x0001220000100c00 */
[----:B------:R-:W-:Y:S02]  /*39b0*/  VIADD R50, R10, 0x1 ;  /* 0x000000010a327836 */ /* 0x000fe40000000000 */
[----:B------:R-:W-:Y:S02]  /*39c0*/  @!P5 IMAD.MOV R50, RZ, RZ, R10 ;  /* 0x000000ffff32d224 */ /* 0x000fe400078e020a */
[----:B------:R-:W-:Y:S02]  /*39d0*/  VIADD R45, R45, 0x10 ;  /* 0x000000102d2d7836 */ /* 0x000fe40000000000 */
[----:B------:R-:W-:Y:S02]  /*39e0*/  VIADD R10, R50, 0x1 ;  /* 0x00000001320a7836 */ /* 0x000fe40000000000 */
[----:B------:R-:W-:Y:S01]  /*39f0*/  FSEL R46, R48, R46, P4 ;  /* 0x0000002e302e7208 */ /* 0x000fe20002000000 */
[----:B------:R-:W-:Y:S01]  /*3a00*/  @!P6 IMAD.MOV R10, RZ, RZ, R50 ;  /* 0x000000ffff0ae224 */ /* 0x000fe200078e0232 */
[----:B------:R-:W-:Y:S01]  /*3a10*/  FSEL R47, R49, R47, P4 ;  /* 0x0000002f312f7208 */ /* 0x000fe20002000000 */
[----:B0-----:R-:W-:-:S05]  /*3a20*/  VIADD R44, R44, 0x80 ;  /* 0x000000802c2c7836 */ /* 0x001fca0000000000 */
[C---:B--2---:R-:W-:Y:S02]  /*3a30*/  DADD R48, R24.reuse, R46 ;  /* 0x0000000018307229 */ /* 0x044fe4000000002e */
[--C-:B------:R-:W-:Y:S02]  /*3a40*/  DSETP.GT.AND P5, PT, R24, R12.reuse, PT ;  /* 0x0000000c1800722a */ /* 0x100fe40003fa4000 */
[----:B------:R-:W-:-:S06]  /*3a50*/  DSETP.GT.AND P6, PT, R26, R12, PT ;  /* 0x0000000c1a00722a */ /* 0x000fcc0003fc4000 */
[----:B------:R-:W-:Y:S02]  /*3a60*/  FSEL R24, R48, R46, P5 ;  /* 0x0000002e30187208 */ /* 0x000fe40002800000 */
[----:B------:R-:W-:-:S06]  /*3a70*/  FSEL R25, R49, R47, P5 ;  /* 0x0000002f31197208 */ /* 0x000fcc0002800000 */
[----:B------:R-:W-:-:S10]  /*3a80*/  DADD R46, R26, R24 ;  /* 0x000000001a2e7229 */ /* 0x000fd40000000018 */
[----:B------:R-:W-:Y:S01]  /*3a90*/  FSEL R24, R46, R24, P6 ;  /* 0x000000182e187208 */ /* 0x000fe20003000000 */
[----:B------:R-:W-:Y:S01]  /*3aa0*/  VIADD R46, R10, 0x1 ;  /* 0x000000010a2e7836 */ /* 0x000fe20000000000 */
[----:B------:R-:W-:Y:S01]  /*3ab0*/  FSEL R25, R47, R25, P6 ;  /* 0x000000192f197208 */ /* 0x000fe20003000000 */
[----:B------:R-:W-:-:S05]  /*3ac0*/  @!P1 IMAD.MOV R46, RZ, RZ, R10 ;  /* 0x000000ffff2e9224 */ /* 0x000fca00078e020a */
[C---:B---3--:R-:W-:Y:S01]  /*3ad0*/  DADD R26, R28.reuse, R24 ;  /* 0x000000001c1a7229 */ /* 0x048fe20000000018 */
[----:B------:R-:W-:Y:S01]  /*3ae0*/  IADD3 R10, PT, PT, R46, 0x1, RZ ;  /* 0x000000012e0a7810 */ /* 0x000fe20007ffe0ff */
[--C-:B------:R-:W-:Y:S01]  /*3af0*/  DSETP.GT.AND P1, PT, R28, R12.reuse, PT ;  /* 0x0000000c1c00722a */ /* 0x100fe20003f24000 */
[----:B------:R-:W-:Y:S01]  /*3b00*/  @!P2 IMAD.MOV R10, RZ, RZ, R46 ;  /* 0x000000ffff0aa224 */ /* 0x000fe200078e022e */
[----:B------:R-:W-:-:S03]  /*3b10*/  DSETP.GT.AND P2, PT, R30, R12, PT ;  /* 0x0000000c1e00722a */ /* 0x000fc60003f44000 */
[----:B------:R-:W-:Y:S02]  /*3b20*/  VIADD R28, R10, 0x1 ;  /* 0x000000010a1c7836 */ /* 0x000fe40000000000 */
[----:B------:R-:W-:Y:S01]  /*3b30*/  @!P3 IMAD.MOV R28, RZ, RZ, R10 ;  /* 0x000000ffff1cb224 */ /* 0x000fe200078e020a */
[----:B------:R-:W-:Y:S02]  /*3b40*/  FSEL R24, R26, R24, P1 ;  /* 0x000000181a187208 */ /* 0x000fe40000800000 */
[----:B------:R-:W-:Y:S01]  /*3b50*/  FSEL R25, R27, R25, P1 ;  /* 0x000000191b197208 */ /* 0x000fe20000800000 */
[----:B------:R-:W-:Y:S02]  /*3b60*/  VIADD R10, R28, 0x1 ;  /* 0x000000011c0a7836 */ /* 0x000fe40000000000 */
[----:B------:R-:W-:-:S03]  /*3b70*/  @!P4 IMAD.MOV R10, RZ, RZ, R28 ;  /* 0x000000ffff0ac224 */ /* 0x000fc600078e021c */
[----:B------:R-:W-:Y:S01]  /*3b80*/  DADD R26, R30, R24 ;  /* 0x000000001e1a7229 */ /* 0x000fe20000000018 */
[----:B------:R-:W-:Y:S02]  /*3b90*/  VIADD R28, R10, 0x1 ;  /* 0x000000010a1c7836 */ /* 0x000fe40000000000 */
[----:B------:R-:W-:-:S04]  /*3ba0*/  @!P5 IMAD.MOV R28, RZ, RZ, R10 ;  /* 0x000000ffff1cd224 */ /* 0x000fc800078e020a */
[----:B------:R-:W-:Y:S02]  /*3bb0*/  VIADD R10, R28, 0x1 ;  /* 0x000000011c0a7836 */ /* 0x000fe40000000000 */
[----:B------:R-:W-:Y:S01]  /*3bc0*/  @!P6 IMAD.MOV R10, RZ, RZ, R28 ;  /* 0x000000ffff0ae224 */ /* 0x000fe200078e021c */
[----:B------:R-:W-:Y:S02]  /*3bd0*/  FSEL R24, R26, R24, P2 ;  /* 0x000000181a187208 */ /* 0x000fe40001000000 */
[----:B------:R-:W-:-:S06]  /*3be0*/  FSEL R25, R27, R25, P2 ;  /* 0x000000191b197208 */ /* 0x000fcc0001000000 */
[C---:B----4-:R-:W-:Y:S02]  /*3bf0*/  DADD R26, R16.reuse, R24 ;  /* 0x00000000101a7229 */ /* 0x050fe40000000018 */
[--C-:B------:R-:W-:Y:S02]  /*3c00*/  DSETP.GT.AND P3, PT, R16, R12.reuse, PT ;  /* 0x0000000c1000722a */ /* 0x100fe40003f64000 */
[----:B------:R-:W-:-:S06]  /*3c10*/  DSETP.GT.AND P4, PT, R18, R12, PT ;  /* 0x0000000c1200722a */ /* 0x000fcc0003f84000 */
[----:B------:R-:W-:Y:S01]  /*3c20*/  FSEL R16, R26, R24, P3 ;  /* 0x000000181a107208 */ /* 0x000fe20001800000 */
[C---:B------:R-:W-:Y:S01]  /*3c30*/  VIADD R26, R10.reuse, 0x1 ;  /* 0x000000010a1a7836 */ /* 0x040fe20000000000 */
[----:B------:R-:W-:Y:S02]  /*3c40*/  FSEL R17, R27, R25, P3 ;  /* 0x000000191b117208 */ /* 0x000fe40001800000 */
[----:B------:R-:W-:-:S04]  /*3c50*/  @!P1 IADD3 R26, PT, PT, R10, RZ, RZ ;  /* 0x000000ff0a1a9210 */ /* 0x000fc80007ffe0ff */
[----:B------:R-:W-:Y:S01]  /*3c60*/  DADD R24, R18, R16 ;  /* 0x0000000012187229 */ /* 0x000fe20000000010 */
[----:B------:R-:W-:Y:S02]  /*3c70*/  VIADD R10, R26, 0x1 ;  /* 0x000000011a0a7836 */ /* 0x000fe40000000000 */
[----:B------:R-:W-:-:S07]  /*3c80*/  @!P2 IMAD.MOV R10, RZ, RZ, R26 ;  /* 0x000000ffff0aa224 */ /* 0x000fce00078e021a */
[----:B------:R-:W-:Y:S01]  /*3c90*/  FSEL R16, R24, R16, P4 ;  /* 0x0000001018107208 */ /* 0x000fe20002000000 */
[----:B------:R-:W-:Y:S01]  /*3ca0*/  VIADD R24, R10, 0x1 ;  /* 0x000000010a187836 */ /* 0x000fe20000000000 */
[----:B------:R-:W-:Y:S01]  /*3cb0*/  FSEL R17, R25, R17, P4 ;  /* 0x0000001119117208 */ /* 0x000fe20002000000 */
[----:B------:R-:W-:-:S04]  /*3cc0*/  @!P3 IMAD.MOV R24, RZ, RZ, R10 ;  /* 0x000000ffff18b224 */ /* 0x000fc800078e020a */
[----:B------:R-:W-:Y:S01]  /*3cd0*/  VIADD R10, R24, 0x1 ;  /* 0x00000001180a7836 */ /* 0x000fe20000000000 */
[C---:B------:R-:W-:Y:S01]  /*3ce0*/  DSETP.GT.AND P1, PT, R20.reuse, R12, PT ;  /* 0x0000000c1400722a */ /* 0x040fe20003f24000 */
[----:B------:R-:W-:Y:S01]  /*3cf0*/  @!P4 IMAD.MOV R10, RZ, RZ, R24 ;  /* 0x000000ffff0ac224 */ /* 0x000fe200078e0218 */
[----:B------:R-:W-:Y:S02]  /*3d00*/  DADD R18, R20, R16 ;  /* 0x0000000014127229 */ /* 0x000fe40000000010 */
[----:B------:R-:W-:-:S08]  /*3d10*/  DSETP.GT.AND P2, PT, R22, R12, PT ;  /* 0x0000000c1600722a */ /* 0x000fd00003f44000 */
[----:B------:R-:W-:Y:S01]  /*3d20*/  FSEL R16, R18, R16, P1 ;  /* 0x0000001012107208 */ /* 0x000fe20000800000 */
[----:B------:R-:W-:Y:S01]  /*3d30*/  VIADD R18, R10, 0x1 ;  /* 0x000000010a127836 */ /* 0x000fe20000000000 */
[----:B------:R-:W-:Y:S01]  /*3d40*/  FSEL R17, R19, R17, P1 ;  /* 0x0000001113117208 */ /* 0x000fe20000800000 */
[----:B------:R-:W-:Y:S01]  /*3d50*/  @!P1 IMAD.MOV R18, RZ, RZ, R10 ;  /* 0x000000ffff129224 */ /* 0x000fe200078e020a */
[----:B------:R-:W-:-:S03]  /*3d60*/  ISETP.NE.AND P1, PT, R45, RZ, PT ;  /* 0x000000ff2d00720c */ /* 0x000fc60003f25270 */
[C---:B------:R-:W-:Y:S01]  /*3d70*/  VIADD R10, R18.reuse, 0x1 ;  /* 0x00000001120a7836 */ /* 0x040fe20000000000 */
[----:B------:R-:W-:Y:S01]  /*3d80*/  DADD R22, R22, R16 ;  /* 0x0000000016167229 */ /* 0x000fe20000000010 */
[----:B------:R-:W-:-:S09]  /*3d90*/  @!P2 IADD3 R10, PT, PT, R18, RZ, RZ ;  /* 0x000000ff120aa210 */ /* 0x000fd20007ffe0ff */
[----:B------:R-:W-:Y:S02]  /*3da0*/  FSEL R46, R22, R16, P2 ;  /* 0x00000010162e7208 */ /* 0x000fe40001000000 */
[----:B------:R-:W-:Y:S01]  /*3db0*/  FSEL R47, R23, R17, P2 ;  /* 0x00000011172f7208 */ /* 0x000fe20001000000 */
[----:B------:R-:W-:Y:S06]  /*3dc0*/  @P1 BRA `(.L_x_992) ;  /* 0xfffffff800501947 */ /* 0x000fec000383ffff */
.L_x_991:
[----:B------:R-:W-:Y:S05]  /*3dd0*/  BSYNC.RECONVERGENT B0 ;  /* 0x0000000000007941 */ /* 0x000fea0003800200 */
.L_x_990:
[----:B------:R-:W-:Y:S04]  /*3de0*/  BSSY.RECONVERGENT B0, `(.L_x_993) ;  /* 0x000007a000007945 */ /* 0x000fe80003800200 */
[----:B------:R-:W-:Y:S05]  /*3df0*/  @!P0 BRA `(.L_x_994) ;  /* 0x0000000400e08947 */ /* 0x000fea0003800000 */
[----:B------:R-:W-:Y:S01]  /*3e00*/  ISETP.GE.U32.AND P1, PT, R37, 0x8, PT ;  /* 0x000000082500780c */ /* 0x000fe20003f26070 */
[----:B------:R-:W-:Y:S01]  /*3e10*/  BSSY.RECONVERGENT B3, `(.L_x_995) ;  /* 0x000003a000037945 */ /* 0x000fe20003800200 */
[----:B------:R-:W-:-:S04]  /*3e20*/  LOP3.LUT R48, R36, 0x7, RZ, 0xc0, !PT ;  /* 0x0000000724307812 */ /* 0x000fc800078ec0ff */
[----:B------:R-:W-:-:S07]  /*3e30*/  ISETP.NE.AND P0, PT, R48, RZ, PT ;  /* 0x000000ff3000720c */ /* 0x000fce0003f05270 */
[----:B------:R-:W-:Y:S06]  /*3e40*/  @!P1 BRA `(.L_x_996) ;  /* 0x0000000000d89947 */ /* 0x000fec0003800000 */
[----:B------:R-:W-:-:S05]  /*3e50*/  IMAD R37, R11, 0x8, R4 ;  /* 0x000000080b257824 */ /* 0x000fca00078e0204 */
[----:B------:R-:W2:Y:S04]  /*3e60*/  LDL.128 R16, [R37] ;  /* 0x0000000025107983 */ /* 0x000ea80000100c00 */
[----:B------:R-:W3:Y:S04]  /*3e70*/  LDL.128 R20, [R37+0x10] ;  /* 0x0000100025147983 */ /* 0x000ee80000100c00 */
[----:B------:R-:W4:Y:S04]  /*3e80*/  LDL.128 R24, [R37+0x20] ;  /* 0x0000200025187983 */ /* 0x000f280000100c00 */
[----:B------:R-:W4:Y:S01]  /*3e90*/  LDL.128 R28, [R37+0x30] ;  /* 0x00003000251c7983 */ /* 0x000f220000100c00 */
[----:B------:R-:W-:Y:S01]  /*3ea0*/  VIADD R11, R11, 0x8 ;  /* 0x000000080b0b7836 */ /* 0x000fe20000000000 */
[----:B--2---:R-:W-:-:S02]  /*3eb0*/  DADD R44, R46, R16 ;  /* 0x000000002e2c7229 */ /* 0x004fc40000000010 */
[--C-:B-----5:R-:W-:Y:S02]  /*3ec0*/  DSETP.GT.AND P1, PT, R16, R12.reuse, PT ;  /* 0x0000000c1000722a */ /* 0x120fe40003f24000 */
[--C-:B------:R-:W-:Y:S02]  /*3ed0*/  DSETP.GT.AND P2, PT, R18, R12.reuse, PT ;  /* 0x0000000c1200722a */ /* 0x100fe40003f44000 */
[--C-:B---3--:R-:W-:Y:S02]  /*3ee0*/  DSETP.GT.AND P3, PT, R20, R12.reuse, PT ;  /* 0x0000000c1400722a */ /* 0x108fe40003f64000 */
[----:B------:R-:W-:Y:S02]  /*3ef0*/  DSETP.GT.AND P4, PT, R22, R12, PT ;  /* 0x0000000c1600722a */ /* 0x000fe40003f84000 */
[----:B------:R-:W-:Y:S02]  /*3f00*/  FSEL R16, R44, R46, P1 ;  /* 0x0000002e2c107208 */ /* 0x000fe40000800000 */
[----:B------:R-:W-:-:S06]  /*3f10*/  FSEL R17, R45, R47, P1 ;  /* 0x0000002f2d117208 */ /* 0x000fcc0000800000 */
[----:B------:R-:W-:-:S10]  /*3f20*/  DADD R44, R16, R18 ;  /* 0x00000000102c7229 */ /* 0x000fd40000000012 */
[----:B------:R-:W-:Y:S02]  /*3f30*/  FSEL R18, R44, R16, P2 ;  /* 0x000000102c127208 */ /* 0x000fe40001000000 */
[----:B------:R-:W-:-:S06]  /*3f40*/  FSEL R19, R45, R17, P2 ;  /* 0x000000112d137208 */ /* 0x000fcc0001000000 */
[----:B------:R-:W-:Y:S01]  /*3f50*/  DADD R16, R20, R18 ;  /* 0x0000000014107229 */ /* 0x000fe20000000012 */
[----:B------:R-:W-:Y:S02]  /*3f60*/  VIADD R20, R10, 0x1 ;  /* 0x000000010a147836 */ /* 0x000fe40000000000 */
[----:B------:R-:W-:Y:S01]  /*3f70*/  @!P1 IMAD.MOV R20, RZ, RZ, R10 ;  /* 0x000000ffff149224 */ /* 0x000fe200078e020a */
[----:B----4-:R-:W-:-:S03]  /*3f80*/  DSETP.GT.AND P1, PT, R24, R12, PT ;  /* 0x0000000c1800722a */ /* 0x010fc60003f24000 */
[----:B------:R-:W-:-:S03]  /*3f90*/  VIADD R10, R20, 0x1 ;  /* 0x00000001140a7836 */ /* 0x000fc60000000000 */
[----:B------:R-:W-:Y:S01]  /*3fa0*/  FSEL R18, R16, R18, P3 ;  /* 0x0000001210127208 */ /* 0x000fe20001800000 */
[----:B------:R-:W-:Y:S01]  /*3fb0*/  @!P2 IMAD.MOV R10, RZ, RZ, R20 ;  /* 0x000000ffff0aa224 */ /* 0x000fe200078e0214 */
[----:B------:R-:W-:Y:S01]  /*3fc0*/  FSEL R19, R17, R19, P3 ;  /* 0x0000001311137208 */ /* 0x000fe20001800000 */
[----:B------:R-:W-:Y:S02]  /*3fd0*/  DSETP.GT.AND P2, PT, R26, R12, PT ;  /* 0x0000000c1a00722a */ /* 0x000fe40003f44000 */
[----:B------:R-:W-:Y:S02]  /*3fe0*/  VIADD R20, R10, 0x1 ;  /* 0x000000010a147836 */ /* 0x000fe40000000000 */
[----:B------:R-:W-:Y:S01]  /*3ff0*/  @!P3 IMAD.MOV R20, RZ, RZ, R10 ;  /* 0x000000ffff14b224 */ /* 0x000fe200078e020a */
[----:B------:R-:W-:-:S03]  /*4000*/  DADD R16, R18, R22 ;  /* 0x0000000012107229 */ /* 0x000fc60000000016 */
[----:B------:R-:W-:Y:S02]  /*4010*/  VIADD R10, R20, 0x1 ;  /* 0x00000001140a7836 */ /* 0x000fe40000000000 */
[----:B------:R-:W-:-:S05]  /*4020*/  @!P4 IMAD.MOV R10, RZ, RZ, R20 ;  /* 0x000000ffff0ac224 */ /* 0x000fca00078e0214 */
[----:B------:R-:W-:Y:S02]  /*4030*/  FSEL R18, R16, R18, P4 ;  /* 0x0000001210127208 */ /* 0x000fe40002000000 */
[----:B------:R-:W-:Y:S02]  /*4040*/  FSEL R19, R17, R19, P4 ;  /* 0x0000001311137208 */ /* 0x000fe40002000000 */
[----:B------:R-:W-:Y:S01]  /*4050*/  IADD3 R20, PT, PT, R10, 0x1, RZ ;  /* 0x000000010a147810 */ /* 0x000fe20007ffe0ff */
[----:B------:R-:W-:-:S03]  /*4060*/  @!P1 IMAD.MOV R20, RZ, RZ, R10 ;  /* 0x000000ffff149224 */ /* 0x000fc600078e020a */
[----:B------:R-:W-:Y:S01]  /*4070*/  DADD R16, R24, R18 ;  /* 0x0000000018107229 */ /* 0x000fe20000000012 */
[----:B------:R-:W-:Y:S02]  /*4080*/  VIADD R10, R20, 0x1 ;  /* 0x00000001140a7836 */ /* 0x000fe40000000000 */
[----:B------:R-:W-:-:S07]  /*4090*/  @!P2 IMAD.MOV R10, RZ, RZ, R20 ;  /* 0x000000ffff0aa224 */ /* 0x000fce00078e0214 */
[----:B------:R-:W-:Y:S02]  /*40a0*/  FSEL R18, R16, R18, P1 ;  /* 0x0000001210127208 */ /* 0x000fe40000800000 */
[----:B------:R-:W-:Y:S01]  /*40b0*/  FSEL R19, R17, R19, P1 ;  /* 0x0000001311137208 */ /* 0x000fe20000800000 */
[----:B------:R-:W-:-:S05]  /*40c0*/  DSETP.GT.AND P1, PT, R28, R12, PT ;  /* 0x0000000c1c00722a */ /* 0x000fca0003f24000 */
[----:B------:R-:W-:-:S10]  /*40d0*/  DADD R16, R18, R26 ;  /* 0x0000000012107229 */ /* 0x000fd4000000001a */
[----:B------:R-:W-:Y:S02]  /*40e0*/  FSEL R18, R16, R18, P2 ;  /* 0x0000001210127208 */ /* 0x000fe40001000000 */
[----:B------:R-:W-:Y:S01]  /*40f0*/  FSEL R19, R17, R19, P2 ;  /* 0x0000001311137208 */ /* 0x000fe20001000000 */
[----:B------:R-:W-:-:S05]  /*4100*/  DSETP.GT.AND P2, PT, R30, R12, PT ;  /* 0x0000000c1e00722a */ /* 0x000fca0003f44000 */
[----:B------:R-:W-:-:S10]  /*4110*/  DADD R16, R28, R18 ;  /* 0x000000001c107229 */ /* 0x000fd40000000012 */
[----:B------:R-:W-:Y:S01]  /*4120*/  FSEL R16, R16, R18, P1 ;  /* 0x0000001210107208 */ /* 0x000fe20000800000 */
[----:B------:R-:W-:Y:S01]  /*4130*/  VIADD R18, R10, 0x1 ;  /* 0x000000010a127836 */ /* 0x000fe20000000000 */
[----:B------:R-:W-:Y:S01]  /*4140*/  FSEL R17, R17, R19, P1 ;  /* 0x0000001311117208 */ /* 0x000fe20000800000 */
[----:B------:R-:W-:-:S04]  /*4150*/  @!P1 IMAD.MOV R18, RZ, RZ, R10 ;  /* 0x000000ffff129224 */ /* 0x000fc800078e020a */
[----:B------:R-:W-:Y:S01]  /*4160*/  VIADD R10, R18, 0x1 ;  /* 0x00000001120a7836 */ /* 0x000fe20000000000 */
[----:B------:R-:W-:Y:S01]  /*4170*/  DADD R30, R16, R30 ;  /* 0x00000000101e7229 */ /* 0x000fe2000000001e */
[----:B------:R-:W-:-:S09]  /*4180*/  @!P2 IMAD.MOV R10, RZ, RZ, R18 ;  /* 0x000000ffff0aa224 */ /* 0x000fd200078e0212 */
[----:B------:R-:W-:Y:S02]  /*4190*/  FSEL R46, R30, R16, P2 ;  /* 0x000000101e2e7208 */ /* 0x000fe40001000000 */
[----:B------:R-:W-:-:S07]  /*41a0*/  FSEL R47, R31, R17, P2 ;  /* 0x000000111f2f7208 */ /* 0x000fce0001000000 */
.L_x_996:
[----:B------:R-:W-:Y:S05]  /*41b0*/  BSYNC.RECONVERGENT B3 ;  /* 0x0000000000037941 */ /* 0x000fea0003800200 */
.L_x_995:
        /* <DEDUP_REMOVED lines=8> */
[----:B------:R-:W3:Y:S01]  /*4240*/  LDL.128 R20, [R26+0x10] ;  /* 0x000010001a147983 */ /* 0x000ee20000100c00 */
[----:B------:R-:W-:Y:S01]  /*4250*/  VIADD R11, R11, 0x4 ;  /* 0x000000040b0b7836 */ /* 0x000fe20000000000 */
[----:B--2---:R-:W-:Y:S02]  /*4260*/  DADD R24, R46, R16 ;  /* 0x000000002e187229 */ /* 0x004fe40000000010 */
[--C-:B-----5:R-:W-:Y:S02]  /*4270*/  DSETP.GT.AND P0, PT, R16, R12.reuse, PT ;  /* 0x0000000c1000722a */ /* 0x120fe40003f04000 */
[----:B------:R-:W-:-:S06]  /*4280*/  DSETP.GT.AND P2, PT, R18, R12, PT ;  /* 0x0000000c1200722a */ /* 0x000fcc0003f44000 */
[----:B------:R-:W-:Y:S02]  /*4290*/  FSEL R16, R24, R46, P0 ;  /* 0x0000002e18107208 */ /* 0x000fe40000000000 */
[----:B------:R-:W-:-:S06]  /*42a0*/  FSEL R17, R25, R47, P0 ;  /* 0x0000002f19117208 */ /* 0x000fcc0000000000 */
[----:B------:R-:W-:-:S10]  /*42b0*/  DADD R24, R16, R18 ;  /* 0x0000000010187229 */ /* 0x000fd40000000012 */
[----:B------:R-:W-:Y:S01]  /*42c0*/  FSEL R16, R24, R16, P2 ;  /* 0x0000001018107208 */ /* 0x000fe20001000000 */
[C---:B------:R-:W-:Y:S01]  /*42d0*/  VIADD R24, R10.reuse, 0x1 ;  /* 0x000000010a187836 */ /* 0x040fe20000000000 */
[----:B------:R-:W-:Y:S02]  /*42e0*/  FSEL R17, R25, R17, P2 ;  /* 0x0000001119117208 */ /* 0x000fe40001000000 */
[----:B------:R-:W-:Y:S01]  /*42f0*/  @!P0 IADD3 R24, PT, PT, R10, RZ, RZ ;  /* 0x000000ff0a188210 */ /* 0x000fe20007ffe0ff */
[----:B---3--:R-:W-:-:S03]  /*4300*/  DSETP.GT.AND P0, PT, R20, R12, PT ;  /* 0x0000000c1400722a */ /* 0x008fc60003f04000 */
[----:B------:R-:W-:Y:S01]  /*4310*/  DADD R18, R20, R16 ;  /* 0x0000000014127229 */ /* 0x000fe20000000010 */
[----:B------:R-:W-:Y:S02]  /*4320*/  VIADD R10, R24, 0x1 ;  /* 0x00000001180a7836 */ /* 0x000fe40000000000 */
[----:B------:R-:W-:Y:S01]  /*4330*/  @!P2 IMAD.MOV R10, RZ, RZ, R24 ;  /* 0x000000ffff0aa224 */ /* 0x000fe200078e0218 */
[----:B------:R-:W-:-:S06]  /*4340*/  DSETP.GT.AND P2, PT, R22, R12, PT ;  /* 0x0000000c1600722a */ /* 0x000fcc0003f44000 */
        /* <DEDUP_REMOVED lines=9> */
.L_x_998:
[----:B------:R-:W-:Y:S05]  /*43e0*/  BSYNC.RECONVERGENT B3 ;  /* 0x0000000000037941 */ /* 0x000fea0003800200 */
.L_x_997:
[----:B------:R-:W-:Y:S05]  /*43f0*/  @!P1 BRA `(.L_x_994) ;  /* 0x0000000000609947 */ /* 0x000fea0003800000 */
[----:B------:R-:W-:-:S05]  /*4400*/  IMAD R11, R11, 0x8, R4 ;  /* 0x000000080b0b7824 */ /* 0x000fca00078e0204 */
[----:B------:R-:W2:Y:S01]  /*4410*/  LDL.128 R16, [R11] ;  /* 0x000000000b107983 */ /* 0x000ea20000100c00 */
[----:B------:R-:W-:Y:S01]  /*4420*/  ISETP.NE.AND P1, PT, R36, 0x1, PT ;  /* 0x000000012400780c */ /* 0x000fe20003f25270 */
[----:B------:R-:W-:Y:S01]  /*4430*/  VIADD R20, R10, 0x1 ;  /* 0x000000010a147836 */ /* 0x000fe20000000000 */
[----:B--2--5:R-:W-:Y:S02]  /*4440*/  DSETP.GT.AND P0, PT, R16, R12, PT ;  /* 0x0000000c1000722a */ /* 0x024fe40003f04000 */
[----:B------:R-:W-:-:S10]  /*4450*/  DADD R16, R46, R16 ;  /* 0x000000002e107229 */ /* 0x000fd40000000010 */
[----:B------:R-:W-:Y:S02]  /*4460*/  FSEL R46, R16, R46, P0 ;  /* 0x0000002e102e7208 */ /* 0x000fe40000000000 */
[----:B------:R-:W-:Y:S01]  /*4470*/  @!P0 IMAD.MOV R20, RZ, RZ, R10 ;  /* 0x000000ffff148224 */ /* 0x000fe200078e020a */
[----:B------:R-:W-:-:S04]  /*4480*/  FSEL R47, R17, R47, P0 ;  /* 0x0000002f112f7208 */ /* 0x000fc80000000000 */
[----:B------:R-:W-:Y:S01]  /*4490*/  MOV R10, R20 ;  /* 0x00000014000a7202 */ /* 0x000fe20000000f00 */
[----:B------:R-:W-:Y:S06]  /*44a0*/  @!P1 BRA `(.L_x_994) ;  /* 0x0000000000349947 */ /* 0x000fec0003800000 */
[----:B------:R-:W-:Y:S01]  /*44b0*/  DSETP.GT.AND P0, PT, R18, R12, PT ;  /* 0x0000000c1200722a */ /* 0x000fe20003f04000 */
[----:B------:R-:W-:Y:S01]  /*44c0*/  ISETP.NE.AND P1, PT, R36, 0x2, PT ;  /* 0x000000022400780c */ /* 0x000fe20003f25270 */
[----:B------:R-:W-:Y:S01]  /*44d0*/  DADD R18, R46, R18 ;  /* 0x000000002e127229 */ /* 0x000fe20000000012 */
[----:B------:R-:W-:-:S09]  /*44e0*/  VIADD R16, R10, 0x1 ;  /* 0x000000010a107836 */ /* 0x000fd20000000000 */
[----:B------:R-:W-:Y:S02]  /*44f0*/  FSEL R46, R18, R46, P0 ;  /* 0x0000002e122e7208 */ /* 0x000fe40000000000 */
[----:B------:R-:W-:Y:S01]  /*4500*/  @!P0 IMAD.MOV R16, RZ, RZ, R10 ;  /* 0x000000ffff108224 */ /* 0x000fe200078e020a */
[----:B------:R-:W-:-:S03]  /*4510*/  FSEL R47, R19, R47, P0 ;  /* 0x0000002f132f7208 */ /* 0x000fc60000000000 */
[----:B------:R-:W-:Y:S01]  /*4520*/  IMAD.MOV.U32 R10, RZ, RZ, R16 ;  /* 0x000000ffff0a7224 */ /* 0x000fe200078e0010 */
[----:B------:R-:W-:Y:S06]  /*4530*/  @!P1 BRA `(.L_x_994) ;  /* 0x0000000000109947 */ /* 0x000fec0003800000 */
[----:B------:R-:W2:Y:S02]  /*4540*/  LDL.64 R16, [R11+0x10] ;  /* 0x000010000b107983 */ /* 0x000ea40000100a00 */
[----:B--2---:R-:W-:-:S14]  /*4550*/  DSETP.GT.AND P0, PT, R16, R12, PT ;  /* 0x0000000c1000722a */ /* 0x004fdc0003f04000 */
[----:B------:R-:W-:Y:S01]  /*4560*/  @P0 DADD R46, R46, R16 ;  /* 0x000000002e2e0229 */ /* 0x000fe20000000010 */
[----:B------:R-:W-:-:S10]  /*4570*/  @P0 VIADD R10, R10, 0x1 ;  /* 0x000000010a0a0836 */ /* 0x000fd40000000000 */
.L_x_994:
[----:B------:R-:W-:Y:S05]  /*4580*/  BSYNC.RECONVERGENT B0 ;  /* 0x0000000000007941 */ /* 0x000fea0003800200 */
.L_x_993:
[----:B------:R-:W-:-:S13]  /*4590*/  ISETP.GE.AND P0, PT, R10, 0x8, PT ;  /* 0x000000080a00780c */ /* 0x000fda0003f06270 */
        /* <DEDUP_REMOVED lines=22> */
[----:B-----5:R-:W-:Y:S05]  /*4700*/  CALL.REL.NOINC `($__internal_1_$__cuda_sm20_div_rn_f64_full) ;  /* 0x0000016400587944 */ /* 0x020fea0003c00000 */
[----:B------:R-:W-:-:S04]  /*4710*/  LOP3.LUT R17, R17, R16, RZ, 0x3c, !PT ;  /* 0x0000001011117212 */ /* 0x000fc800078e3cff */
[----:B------:R-:W-:-:S04]  /*4720*/  LOP3.LUT R16, R17, R16, RZ, 0x3c, !PT ;  /* 0x0000001011107212 */ /* 0x000fc800078e3cff */
[----:B------:R-:W-:-:S07]  /*4730*/  LOP3.LUT R17, R17, R16, RZ, 0x3c, !PT ;  /* 0x0000001011117212 */ /* 0x000fce00078e3cff */
.L_x_1000:
[----:B------:R-:W-:Y:S05]  /*4740*/  BSYNC.RECONVERGENT B3 ;  /* 0x0000000000037941 */ /* 0x000fea0003800200 */
.L_x_999:
[----:B------:R-:W0:Y:S01]  /*4750*/  LDCU.64 UR6, c[0x0][0x3d0] ;  /* 0x00007a00ff0677ac */ /* 0x000e220008000a00 */
[----:B-----5:R-:W-:Y:S01]  /*4760*/  DADD R12, -R12, R16 ;  /* 0x000000000c0c7229 */ /* 0x020fe20000000110 */
[----:B------:R-:W-:-:S07]  /*4770*/  IMAD.MOV.U32 R17, RZ, RZ, 0x1 ;  /* 0x00000001ff117424 */ /* 0x000fce00078e00ff */
[----:B0-----:R-:W-:-:S14]  /*4780*/  DSETP.GE.AND P0, PT, R12, UR6, PT ;  /* 0x000000060c007e2a */ /* 0x001fdc000bf06000 */
[----:B------:R-:W-:Y:S05]  /*4790*/  @P0 BREAK.RELIABLE B1 ;  /* 0x0000000000010942 */ /* 0x000fea0003800100 */
[----:B------:R-:W-:Y:S05]  /*47a0*/  @P0 BRA `(.L_x_1001) ;  /* 0x0000016400180947 */ /* 0x000fea0003800000 */
.L_x_984:
[----:B------:R-:W-:Y:S05]  /*47b0*/  BSYNC.RELIABLE B1 ;  /* 0x0000000000017941 */ /* 0x000fea0003800100 */
.L_x_983:
[----:B------:R-:W-:Y:S01]  /*47c0*/  ISETP.GE.AND P0, PT, R2, 0x1, PT ;  /* 0x000000010200780c */ /* 0x000fe20003f06270 */
[----:B01----:R-:W-:Y:S01]  /*47d0*/  DADD R10, R40, R38 ;  /* 0x00000000280a7229 */ /* 0x003fe20000000026 */
[----:B------:R-:W-:Y:S01]  /*47e0*/  BSSY.RECONVERGENT B0, `(.L_x_1002) ;  /* 0x0000087000007945 */ /* 0x000fe20003800200 */
[----:B------:R-:W-:-:S06]  /*47f0*/  MOV R44, RZ ;  /* 0x000000ff002c7202 */ /* 0x000fcc0000000f00 */
[----:B-----5:R-:W-:-:S04]  /*4800*/  DADD R12, R38, R10 ;  /* 0x00000000260c7229 */ /* 0x020fc8000000000a */
[----:B------:R-:W-:Y:S07]  /*4810*/  @!P0 BRA `(.L_x_1003) ;  /* 0x00000008000c8947 */ /* 0x000fee0003800000 */
[--C-:B------:R-:W-:Y:S01]  /*4820*/  IMAD.IADD R16, R5, 0x1, -R3.reuse ;  /* 0x0000000105107824 */ /* 0x100fe200078e0a03 */
[----:B------:R-:W-:Y:S01]  /*4830*/  BSSY.RECONVERGENT B3, `(.L_x_1004) ;  /* 0x0000049000037945 */ /* 0x000fe20003800200 */
[----:B------:R-:W-:Y:S01]  /*4840*/  PLOP3.LUT P0, PT, PT, PT, PT, 0x80, 0x8 ;  /* 0x000000000008781c */ /* 0x000fe20003f0f070 */
[----:B------:R-:W-:Y:S02]  /*4850*/  IMAD R48, R3, 0x3, RZ ;  /* 0x0000000303307824 */ /* 0x000fe400078e02ff */
[----:B------:R-:W-:Y:S01]  /*4860*/  ISETP.GT.AND P1, PT, R16, 0x3, PT ;  /* 0x000000031000780c */ /* 0x000fe20003f24270 */
[----:B------:R-:W-:Y:S02]  /*4870*/  IMAD.MOV.U32 R44, RZ, RZ, RZ ;  /* 0x000000ffff2c7224 */ /* 0x000fe400078e00ff */
[----:B------:R-:W-:-:S10]  /*4880*/  IMAD.MOV.U32 R49, RZ, RZ, R3 ;  /* 0x000000ffff317224 */ /* 0x000fd400078e0003 */
[----:B------:R-:W-:Y:S05]  /*4890*/  @!P1 BRA `(.L_x_1005) ;  /* 0x0000000400089947 */ /* 0x000fea0003800000 */
[----:B------:R-:W-:Y:S01]  /*48a0*/  PLOP3.LUT P0, PT, PT, PT, PT, 0x8, 0x80 ;  /* 0x000000000080781c */ /* 0x000fe20003f0e170 */
[----:B------:R-:W-:-:S12]  /*48b0*/  VIADD R45, R5, 0xfffffffd ;  /* 0xfffffffd052d7836 */ /* 0x000fd80000000000 */
.L_x_1006:
[----:B0-----:R-:W0:Y:S02]  /*48c0*/  LDC.64 R30, c[0x0][0x380] ;  /* 0x0000e000ff1e7b82 */ /* 0x001e240000000a00 */
[----:B0-----:R-:W-:-:S05]  /*48d0*/  IMAD.WIDE R16, R48, 0x8, R30 ;  /* 0x0000000830107825 */ /* 0x001fca00078e021e */
[----:B------:R-:W2:Y:S04]  /*48e0*/  LDG.E.64 R46, desc[UR4][R16.64] ;  /* 0x00000004102e7981 */ /* 0x000ea8000c1e1b00 */
[----:B------:R-:W3:Y:S01]  /*48f0*/  LDG.E.64 R36, desc[UR4][R16.64+0x8] ;  /* 0x0000080410247981 */ /* 0x000ee2000c1e1b00 */
[----:B------:R-:W-:-:S04]  /*4900*/  VIADD R19, R48, 0x3 ;  /* 0x0000000330137836 */ /* 0x000fc80000000000 */
[----:B------:R-:W-:-:S05]  /*4910*/  IMAD.WIDE R18, R19, 0x8, R30 ;  /* 0x0000000813127825 */ /* 0x000fca00078e021e */
[----:B------:R-:W4:Y:S04]  /*4920*/  LDG.E.64 R20, desc[UR4][R18.64] ;  /* 0x0000000412147981 */ /* 0x000f28000c1e1b00 */
[----:B------:R-:W5:Y:S01]  /*4930*/  LDG.E.64 R22, desc[UR4][R18.64+0x8] ;  /* 0x0000080412167981 */ /* 0x000f62000c1e1b00 */
[----:B------:R-:W-:-:S04]  /*4940*/  VIADD R25, R48, 0x6 ;  /* 0x0000000630197836 */ /* 0x000fc80000000000 */
[----:B------:R-:W-:-:S05]  /*4950*/  IMAD.WIDE R24, R25, 0x8, R30 ;  /* 0x0000000819187825 */ /* 0x000fca00078e021e */
[----:B------:R-:W5:Y:S04]  /*4960*/  LDG.E.64 R26, desc[UR4][R24.64] ;  /* 0x00000004181a7981 */ /* 0x000f68000c1e1b00 */
[----:B------:R-:W5:Y:S01]  /*4970*/  LDG.E.64 R28, desc[UR4][R24.64+0x8] ;  /* 0x00000804181c7981 */ /* 0x000f62000c1e1b00 */
[----:B--2---:R-:W-:-:S06]  /*4980*/  DSETP.GEU.AND P1, PT, R46, R12, PT ;  /* 0x0000000c2e00722a */ /* 0x004fcc0003f2e000 */
[----:B------:R-:W-:Y:S01]  /*4990*/  DSETP.GE.AND P1, PT, R46, R10, !P1 ;  /* 0x0000000a2e00722a */ /* 0x000fe20004f26000 */
[----:B------:R-:W-:Y:S01]  /*49a0*/  VIADD R47, R48, 0x9 ;  /* 0x00000009302f7836 */ /* 0x000fe20000000000 */
[----:B---3--:R-:W-:-:S03]  /*49b0*/  DSETP.GEU.AND P3, PT, R36, R34, PT ;  /* 0x000000222400722a */ /* 0x008fc60003f6e000 */
[----:B------:R-:W-:-:S03]  /*49c0*/  IMAD.WIDE R30, R47, 0x8, R30 ;  /* 0x000000082f1e7825 */ /* 0x000fc600078e021e */
[----:B------:R-:W-:Y:S02]  /*49d0*/  DSETP.GE.AND P3, PT, R36, R42, !P3 ;  /* 0x0000002a2400722a */ /* 0x000fe40005f66000 */
[----:B------:R-:W2:Y:S04]  /*49e0*/  LDG.E.64 R36, desc[UR4][R30.64] ;  /* 0x000000041e247981 */ /* 0x000ea8000c1e1b00 */
[----:B------:R-:W3:Y:S01]  /*49f0*/  LDG.E.64 R46, desc[UR4][R30.64+0x8] ;  /* 0x000008041e2e7981 */ /* 0x000ee2000c1e1b00 */
[----:B------:R-:W-:-:S04]  /*4a00*/  PLOP3.LUT P1, PT, P1, P3, PT, 0x80, 0x8 ;  /* 0x000000000008781c */ /* 0x000fc80000f27070 */
[----:B------:R-:W-:Y:S01]  /*4a10*/  ISETP.GT.OR P1, PT, R44, 0xfff, !P1 ;  /* 0x00000fff2c00780c */ /* 0x000fe20004f24670 */
[----:B----4-:R-:W-:Y:S02]  /*4a20*/  DSETP.GEU.AND P2, PT, R20, R12, PT ;  /* 0x0000000c1400722a */ /* 0x010fe40003f4e000 */
[----:B-----5:R-:W-:-:S04]  /*4a30*/  DSETP.GEU.AND P3, PT, R22, R34, PT ;  /* 0x000000221600722a */ /* 0x020fc80003f6e000 */
[----:B------:R-:W-:Y:S02]  /*4a40*/  DSETP.GE.AND P2, PT, R20, R10, !P2 ;  /* 0x0000000a1400722a */ /* 0x000fe40005746000 */
[----:B------:R-:W-:-:S04]  /*4a50*/  DSETP.GE.AND P3, PT, R22, R42, !P3 ;  /* 0x0000002a1600722a */ /* 0x000fc80005f66000 */
[C---:B------:R-:W-:Y:S01]  /*4a60*/  @!P1 VIADD R21, R44.reuse, 0x1 ;  /* 0x000000012c159836 */ /* 0x040fe20000000000 */
[----:B------:R-:W-:Y:S01]  /*4a70*/  DSETP.GEU.AND P4, PT, R28, R34, PT ;  /* 0x000000221c00722a */ /* 0x000fe20003f8e000 */
[----:B------:R-:W-:Y:S01]  /*4a80*/  @!P1 IMAD R20, R44, 0x8, R4 ;  /* 0x000000082c149824 */ /* 0x000fe200078e0204 */
[----:B------:R-:W-:Y:S01]  /*4a90*/  PLOP3.LUT P2, PT, P2, P3, PT, 0x80, 0x8 ;  /* 0x000000000008781c */ /* 0x000fe20001747070 */
[----:B------:R-:W-:Y:S01]  /*4aa0*/  @!P1 IMAD.MOV.U32 R44, RZ, RZ, R21 ;  /* 0x000000ffff2c9224 */ /* 0x000fe200078e0015 */
[----:B------:R-:W4:Y:S04]  /*4ab0*/  @!P1 LDG.E.64 R16, desc[UR4][R16.64+0x10] ;  /* 0x0000100410109981 */ /* 0x000f28000c1e1b00 */
[----:B------:R-:W-:Y:S01]  /*4ac0*/  ISETP.GT.OR P2, PT, R44, 0xfff, !P2 ;  /* 0x00000fff2c00780c */ /* 0x000fe20005744670 */
[----:B------:R-:W-:-:S02]  /*4ad0*/  DSETP.GEU.AND P3, PT, R26, R12, PT ;  /* 0x0000000c1a00722a */ /* 0x000fc40003f6e000 */
[----:B------:R-:W-:-:S04]  /*4ae0*/  DSETP.GE.AND P4, PT, R28, R42, !P4 ;  /* 0x0000002a1c00722a */ /* 0x000fc80006786000 */
[----:B------:R-:W-:-:S06]  /*4af0*/  DSETP.GE.AND P3, PT, R26, R10, !P3 ;  /* 0x0000000a1a00722a */ /* 0x000fcc0005f66000 */
[C---:B------:R-:W-:Y:S01]  /*4b00*/  @!P2 IADD3 R22, PT, PT, R44.reuse, 0x1, RZ ;  /* 0x000000012c16a810 */ /* 0x040fe20007ffe0ff */
[----:B------:R-:W-:Y:S01]  /*4b10*/  @!P2 IMAD R21, R44, 0x8, R4 ;  /* 0x000000082c15a824 */ /* 0x000fe200078e0204 */
[----:B------:R-:W-:Y:S01]  /*4b20*/  PLOP3.LUT P3, PT, P3, P4, PT, 0x80, 0x8 ;  /* 0x000000000008781c */ /* 0x000fe20001f69070 */
[----:B------:R-:W5:Y:S02]  /*4b30*/  @!P2 LDG.E.64 R18, desc[UR4][R18.64+0x10] ;  /* 0x000010041212a981 */ /* 0x000f64000c1e1b00 */
[----:B------:R-:W-:-:S05]  /*4b40*/  @!P2 IMAD.MOV.U32 R44, RZ, RZ, R22 ;  /* 0x000000ffff2ca224 */ /* 0x000fca00078e0016 */
[----:B------:R-:W-:-:S13]  /*4b50*/  ISETP.GT.OR P3, PT, R44, 0xfff, !P3 ;  /* 0x00000fff2c00780c */ /* 0x000fda0005f64670 */
[C---:B------:R-:W-:Y:S01]  /*4b60*/  @!P3 VIADD R22, R44.reuse, 0x1 ;  /* 0x000000012c16b836 */ /* 0x040fe20000000000 */
[----:B------:R-:W5:Y:S01]  /*4b70*/  @!P3 LDG.E.64 R24, desc[UR4][R24.64+0x10] ;  /* 0x000010041818b981 */ /* 0x000f62000c1e1b00 */
[----:B------:R-:W-:Y:S02]  /*4b80*/  @!P3 IMAD R23, R44, 0x8, R4 ;  /* 0x000000082c17b824 */ /* 0x000fe400078e0204 */
[----:B------:R-:W-:Y:S01]  /*4b90*/  @!P3 IMAD.MOV.U32 R44, RZ, RZ, R22 ;  /* 0x000000ffff2cb224 */ /* 0x000fe200078e0016 */
[----:B--2---:R-:W-:Y:S02]  /*4ba0*/  DSETP.GEU.AND P4, PT, R36, R12, PT ;  /* 0x0000000c2400722a */ /* 0x004fe40003f8e000 */
[----:B---3--:R-:W-:-:S04]  /*4bb0*/  DSETP.GEU.AND P5, PT, R46, R34, PT ;  /* 0x000000222e00722a */ /* 0x008fc80003fae000 */
[----:B------:R-:W-:Y:S02]  /*4bc0*/  DSETP.GE.AND P4, PT, R36, R10, !P4 ;  /* 0x0000000a2400722a */ /* 0x000fe40006786000 */
[----:B------:R-:W-:-:S06]  /*4bd0*/  DSETP.GE.AND P5, PT, R46, R42, !P5 ;  /* 0x0000002a2e00722a */ /* 0x000fcc0006fa6000 */
[----:B------:R-:W-:-:S04]  /*4be0*/  PLOP3.LUT P4, PT, P4, P5, PT, 0x80, 0x8 ;  /* 0x000000000008781c */ /* 0x000fc8000278b070 */
[----:B------:R-:W-:-:S13]  /*4bf0*/  ISETP.GT.OR P4, PT, R44, 0xfff, !P4 ;  /* 0x00000fff2c00780c */ /* 0x000fda0006784670 */
[----:B------:R-:W2:Y:S01]  /*4c00*/  @!P4 LDG.E.64 R30, desc[UR4][R30.64+0x10] ;  /* 0x000010041e1ec981 */ /* 0x000ea2000c1e1b00 */
[----:B------:R-:W-:-:S03]  /*4c10*/  @!P4 IMAD R27, R44, 0x8, R4 ;  /* 0x000000082c1bc824 */ /* 0x000fc600078e0204 */
[----:B----4-:R0:W-:Y:S01]  /*4c20*/  @!P1 STL.64 [R20], R16 ;  /* 0x0000001014009387 */ /* 0x0101e20000100a00 */
[----:B------:R-:W-:-:S03]  /*4c30*/  VIADD R49, R49, 0x4 ;  /* 0x0000000431317836 */ /* 0x000fc60000000000 */
[----:B-----5:R0:W-:Y:S02]  /*4c40*/  @!P2 STL.64 [R21], R18 ;  /* 0x000000121500a387 */ /* 0x0201e40000100a00 */
[----:B------:R-:W-:Y:S01]  /*4c50*/  ISETP.GE.AND P1, PT, R49, R45, PT ;  /* 0x0000002d3100720c */ /* 0x000fe20003f26270 */
[----:B------:R-:W-:Y:S01]  /*4c60*/  @!P4 VIADD R22, R44, 0x1 ;  /* 0x000000012c16c836 */ /* 0x000fe20000000000 */
[----:B------:R0:W-:Y:S03]  /*4c70*/  @!P3 STL.64 [R23], R24 ;  /* 0x000000181700b387 */ /* 0x0001e60000100a00 */
[----:B------:R-:W-:Y:S02]  /*4c80*/  @!P4 IMAD.MOV.U32 R44, RZ, RZ, R22 ;  /* 0x000000ffff2cc224 */ /* 0x000fe400078e0016 */
[----:B------:R-:W-:Y:S01]  /*4c90*/  VIADD R48, R48, 0xc ;  /* 0x0000000c30307836 */ /* 0x000fe20000000000 */
[----:B--2---:R0:W-:Y:S05]  /*4ca0*/  @!P4 STL.64 [R27], R30 ;  /* 0x0000001e1b00c387 */ /* 0x0041ea0000100a00 */
[----:B------:R-:W-:Y:S05]  /*4cb0*/  @!P1 BRA `(.L_x_1006) ;  /* 0xfffffffc00009947 */ /* 0x000fea000383ffff */
.L_x_1005:
[----:B------:R-:W-:Y:S05]  /*4cc0*/  BSYNC.RECONVERGENT B3 ;  /* 0x0000000000037941 */ /* 0x000fea0003800200 */
.L_x_1004:
[----:B0-----:R-:W-:Y:S01]  /*4cd0*/  IADD3 R16, PT, PT, R5, -R49, RZ ;  /* 0x8000003105107210 */ /* 0x001fe20007ffe0ff */
[----:B------:R-:W-:Y:S03]  /*4ce0*/  BSSY.RECONVERGENT B3, `(.L_x_1007) ;  /* 0x0000025000037945 */ /* 0x000fe60003800200 */
[----:B------:R-:W-:-:S13]  /*4cf0*/  ISETP.GT.AND P1, PT, R16, 0x1, PT ;  /* 0x000000011000780c */ /* 0x000fda0003f24270 */
[----:B------:R-:W-:Y:S05]  /*4d00*/  @!P1 BRA `(.L_x_1008) ;  /* 0x0000000000889947 */ /* 0x000fea0003800000 */
[----:B------:R-:W0:Y:S01]  /*4d10*/  LDC.64 R18, c[0x0][0x380] ;  /* 0x0000e000ff127b82 */ /* 0x000e220000000a00 */
[C---:B------:R-:W-:Y:S02]  /*4d20*/  VIADD R29, R48.reuse, 0x3 ;  /* 0x00000003301d7836 */ /* 0x040fe40000000000 */
[----:B0-----:R-:W-:-:S05]  /*4d30*/  IMAD.WIDE R16, R48, 0x8, R18 ;  /* 0x0000000830107825 */ /* 0x001fca00078e0212 */
[----:B------:R-:W2:Y:S04]  /*4d40*/  LDG.E.64 R20, desc[UR4][R16.64] ;  /* 0x0000000410147981 */ /* 0x000ea8000c1e1b00 */
[----:B------:R-:W3:Y:S01]  /*4d50*/  LDG.E.64 R22, desc[UR4][R16.64+0x8] ;  /* 0x0000080410167981 */ /* 0x000ee2000c1e1b00 */
[----:B------:R-:W-:-:S05]  /*4d60*/  IMAD.WIDE R18, R29, 0x8, R18 ;  /* 0x000000081d127825 */ /* 0x000fca00078e0212 */
[----:B------:R-:W4:Y:S04]  /*4d70*/  LDG.E.64 R24, desc[UR4][R18.64] ;  /* 0x0000000412187981 */ /* 0x000f28000c1e1b00 */
[----:B------:R-:W5:Y:S01]  /*4d80*/  LDG.E.64 R26, desc[UR4][R18.64+0x8] ;  /* 0x00000804121a7981 */ /* 0x000f62000c1e1b00 */
        /* <DEDUP_REMOVED lines=9> */
[----:B------:R-:W-:-:S06]  /*4e20*/  DSETP.GE.AND P1, PT, R24, R10, !P1 ;  /* 0x0000000a1800722a */ /* 0x000fcc0004f26000 */
[----:B------:R-:W-:-:S04]  /*4e30*/  PLOP3.LUT P1, PT, P1, P2, PT, 0x80, 0x8 ;  /* 0x000000000008781c */ /* 0x000fc80000f25070 */
[C---:B------:R-:W-:Y:S01]  /*4e40*/  @!P0 VIADD R20, R44.reuse, 0x1 ;  /* 0x000000012c148836 */ /* 0x040fe20000000000 */
[----:B------:R-:W2:Y:S01]  /*4e50*/  @!P0 LDG.E.64 R16, desc[UR4][R16.64+0x10] ;  /* 0x0000100410108981 */ /* 0x000ea2000c1e1b00 */
[----:B------:R-:W-:Y:S02]  /*4e60*/  @!P0 IMAD R21, R44, 0x8, R4 ;  /* 0x000000082c158824 */ /* 0x000fe400078e0204 */
[----:B------:R-:W-:-:S05]  /*4e70*/  @!P0 IMAD.MOV.U32 R44, RZ, RZ, R20 ;  /* 0x000000ffff2c8224 */ /* 0x000fca00078e0014 */
        /* <DEDUP_REMOVED lines=8> */
[----:B--2---:R0:W-:Y:S01]  /*4f00*/  @!P0 STL.64 [R21], R16 ;  /* 0x0000001015008387 */ /* 0x0041e20000100a00 */
[----:B------:R-:W-:-:S03]  /*4f10*/  PLOP3.LUT P0, PT, PT, PT, PT, 0x8, 0x80 ;  /* 0x000000000080781c */ /* 0x000fc60003f0e170 */
[----:B---3--:R0:W-:Y:S10]  /*4f20*/  @!P1 STL.64 [R23], R18 ;  /* 0x0000001217009387 */ /* 0x0081f40000100a00 */
.L_x_1008:
[----:B------:R-:W-:Y:S05]  /*4f30*/  BSYNC.RECONVERGENT B3 ;  /* 0x0000000000037941 */ /* 0x000fea0003800200 */
.L_x_1007:
        /* <DEDUP_REMOVED lines=14> */
[C---:B------:R-:W-:Y:S01]  /*5020*/  LEA R19, R44.reuse, R4, 0x3 ;  /* 0x000000042c137211 */ /* 0x040fe200078e18ff */
[----:B------:R-:W-:-:S04]  /*5030*/  VIADD R44, R44, 0x1 ;  /* 0x000000012c2c7836 */ /* 0x000fc80000000000 */
[----:B--2---:R1:W-:Y:S03]  /*5040*/  STL.64 [R19], R16 ;  /* 0x0000001013007387 */ /* 0x0043e60000100a00 */
.L_x_1003:
[----:B------:R-:W-:Y:S05]  /*5050*/  BSYNC.RECONVERGENT B0 ;  /* 0x0000000000007941 */ /* 0x000fea0003800200 */
.L_x_1002:
[----:B------:R-:W-:Y:S01]  /*5060*/  ISETP.GE.AND P0, PT, R44, 0xc, PT ;  /* 0x0000000c2c00780c */ /* 0x000fe20003f06270 */
[----:B------:R-:W-:-:S12]  /*5070*/  BSSY.RELIABLE B3, `(.L_x_1009) ;  /* 0x0000131000037945 */ /* 0x000fd80003800100 */
[----:B------:R-:W-:Y:S05]  /*5080*/  @!P0 BRA `(.L_x_1010) ;  /* 0x0000001000bc8947 */ /* 0x000fea0003800000 */
[----:B------:R-:W-:Y:S01]  /*5090*/  BSSY.RECONVERGENT B0, `(.L_x_1011) ;  /* 0x0000016000007945 */ /* 0x000fe20003800200 */
[----:B0-----:R-:W-:-:S07]  /*50a0*/  IMAD.MOV.U32 R21, RZ, RZ, 0x1 ;  /* 0x00000001ff157424 */ /* 0x001fce00078e00ff */
.L_x_1015:
[----:B01----:R-:W-:-:S06]  /*50b0*/  IMAD R16, R21, 0x8, R4 ;  /* 0x0000000815107824 */ /* 0x003fcc00078e0204 */
[----:B------:R-:W5:Y:S01]  /*50c0*/  LDL.64 R16, [R16] ;  /* 0x0000000010107983 */ /* 0x000f620000100a00 */
[----:B------:R-:W-:Y:S01]  /*50d0*/  IMAD.MOV.U32 R20, RZ, RZ, R21 ;  /* 0x000000ffff147224 */ /* 0x000fe200078e0015 */
[----:B------:R-:W-:Y:S01]  /*50e0*/  BSSY.RECONVERGENT B4, `(.L_x_1012) ;  /* 0x000000d000047945 */ /* 0x000fe20003800200 */
[----:B------:R-:W-:-:S05]  /*50f0*/  VIADD R21, R21, 0x1 ;  /* 0x0000000115157836 */ /* 0x000fca0000000000 */
[----:B------:R-:W-:-:S13]  /*5100*/  ISETP.NE.AND P1, PT, R21, R44, PT ;  /* 0x0000002c1500720c */ /* 0x000fda0003f25270 */
.L_x_1014:
        /* <DEDUP_REMOVED lines=10> */
.L_x_1013:
[----:B------:R-:W-:Y:S05]  /*51b0*/  BSYNC.RECONVERGENT B4 ;  /* 0x0000000000047941 */ /* 0x000fea0003800200 */
.L_x_1012:
[----:B------:R-:W-:-:S05]  /*51c0*/  IMAD R19, R20, 0x8, R4 ;  /* 0x0000000814137824 */ /* 0x000fca00078e0204 */
[----:B------:R0:W-:Y:S01]  /*51d0*/  STL.64 [R19], R16 ;  /* 0x0000001013007387 */ /* 0x0001e20000100a00 */
[----:B------:R-:W-:Y:S05]  /*51e0*/  @P1 BRA `(.L_x_1015) ;  /* 0xfffffffc00b01947 */ /* 0x000fea000383ffff */
[----:B------:R-:W-:Y:S05]  /*51f0*/  BSYNC.RECONVERGENT B0 ;  /* 0x0000000000007941 */ /* 0x000fea0003800200 */
.L_x_1011:
[----:B0-----:R-:W-:-:S04]  /*5200*/  SHF.R.U32.HI R17, RZ, 0x1, R44 ;  /* 0x00000001ff117819 */ /* 0x001fc8000001162c */
[----:B------:R-:W-:-:S05]  /*5210*/  LEA R17, R17, R4, 0x3 ;  /* 0x0000000411117211 */ /* 0x000fca00078e18ff */
[----:B------:R0:W5:Y:S01]  /*5220*/  LDL.64 R36, [R17] ;  /* 0x0000000011247983 */ /* 0x0001620000100a00 */
[----:B------:R-:W-:Y:S01]  /*5230*/  ISETP.GE.U32.AND P0, PT, R44, 0x10, PT ;  /* 0x000000102c00780c */ /* 0x000fe20003f06070 */
[----:B------:R-:W-:Y:S01]  /*5240*/  BSSY.RECONVERGENT B0, `(.L_x_1016) ;  /* 0x0000075000007945 */ /* 0x000fe20003800200 */
[----:B------:R-:W-:Y:S02]  /*5250*/  CS2R R34, SRZ ;  /* 0x0000000000227805 */ /* 0x000fe4000001ff00 */
[----:B------:R-:W-:-:S09]  /*5260*/  CS2R R48, SRZ ;  /* 0x0000000000307805 */ /* 0x000fd2000001ff00 */
[----:B0-----:R-:W-:Y:S05]  /*5270*/  @!P0 BRA `(.L_x_1017) ;  /* 0x0000000400c48947 */ /* 0x001fea0003800000 */
[----:B------:R-:W-:Y:S01]  /*5280*/  LOP3.LUT R35, R44, 0x7ffffff0, RZ, 0xc0, !PT ;  /* 0x7ffffff02c237812 */ /* 0x000fe200078ec0ff */
[----:B------:R-:W-:Y:S01]  /*5290*/  VIADD R45, R1, 0xa0 ;  /* 0x000000a0012d7836 */ /* 0x000fe20000000000 */
[----:B------:R-:W-:Y:S01]  /*52a0*/  CS2R R48, SRZ ;  /* 0x0000000000307805 */ /* 0x000fe2000001ff00 */
[----:B------:R-:W-:Y:S02]  /*52b0*/  IMAD.MOV.U32 R34, RZ, RZ, RZ ;  /* 0x000000ffff227224 */ /* 0x000fe400078e00ff */
[----:B------:R-:W-:-:S07]  /*52c0*/  IMAD.MOV R46, RZ, RZ, -R35 ;  /* 0x000000ffff2e7224 */ /* 0x000fce00078e0a23 */
.L_x_1018:
        /* <DEDUP_REMOVED lines=30> */
[--C-:B------:R-:W-:Y:S01]  /*54b0*/  DSETP.GT.AND P3, PT, R20, R36.reuse, PT ;  /* 0x000000241400722a */ /* 0x100fe20003f64000 */
[----:B------:R-:W-:Y:S01]  /*54c0*/  @!P4 IMAD.MOV R47, RZ, RZ, R34 ;  /* 0x000000ffff2fc224 */ /* 0x000fe200078e0222 */
[----:B------:R-:W-:-:S06]  /*54d0*/  DSETP.GT.AND P4, PT, R22, R36, PT ;  /* 0x000000241600722a */ /* 0x000fcc0003f84000 */
[----:B------:R-:W-:Y:S02]  /*54e0*/  FSEL R48, R50, R48, P2 ;  /* 0x0000003032307208 */ /* 0x000fe40001000000 */
[----:B------:R-:W-:-:S06]  /*54f0*/  FSEL R49, R51, R49, P2 ;  /* 0x0000003133317208 */ /* 0x000fcc0001000000 */
[----:B------:R-:W-:-:S10]  /*5500*/  DADD R50, R20, R48 ;  /* 0x0000000014327229 */ /* 0x000fd40000000030 */
[----:B------:R-:W-:Y:S02]  /*5510*/  FSEL R48, R50, R48, P3 ;  /* 0x0000003032307208 */ /* 0x000fe40001800000 */
[----:B------:R-:W-:-:S06]  /*5520*/  FSEL R49, R51, R49, P3 ;  /* 0x0000003133317208 */ /* 0x000fcc0001800000 */
[----:B------:R-:W-:Y:S01]  /*5530*/  DADD R50, R22, R48 ;  /* 0x0000000016327229 */ /* 0x000fe20000000030 */
[----:B------:R0:W4:Y:S01]  /*5540*/  LDL.128 R20, [R45+0x30] ;  /* 0x000030002d147983 */ /* 0x0001220000100c00 */
[----:B------:R-:W-:Y:S01]  /*5550*/  VIADD R34, R47, 0x1 ;  /* 0x000000012f227836 */ /* 0x000fe20000000000 */
[----:B------:R-:W-:Y:S01]  /*5560*/  IADD3 R46, PT, PT, R46, 0x10, RZ ;  /* 0x000000102e2e7810 */ /* 0x000fe20007ffe0ff */
[----:B------:R-:W-:-:S04]  /*5570*/  @!P5 IMAD.MOV R34, RZ, RZ, R47 ;  /* 0x000000ffff22d224 */ /* 0x000fc800078e022f */
[----:B------:R-:W-:Y:S02]  /*5580*/  VIADD R47, R34, 0x1 ;  /* 0x00000001222f7836 */ /* 0x000fe40000000000 */
[----:B------:R-:W-:Y:S01]  /*5590*/  FSEL R48, R50, R48, P4 ;  /* 0x0000003032307208 */ /* 0x000fe20002000000 */
[----:B------:R-:W-:Y:S01]  /*55a0*/  @!P6 IMAD.MOV R47, RZ, RZ, R34 ;  /* 0x000000ffff2fe224 */ /* 0x000fe200078e0222 */
[----:B------:R-:W-:Y:S01]  /*55b0*/  FSEL R49, R51, R49, P4 ;  /* 0x0000003133317208 */ /* 0x000fe20002000000 */
[----:B0-----:R-:W-:Y:S02]  /*55c0*/  VIADD R45, R45, 0x80 ;  /* 0x000000802d2d7836 */ /* 0x001fe40000000000 */
[C---:B------:R-:W-:Y:S01]  /*55d0*/  VIADD R34, R47.reuse, 0x1 ;  /* 0x000000012f227836 */ /* 0x040fe20000000000 */
[----:B------:R-:W-:-:S05]  /*55e0*/  @!P0 IADD3 R34, PT, PT, R47, RZ, RZ ;  /* 0x000000ff2f228210 */ /* 0x000fca0007ffe0ff */
[----:B------:R-:W-:Y:S02]  /*55f0*/  VIADD R47, R34, 0x1 ;  /* 0x00000001222f7836 */ /* 0x000fe40000000000 */
[----:B------:R-:W-:Y:S01]  /*5600*/  @!P1 IMAD.MOV R47, RZ, RZ, R34 ;  /* 0x000000ffff2f9224 */ /* 0x000fe200078e0222 */
[C---:B--2---:R-:W-:Y:S02]  /*5610*/  DADD R50, R24.reuse, R48 ;  /* 0x0000000018327229 */ /* 0x044fe40000000030 */
[--C-:B------:R-:W-:Y:S02]  /*5620*/  DSETP.GT.AND P5, PT, R24, R36.reuse, PT ;  /* 0x000000241800722a */ /* 0x100fe40003fa4000 */
[----:B------:R-:W-:-:S06]  /*5630*/  DSETP.GT.AND P6, PT, R26, R36, PT ;  /* 0x000000241a00722a */ /* 0x000fcc0003fc4000 */
[----:B------:R-:W-:Y:S02]  /*5640*/  FSEL R24, R50, R48, P5 ;  /* 0x0000003032187208 */ /* 0x000fe40002800000 */
[----:B------:R-:W-:-:S06]  /*5650*/  FSEL R25, R51, R49, P5 ;  /* 0x0000003133197208 */ /* 0x000fcc0002800000 */
[----:B------:R-:W-:-:S10]  /*5660*/  DADD R48, R26, R24 ;  /* 0x000000001a307229 */ /* 0x000fd40000000018 */
[----:B------:R-:W-:Y:S02]  /*5670*/  FSEL R24, R48, R24, P6 ;  /* 0x0000001830187208 */ /* 0x000fe40003000000 */
[----:B------:R-:W-:-:S06]  /*5680*/  FSEL R25, R49, R25, P6 ;  /* 0x0000001931197208 */ /* 0x000fcc0003000000 */
[C---:B---3--:R-:W-:Y:S02]  /*5690*/  DADD R26, R28.reuse, R24 ;  /* 0x000000001c1a7229 */ /* 0x048fe40000000018 */
[--C-:B------:R-:W-:Y:S02]  /*56a0*/  DSETP.GT.AND P0, PT, R28, R36.reuse, PT ;  /* 0x000000241c00722a */ /* 0x100fe40003f04000 */
[----:B------:R-:W-:Y:S01]  /*56b0*/  DSETP.GT.AND P1, PT, R30, R36, PT ;  /* 0x000000241e00722a */ /* 0x000fe20003f24000 */
[----:B------:R-:W-:Y:S02]  /*56c0*/  VIADD R28, R47, 0x1 ;  /* 0x000000012f1c7836 */ /* 0x000fe40000000000 */
[----:B------:R-:W-:-:S03]  /*56d0*/  @!P2 IMAD.MOV R28, RZ, RZ, R47 ;  /* 0x000000ffff1ca224 */ /* 0x000fc600078e022f */
[----:B------:R-:W-:Y:S01]  /*56e0*/  FSEL R24, R26, R24, P0 ;  /* 0x000000181a187208 */ /* 0x000fe20000000000 */
[----:B------:R-:W-:Y:S01]  /*56f0*/  VIADD R29, R28, 0x1 ;  /* 0x000000011c1d7836 */ /* 0x000fe20000000000 */
[----:B------:R-:W-:Y:S01]  /*5700*/  FSEL R25, R27, R25, P0 ;  /* 0x000000191b197208 */ /* 0x000fe20000000000 */
[----:B------:R-:W-:-:S04]  /*5710*/  @!P3 IMAD.MOV R29, RZ, RZ, R28 ;  /* 0x000000ffff1db224 */ /* 0x000fc800078e021c */
[----:B------:R-:W-:Y:S01]  /*5720*/  VIADD R28, R29, 0x1 ;  /* 0x000000011d1c7836 */ /* 0x000fe20000000000 */
[----:B------:R-:W-:Y:S01]  /*5730*/  DADD R26, R30, R24 ;  /* 0x000000001e1a7229 */ /* 0x000fe20000000018 */
[----:B------:R-:W-:-:S04]  /*5740*/  @!P4 IMAD.MOV R28, RZ, RZ, R29 ;  /* 0x000000ffff1cc224 */ /* 0x000fc800078e021d */
[----:B------:R-:W-:Y:S02]  /*5750*/  VIADD R29, R28, 0x1 ;  /* 0x000000011c1d7836 */ /* 0x000fe40000000000 */
[----:B------:R-:W-:-:S03]  /*5760*/  @!P5 IMAD.MOV R29, RZ, RZ, R28 ;  /* 0x000000ffff1dd224 */ /* 0x000fc600078e021c */
[----:B------:R-:W-:Y:S02]  /*5770*/  FSEL R24, R26, R24, P1 ;  /* 0x000000181a187208 */ /* 0x000fe40000800000 */
[----:B------:R-:W-:Y:S02]  /*5780*/  FSEL R25, R27, R25, P1 ;  /* 0x000000191b197208 */ /* 0x000fe40000800000 */
[----:B------:R-:W-:Y:S01]  /*5790*/  IADD3 R28, PT, PT, R29, 0x1, RZ ;  /* 0x000000011d1c7810 */ /* 0x000fe20007ffe0ff */
[----:B------:R-:W-:-:S03]  /*57a0*/  @!P6 IMAD.MOV R28, RZ, RZ, R29 ;  /* 0x000000ffff1ce224 */ /* 0x000fc600078e021d */
[C---:B----4-:R-:W-:Y:S02]  /*57b0*/  DADD R26, R16.reuse, R24 ;  /* 0x00000000101a7229 */ /* 0x050fe40000000018 */
[--C-:B------:R-:W-:Y:S02]  /*57c0*/  DSETP.GT.AND P2, PT, R16, R36.reuse, PT ;  /* 0x000000241000722a */ /* 0x100fe40003f44000 */
        /* <DEDUP_REMOVED lines=8> */
[----:B------:R-:W-:Y:S01]  /*5850*/  FSEL R16, R24, R16, P3 ;  /* 0x0000001018107208 */ /* 0x000fe20001800000 */
[----:B------:R-:W-:Y:S01]  /*5860*/  VIADD R24, R27, 0x1 ;  /* 0x000000011b187836 */ /* 0x000fe20000000000 */
[----:B------:R-:W-:Y:S01]  /*5870*/  FSEL R17, R25, R17, P3 ;  /* 0x0000001119117208 */ /* 0x000fe20001800000 */
[----:B------:R-:W-:Y:S01]  /*5880*/  @!P2 IMAD.MOV R24, RZ, RZ, R27 ;  /* 0x000000ffff18a224 */ /* 0x000fe200078e021b */
[----:B------:R-:W-:-:S04]  /*5890*/  DSETP.GT.AND P0, PT, R20, R36, PT ;  /* 0x000000241400722a */ /* 0x000fc80003f04000 */
[----:B------:R-:W-:Y:S01]  /*58a0*/  DADD R18, R20, R16 ;  /* 0x0000000014127229 */ /* 0x000fe20000000010 */
[----:B------:R-:W-:Y:S01]  /*58b0*/  VIADD R20, R24, 0x1 ;  /* 0x0000000118147836 */ /* 0x000fe20000000000 */
[----:B------:R-:W-:Y:S01]  /*58c0*/  DSETP.GT.AND P1, PT, R22, R36, PT ;  /* 0x000000241600722a */ /* 0x000fe20003f24000 */
[----:B------:R-:W-:-:S07]  /*58d0*/  @!P3 IMAD.MOV R20, RZ, RZ, R24 ;  /* 0x000000ffff14b224 */ /* 0x000fce00078e0218 */
[----:B------:R-:W-:Y:S01]  /*58e0*/  FSEL R16, R18, R16, P0 ;  /* 0x0000001012107208 */ /* 0x000fe20000000000 */
[----:B------:R-:W-:Y:S01]  /*58f0*/  VIADD R18, R20, 0x1 ;  /* 0x0000000114127836 */ /* 0x000fe20000000000 */
[----:B------:R-:W-:Y:S01]  /*5900*/  FSEL R17, R19, R17, P0 ;  /* 0x0000001113117208 */ /* 0x000fe20000000000 */
[----:B------:R-:W-:Y:S01]  /*5910*/  @!P0 IMAD.MOV R18, RZ, RZ, R20 ;  /* 0x000000ffff128224 */ /* 0x000fe200078e0214 */
[----:B------:R-:W-:-:S03]  /*5920*/  ISETP.NE.AND P0, PT, R46, RZ, PT ;  /* 0x000000ff2e00720c */ /* 0x000fc60003f05270 */
[----:B------:R-:W-:Y:S01]  /*5930*/  VIADD R34, R18, 0x1 ;  /* 0x0000000112227836 */ /* 0x000fe20000000000 */
[----:B------:R-:W-:Y:S01]  /*5940*/  DADD R22, R22, R16 ;  /* 0x0000000016167229 */ /* 0x000fe20000000010 */
[----:B------:R-:W-:-:S09]  /*5950*/  @!P1 IMAD.MOV R34, RZ, RZ, R18 ;  /* 0x000000ffff229224 */ /* 0x000fd200078e0212 */
[----:B------:R-:W-:Y:S02]  /*5960*/  FSEL R48, R22, R16, P1 ;  /* 0x0000001016307208 */ /* 0x000fe40000800000 */
[----:B------:R-:W-:Y:S01]  /*5970*/  FSEL R49, R23, R17, P1 ;  /* 0x0000001117317208 */ /* 0x000fe20000800000 */
[----:B------:R-:W-:Y:S06]  /*5980*/  @P0 BRA `(.L_x_1018) ;  /* 0xfffffff800500947 */ /* 0x000fec000383ffff */
.L_x_1017:
[----:B------:R-:W-:Y:S05]  /*5990*/  BSYNC.RECONVERGENT B0 ;  /* 0x0000000000007941 */ /* 0x000fea0003800200 */
.L_x_1016:
[----:B------:R-:W-:Y:S01]  /*59a0*/  LOP3.LUT P0, R16, R44, 0xf, RZ, 0xc0, !PT ;  /* 0x0000000f2c107812 */ /* 0x000fe2000780c0ff */
[----:B------:R-:W-:-:S12]  /*59b0*/  BSSY.RECONVERGENT B0, `(.L_x_1019) ;  /* 0x000007a000007945 */ /* 0x000fd80003800200 */
        /* <DEDUP_REMOVED lines=11> */
[----:B------:R-:W-:Y:S01]  /*5a70*/  IADD3 R35, PT, PT, R35, 0x8, RZ ;  /* 0x0000000823237810 */ /* 0x000fe20007ffe0ff */
[----:B--2--5:R-:W-:-:S02]  /*5a80*/  DSETP.GT.AND P1, PT, R16, R36, PT ;  /* 0x000000241000722a */ /* 0x024fc40003f24000 */
[----:B------:R-:W-:Y:S02]  /*5a90*/  DADD R16, R48, R16 ;  /* 0x0000000030107229 */ /* 0x000fe40000000010 */
[--C-:B------:R-:W-:Y:S02]  /*5aa0*/  DSETP.GT.AND P2, PT, R18, R36.reuse, PT ;  /* 0x000000241200722a */ /* 0x100fe40003f44000 */
[--C-:B---3--:R-:W-:Y:S02]  /*5ab0*/  DSETP.GT.AND P3, PT, R20, R36.reuse, PT ;  /* 0x000000241400722a */ /* 0x108fe40003f64000 */
[----:B------:R-:W-:-:S04]  /*5ac0*/  DSETP.GT.AND P4, PT, R22, R36, PT ;  /* 0x000000241600722a */ /* 0x000fc80003f84000 */
        /* <DEDUP_REMOVED lines=14> */
[C---:B------:R-:W-:Y:S01]  /*5bb0*/  VIADD R20, R21.reuse, 0x1 ;  /* 0x0000000115147836 */ /* 0x040fe20000000000 */
[----:B------:R-:W-:Y:S02]  /*5bc0*/  @!P3 IADD3 R20, PT, PT, R21, RZ, RZ ;  /* 0x000000ff1514b210 */ /* 0x000fe40007ffe0ff */
[----:B------:R-:W-:-:S03]  /*5bd0*/  DADD R16, R18, R22 ;  /* 0x0000000012107229 */ /* 0x000fc60000000016 */
[----:B------:R-:W-:Y:S02]  /*5be0*/  VIADD R21, R20, 0x1 ;  /* 0x0000000114157836 */ /* 0x000fe40000000000 */
[----:B------:R-:W-:-:S04]  /*5bf0*/  @!P4 IMAD.MOV R21, RZ, RZ, R20 ;  /* 0x000000ffff15c224 */ /* 0x000fc800078e0214 */
[----:B------:R-:W-:Y:S01]  /*5c00*/  VIADD R20, R21, 0x1 ;  /* 0x0000000115147836 */ /* 0x000fe20000000000 */
[----:B------:R-:W-:Y:S01]  /*5c10*/  FSEL R16, R16, R18, P4 ;  /* 0x0000001210107208 */ /* 0x000fe20002000000 */
[----:B------:R-:W-:Y:S01]  /*5c20*/  @!P1 IMAD.MOV R20, RZ, RZ, R21 ;  /* 0x000000ffff149224 */ /* 0x000fe200078e0215 */
[----:B------:R-:W-:-:S03]  /*5c30*/  FSEL R17, R17, R19, P4 ;  /* 0x0000001311117208 */ /* 0x000fc60002000000 */
[----:B------:R-:W-:Y:S02]  /*5c40*/  VIADD R21, R20, 0x1 ;  /* 0x0000000114157836 */ /* 0x000fe40000000000 */
[----:B------:R-:W-:Y:S01]  /*5c50*/  @!P2 IMAD.MOV R21, RZ, RZ, R20 ;  /* 0x000000ffff15a224 */ /* 0x000fe200078e0214 */
[----:B------:R-:W-:-:S10]  /*5c60*/  DADD R18, R24, R16 ;  /* 0x0000000018127229 */ /* 0x000fd40000000010 */
        /* <DEDUP_REMOVED lines=17> */
.L_x_1022:
[----:B------:R-:W-:Y:S05]  /*5d80*/  BSYNC.RECONVERGENT B4 ;  /* 0x0000000000047941 */ /* 0x000fea0003800200 */
.L_x_1021:
        /* <DEDUP_REMOVED lines=17> */
[----:B------:R-:W-:Y:S01]  /*5ea0*/  VIADD R24, R34, 0x1 ;  /* 0x0000000122187836 */ /* 0x000fe20000000000 */
[----:B------:R-:W-:Y:S01]  /*5eb0*/  FSEL R17, R25, R17, P2 ;  /* 0x0000001119117208 */ /* 0x000fe20001000000 */
[----:B------:R-:W-:Y:S01]  /*5ec0*/  @!P0 IMAD.MOV R24, RZ, RZ, R34 ;  /* 0x000000ffff188224 */ /* 0x000fe200078e0222 */
[----:B---3--:R-:W-:-:S04]  /*5ed0*/  DSETP.GT.AND P0, PT, R20, R36, PT ;  /* 0x000000241400722a */ /* 0x008fc80003f04000 */
        /* <DEDUP_REMOVED lines=13> */
.L_x_1024:
[----:B------:R-:W-:Y:S05]  /*5fb0*/  BSYNC.RECONVERGENT B4 ;  /* 0x0000000000047941 */ /* 0x000fea0003800200 */
.L_x_1023:
[----:B------:R-:W-:Y:S05]  /*5fc0*/  @!P1 BRA `(.L_x_1020) ;  /* 0x0000000000609947 */ /* 0x000fea0003800000 */
[----:B------:R-:W-:-:S05]  /*5fd0*/  LEA R35, R35, R4, 0x3 ;  /* 0x0000000423237211 */ /* 0x000fca00078e18ff */
[----:B------:R-:W2:Y:S01]  /*5fe0*/  LDL.128 R16, [R35] ;  /* 0x0000000023107983 */ /* 0x000ea20000100c00 */
[----:B------:R-:W-:Y:S01]  /*5ff0*/  ISETP.NE.AND P1, PT, R44, 0x1, PT ;  /* 0x000000012c00780c */ /* 0x000fe20003f25270 */
[----:B------:R-:W-:Y:S01]  /*6000*/  VIADD R20, R34, 0x1 ;  /* 0x0000000122147836 */ /* 0x000fe20000000000 */
[----:B--2--5:R-:W-:Y:S02]  /*6010*/  DSETP.GT.AND P0, PT, R16, R36, PT ;  /* 0x000000241000722a */ /* 0x024fe40003f04000 */
[----:B------:R-:W-:-:S10]  /*6020*/  DADD R16, R48, R16 ;  /* 0x0000000030107229 */ /* 0x000fd40000000010 */
[----:B------:R-:W-:Y:S02]  /*6030*/  FSEL R48, R16, R48, P0 ;  /* 0x0000003010307208 */ /* 0x000fe40000000000 */
[----:B------:R-:W-:Y:S01]  /*6040*/  @!P0 IMAD.MOV R20, RZ, RZ, R34 ;  /* 0x000000ffff148224 */ /* 0x000fe200078e0222 */
[----:B------:R-:W-:-:S03]  /*6050*/  FSEL R49, R17, R49, P0 ;  /* 0x0000003111317208 */ /* 0x000fc60000000000 */
[----:B------:R-:W-:Y:S01]  /*6060*/  IMAD.MOV.U32 R34, RZ, RZ, R20 ;  /* 0x000000ffff227224 */ /* 0x000fe200078e0014 */
        /* <DEDUP_REMOVED lines=14> */
.L_x_1020:
[----:B------:R-:W-:Y:S05]  /*6150*/  BSYNC.RECONVERGENT B0 ;  /* 0x0000000000007941 */ /* 0x000fea0003800200 */
.L_x_1019:
        /* <DEDUP_REMOVED lines=19> */
[----:B------:R-:W-:Y:S01]  /*6290*/  MOV R17, R34 ;  /* 0x0000002200117202 */ /* 0x000fe20000000f00 */
[----:B------:R-:W-:Y:S01]  /*62a0*/  IMAD.MOV.U32 R18, RZ, RZ, R49 ;  /* 0x000000ffff127224 */ /* 0x000fe200078e0031 */
[----:B------:R-:W-:Y:S01]  /*62b0*/  MOV R19, 0x62e0 ;  /* 0x000062e000137802 */ /* 0x000fe20000000f00 */
[----:B------:R-:W-:-:S07]  /*62c0*/  IMAD.MOV.U32 R16, RZ, RZ, R35 ;  /* 0x000000ffff107224 */ /* 0x000fce00078e0023 */
[----:B-----5:R-:W-:Y:S05]  /*62d0*/  CALL.REL.NOINC `($__internal_1_$__cuda_sm20_div_rn_f64_full) ;  /* 0x0000014800647944 */ /* 0x020fea0003c00000 */
[----:B------:R-:W-:-:S04]  /*62e0*/  LOP3.LUT R17, R17, R16, RZ, 0x3c, !PT ;  /* 0x0000001011117212 */ /* 0x000fc800078e3cff */
[----:B------:R-:W-:-:S04]  /*62f0*/  LOP3.LUT R16, R17, R16, RZ, 0x3c, !PT ;  /* 0x0000001011107212 */ /* 0x000fc800078e3cff */
[----:B------:R-:W-:-:S07]  /*6300*/  LOP3.LUT R17, R17, R16, RZ, 0x3c, !PT ;  /* 0x0000001011117212 */ /* 0x000fce00078e3cff */
.L_x_1026:
[----:B------:R-:W-:Y:S05]  /*6310*/  BSYNC.RECONVERGENT B4 ;  /* 0x0000000000047941 */ /* 0x000fea0003800200 */
.L_x_1025:
[----:B------:R-:W0:Y:S01]  /*6320*/  LDCU.64 UR6, c[0x0][0x3d0] ;  /* 0x00007a00ff0677ac */ /* 0x000e220008000a00 */
[----:B-----5:R-:W-:-:S08]  /*6330*/  DADD R16, -R36, R16 ;  /* 0x0000000024107229 */ /* 0x020fd00000000110 */
[----:B0-----:R-:W-:Y:S01]  /*6340*/  DSETP.GE.AND P0, PT, R16, UR6, PT ;  /* 0x0000000610007e2a */ /* 0x001fe2000bf06000 */
[----:B------:R-:W-:-:S13]  /*6350*/  IMAD.MOV.U32 R17, RZ, RZ, 0x1 ;  /* 0x00000001ff117424 */ /* 0x000fda00078e00ff */
[----:B------:R-:W-:Y:S05]  /*6360*/  @P0 BREAK.RELIABLE B3 ;  /* 0x0000000000030942 */ /* 0x000fea0003800100 */
[----:B------:R-:W-:Y:S05]  /*6370*/  @P0 BRA `(.L_x_1001) ;  /* 0x0000014800240947 */ /* 0x000fea0003800000 */
.L_x_1010:
[----:B------:R-:W-:Y:S05]  /*6380*/  BSYNC.RELIABLE B3 ;  /* 0x0000000000037941 */ /* 0x000fea0003800100 */
.L_x_1009:
[----:B------:R-:W-:Y:S01]  /*6390*/  ISETP.GE.AND P6, PT, R2, 0x1, PT ;  /* 0x000000010200780c */ /* 0x000fe20003fc6270 */
[----:B-----5:R-:W-:Y:S01]  /*63a0*/  DFMA R36, R38, 2, R40 ;  /* 0x400000002624782b */ /* 0x020fe20000000028 */
[----:B------:R-:W-:Y:S01]  /*63b0*/  BSSY.RECONVERGENT B0, `(.L_x_1027) ;  /* 0x000008b000007945 */ /* 0x000fe20003800200 */
[----:B------:R-:W-:-:S06]  /*63c0*/  IMAD.MOV.U32 R45, RZ, RZ, RZ ;  /* 0x000000ffff2d7224 */ /* 0x000fcc00078e00ff */
[----:B------:R-:W-:-:S04]  /*63d0*/  DADD R34, R38, R36 ;  /* 0x0000000026227229 */ /* 0x000fc80000000024 */
[----:B------:R-:W-:Y:S07]  /*63e0*/  @!P6 BRA `(.L_x_1028) ;  /* 0x00000008001ce947 */ /* 0x000fee0003800000 */
[--C-:B01----:R-:W-:Y:S01]  /*63f0*/  IMAD.IADD R16, R5, 0x1, -R3.reuse ;  /* 0x0000000105107824 */ /* 0x103fe200078e0a03 */
[----:B------:R-:W-:Y:S01]  /*6400*/  BSSY.RECONVERGENT B3, `(.L_x_1029) ;  /* 0x000004b000037945 */ /* 0x000fe20003800200 */
[----:B------:R-:W-:Y:S01]  /*6410*/  PLOP3.LUT P0, PT, PT, PT, PT, 0x80, 0x8 ;  /* 0x000000000008781c */ /* 0x000fe20003f0f070 */
[----:B------:R-:W-:Y:S02]  /*6420*/  IMAD R50, R3, 0x3, RZ ;  /* 0x0000000303327824 */ /* 0x000fe400078e02ff */
[----:B------:R-:W-:Y:S01]  /*6430*/  ISETP.GT.AND P1, PT, R16, 0x3, PT ;  /* 0x000000031000780c */ /* 0x000fe20003f24270 */
[----:B------:R-:W-:Y:S02]  /*6440*/  IMAD.MOV.U32 R45, RZ, RZ, RZ ;  /* 0x000000ffff2d7224 */ /* 0x000fe400078e00ff */
[----:B------:R-:W-:-:S10]  /*6450*/  IMAD.MOV.U32 R51, RZ, RZ, R3 ;  /* 0x000000ffff337224 */ /* 0x000fd400078e0003 */
[----:B------:R-:W-:Y:S05]  /*6460*/  @!P1 BRA `(.L_x_1030) ;  /* 0x0000000400109947 */ /* 0x000fea0003800000 */
[----:B------:R-:W-:Y:S01]  /*6470*/  DADD R16, R32, R42 ;  /* 0x0000000020107229 */ /* 0x000fe2000000002a */
[----:B------:R-:W-:Y:S01]  /*6480*/  PLOP3.LUT P0, PT, PT, PT, PT, 0x8, 0x80 ;  /* 0x000000000080781c */ /* 0x000fe20003f0e170 */
[----:B------:R-:W-:-:S12]  /*6490*/  VIADD R44, R5, 0xfffffffd ;  /* 0xfffffffd052c7836 */ /* 0x000fd80000000000 */
.L_x_1031:
[----:B0-----:R-:W0:Y:S01]  /*64a0*/  LDC.64 R26, c[0x0][0x380] ;  /* 0x0000e000ff1a7b82 */ /* 0x001e220000000a00 */
[C---:B------:R-:W-:Y:S02]  /*64b0*/  VIADD R19, R50.reuse, 0x3 ;  /* 0x0000000332137836 */ /* 0x040fe40000000000 */
[----:B0-----:R-:W-:-:S05]  /*64c0*/  IMAD.WIDE R22, R50, 0x8, R26 ;  /* 0x0000000832167825 */ /* 0x001fca00078e021a */
[----:B------:R-:W2:Y:S01]  /*64d0*/  LDG.E.64 R30, desc[UR4][R22.64] ;  /* 0x00000004161e7981 */ /* 0x000ea2000c1e1b00 */
[----:B------:R-:W-:-:S03]  /*64e0*/  IMAD.WIDE R18, R19, 0x8, R26 ;  /* 0x0000000813127825 */ /* 0x000fc600078e021a */
[----:B------:R-:W3:Y:S04]  /*64f0*/  LDG.E.64 R24, desc[UR4][R22.64+0x8] ;  /* 0x0000080416187981 */ /* 0x000ee8000c1e1b00 */
[----:B------:R-:W4:Y:S04]  /*6500*/  LDG.E.64 R20, desc[UR4][R18.64] ;  /* 0x0000000412147981 */ /* 0x000f28000c1e1b00 */
[----:B------:R-:W5:Y:S01]  /*6510*/  LDG.E.64 R28, desc[UR4][R18.64+0x8] ;  /* 0x00000804121c7981 */ /* 0x000f62000c1e1b00 */
[----:B--2---:R-:W-:Y:S02]  /*6520*/  DSETP.GEU.AND P1, PT, R30, R34, PT ;  /* 0x000000221e00722a */ /* 0x004fe40003f2e000 */
[----:B---3--:R-:W-:-:S04]  /*6530*/  DSETP.GEU.AND P3, PT, R24, R16, PT ;  /* 0x000000101800722a */ /* 0x008fc80003f6e000 */
[----:B------:R-:W-:Y:S02]  /*6540*/  DSETP.GE.AND P1, PT, R30, R36, !P1 ;  /* 0x000000241e00722a */ /* 0x000fe40004f26000 */
[----:B----4-:R-:W-:Y:S01]  /*6550*/  DSETP.GEU.AND P2, PT, R20, R34, PT ;  /* 0x000000221400722a */ /* 0x010fe20003f4e000 */
[----:B------:R-:W-:Y:S01]  /*6560*/  VIADD R31, R50, 0x6 ;  /* 0x00000006321f7836 */ /* 0x000fe20000000000 */
[----:B------:R-:W-:-:S03]  /*6570*/  DSETP.GE.AND P3, PT, R24, R42, !P3 ;  /* 0x0000002a1800722a */ /* 0x000fc60005f66000 */
[--C-:B------:R-:W-:Y:S01]  /*6580*/  IMAD.WIDE R24, R31, 0x8, R26.reuse ;  /* 0x000000081f187825 */ /* 0x100fe200078e021a */
[----:B------:R-:W-:Y:S02]  /*6590*/  DSETP.GE.AND P2, PT, R20, R36, !P2 ;  /* 0x000000241400722a */ /* 0x000fe40005746000 */
[----:B------:R-:W-:Y:S01]  /*65a0*/  PLOP3.LUT P1, PT, P1, P3, PT, 0x80, 0x8 ;  /* 0x000000000008781c */ /* 0x000fe20000f27070 */
[----:B------:R-:W-:Y:S01]  /*65b0*/  DADD R20, R32, R42 ;  /* 0x0000000020147229 */ /* 0x000fe2000000002a */
[----:B------:R-:W-:Y:S01]  /*65c0*/  VIADD R31, R50, 0x9 ;  /* 0x00000009321f7836 */ /* 0x000fe20000000000 */
[----:B------:R-:W2:Y:S01]  /*65d0*/  LDG.E.64 R48, desc[UR4][R24.64] ;  /* 0x0000000418307981 */ /* 0x000ea2000c1e1b00 */
[----:B------:R-:W-:Y:S02]  /*65e0*/  ISETP.GT.OR P1, PT, R45, 0xfff, !P1 ;  /* 0x00000fff2d00780c */ /* 0x000fe40004f24670 */
[----:B------:R-:W-:-:S03]  /*65f0*/  IMAD.WIDE R26, R31, 0x8, R26 ;  /* 0x000000081f1a7825 */ /* 0x000fc600078e021a */
[C---:B-----5:R-:W-:Y:S02]  /*6600*/  DSETP.GEU.AND P3, PT, R28.reuse, R20, PT ;  /* 0x000000141c00722a */ /* 0x060fe40003f6e000 */
[----:B------:R-:W3:Y:S04]  /*6610*/  LDG.E.64 R46, desc[UR4][R26.64] ;  /* 0x000000041a2e7981 */ /* 0x000ee8000c1e1b00 */
[----:B------:R-:W-:Y:S01]  /*6620*/  DSETP.GE.AND P3, PT, R28, R42, !P3 ;  /* 0x0000002a1c00722a */ /* 0x000fe20005f66000 */
[----:B------:R-:W4:Y:S01]  /*6630*/  LDG.E.64 R28, desc[UR4][R24.64+0x8] ;  /* 0x00000804181c7981 */ /* 0x000f22000c1e1b00 */
[C---:B------:R-:W-:Y:S01]  /*6640*/  @!P1 IADD3 R30, PT, PT, R45.reuse, 0x1, RZ ;  /* 0x000000012d1e9810 */ /* 0x040fe20007ffe0ff */
[----:B------:R-:W-:Y:S02]  /*6650*/  @!P1 IMAD R52, R45, 0x8, R4 ;  /* 0x000000082d349824 */ /* 0x000fe400078e0204 */
[----:B------:R-:W5:Y:S02]  /*6660*/  @!P1 LDG.E.64 R22, desc[UR4][R22.64+0x10] ;  /* 0x0000100416169981 */ /* 0x000f64000c1e1b00 */
[----:B------:R-:W-:-:S02]  /*6670*/  @!P1 IMAD.MOV.U32 R45, RZ, RZ, R30 ;  /* 0x000000ffff2d9224 */ /* 0x000fc400078e001e */
[----:B------:R-:W3:Y:S01]  /*6680*/  LDG.E.64 R30, desc[UR4][R26.64+0x8] ;  /* 0x000008041a1e7981 */ /* 0x000ee2000c1e1b00 */
[----:B------:R-:W-:-:S04]  /*6690*/  PLOP3.LUT P2, PT, P2, P3, PT, 0x80, 0x8 ;  /* 0x000000000008781c */ /* 0x000fc80001747070 */
[----:B------:R-:W-:-:S13]  /*66a0*/  ISETP.GT.OR P2, PT, R45, 0xfff, !P2 ;  /* 0x00000fff2d00780c */ /* 0x000fda0005744670 */
[----:B------:R-:W5:Y:S01]  /*66b0*/  @!P2 LDG.E.64 R18, desc[UR4][R18.64+0x10] ;  /* 0x000010041212a981 */ /* 0x000f62000c1e1b00 */
[----:B--2---:R-:W-:-:S06]  /*66c0*/  DSETP.GEU.AND P4, PT, R48, R34, PT ;  /* 0x000000223000722a */ /* 0x004fcc0003f8e000 */
[----:B------:R-:W-:Y:S02]  /*66d0*/  DSETP.GE.AND P4, PT, R48, R36, !P4 ;  /* 0x000000243000722a */ /* 0x000fe40006786000 */
[----:B----4-:R-:W-:-:S06]  /*66e0*/  DSETP.GEU.AND P5, PT, R28, R20, PT ;  /* 0x000000141c00722a */ /* 0x010fcc0003fae000 */
[----:B------:R-:W-:Y:S02]  /*66f0*/  DSETP.GE.AND P5, PT, R28, R42, !P5 ;  /* 0x0000002a1c00722a */ /* 0x000fe40006fa6000 */
[----:B---3--:R-:W-:Y:S01]  /*6700*/  DSETP.GEU.AND P3, PT, R30, R20, PT ;  /* 0x000000141e00722a */ /* 0x008fe20003f6e000 */
[C---:B------:R-:W-:Y:S02]  /*6710*/  @!P2 VIADD R21, R45.reuse, 0x1 ;  /* 0x000000012d15a836 */ /* 0x040fe40000000000 */
[----:B------:R-:W-:Y:S01]  /*6720*/  @!P2 IMAD R20, R45, 0x8, R4 ;  /* 0x000000082d14a824 */ /* 0x000fe200078e0204 */
[----:B------:R-:W-:Y:S01]  /*6730*/  PLOP3.LUT P4, PT, P4, P5, PT, 0x80, 0x8 ;  /* 0x000000000008781c */ /* 0x000fe2000278b070 */
[----:B------:R-:W-:-:S05]  /*6740*/  @!P2 IMAD.MOV.U32 R45, RZ, RZ, R21 ;  /* 0x000000ffff2da224 */ /* 0x000fca00078e0015 */
[----:B------:R-:W-:Y:S01]  /*6750*/  ISETP.GT.OR P4, PT, R45, 0xfff, !P4 ;  /* 0x00000fff2d00780c */ /* 0x000fe20006784670 */
[----:B------:R-:W-:Y:S02]  /*6760*/  DSETP.GEU.AND P5, PT, R46, R34, PT ;  /* 0x000000222e00722a */ /* 0x000fe40003fae000 */
[----:B------:R-:W-:-:S04]  /*6770*/  DSETP.GE.AND P3, PT, R30, R42, !P3 ;  /* 0x0000002a1e00722a */ /* 0x000fc80005f66000 */
[----:B------:R-:W-:-:S06]  /*6780*/  DSETP.GE.AND P5, PT, R46, R36, !P5 ;  /* 0x000000242e00722a */ /* 0x000fcc0006fa6000 */
[C---:B------:R-:W-:Y:S01]  /*6790*/  @!P4 VIADD R28, R45.reuse, 0x1 ;  /* 0x000000012d1cc836 */ /* 0x040fe20000000000 */
[----:B------:R-:W2:Y:S01]  /*67a0*/  @!P4 LDG.E.64 R24, desc[UR4][R24.64+0x10] ;  /* 0x000010041818c981 */ /* 0x000ea2000c1e1b00 */
[----:B------:R-:W-:Y:S01]  /*67b0*/  @!P4 IMAD R21, R45, 0x8, R4 ;  /* 0x000000082d15c824 */ /* 0x000fe200078e0204 */
[----:B------:R-:W-:Y:S01]  /*67c0*/  PLOP3.LUT P3, PT, P5, P3, PT, 0x80, 0x8 ;  /* 0x000000000008781c */ /* 0x000fe20002f67070 */
[----:B------:R-:W-:-:S05]  /*67d0*/  @!P4 IMAD.MOV.U32 R45, RZ, RZ, R28 ;  /* 0x000000ffff2dc224 */ /* 0x000fca00078e001c */
[----:B------:R-:W-:-:S13]  /*67e0*/  ISETP.GT.OR P3, PT, R45, 0xfff, !P3 ;  /* 0x00000fff2d00780c */ /* 0x000fda0005f64670 */
[----:B------:R-:W3:Y:S01]  /*67f0*/  @!P3 LDG.E.64 R26, desc[UR4][R26.64+0x10] ;  /* 0x000010041a1ab981 */ /* 0x000ee2000c1e1b00 */
[----:B------:R-:W-:-:S03]  /*6800*/  @!P3 IMAD R29, R45, 0x8, R4 ;  /* 0x000000082d1db824 */ /* 0x000fc600078e0204 */
[----:B-----5:R0:W-:Y:S01]  /*6810*/  @!P1 STL.64 [R52], R22 ;  /* 0x0000001634009387 */ /* 0x0201e20000100a00 */
[----:B------:R-:W-:-:S03]  /*6820*/  VIADD R51, R51, 0x4 ;  /* 0x0000000433337836 */ /* 0x000fc60000000000 */
[----:B------:R0:W-:Y:S02]  /*6830*/  @!P2 STL.64 [R20], R18 ;  /* 0x000000121400a387 */ /* 0x0001e40000100a00 */
[----:B------:R-:W-:Y:S02]  /*6840*/  ISETP.GE.AND P1, PT, R51, R44, PT ;  /* 0x0000002c3300720c */ /* 0x000fe40003f26270 */
[----:B------:R-:W-:Y:S01]  /*6850*/  @!P3 IADD3 R28, PT, PT, R45, 0x1, RZ ;  /* 0x000000012d1cb810 */ /* 0x000fe20007ffe0ff */
[----:B------:R-:W-:-:S04]  /*6860*/  VIADD R50, R50, 0xc ;  /* 0x0000000c32327836 */ /* 0x000fc80000000000 */
[----:B------:R-:W-:Y:S01]  /*6870*/  @!P3 IMAD.MOV.U32 R45, RZ, RZ, R28 ;  /* 0x000000ffff2db224 */ /* 0x000fe200078e001c */
[----:B--2---:R0:W-:Y:S04]  /*6880*/  @!P4 STL.64 [R21], R24 ;  /* 0x000000181500c387 */ /* 0x0041e80000100a00 */
[----:B---3--:R0:W-:Y:S01]  /*6890*/  @!P3 STL.64 [R29], R26 ;  /* 0x0000001a1d00b387 */ /* 0x0081e20000100a00 */
[----:B------:R-:W-:Y:S05]  /*68a0*/  @!P1 BRA `(.L_x_1031) ;  /* 0xfffffff800fc9947 */ /* 0x000fea000383ffff */
.L_x_1030:
[----:B------:R-:W-:Y:S05]  /*68b0*/  BSYNC.RECONVERGENT B3 ;  /* 0x0000000000037941 */ /* 0x000fea0003800200 */
.L_x_1029:
[----:B------:R-:W-:Y:S01]  /*68c0*/  IMAD.IADD R16, R5, 0x1, -R51 ;  /* 0x0000000105107824 */ /* 0x000fe200078e0a33 */
[----:B------:R-:W-:Y:S04]  /*68d0*/  BSSY.RECONVERGENT B3, `(.L_x_1032) ;  /* 0x0000026000037945 */ /* 0x000fe80003800200 */
[----:B------:R-:W-:-:S13]  /*68e0*/  ISETP.GT.AND P1, PT, R16, 0x1, PT ;  /* 0x000000011000780c */ /* 0x000fda0003f24270 */
[----:B------:R-:W-:Y:S05]  /*68f0*/  @!P1 BRA `(.L_x_1033) ;  /* 0x00000000008c9947 */ /* 0x000fea0003800000 */
        /* <DEDUP_REMOVED lines=8> */
[----:B------:R-:W-:Y:S02]  /*6980*/  DADD R28, R32, R42 ;  /* 0x00000000201c7229 */ /* 0x000fe4000000002a */
[----:B--2---:R-:W-:-:S06]  /*6990*/  DSETP.GEU.AND P0, PT, R18, R34, PT ;  /* 0x000000221200722a */ /* 0x004fcc0003f0e000 */
[----:B---3--:R-:W-:Y:S02]  /*69a0*/  DSETP.GEU.AND P1, PT, R20, R28, PT ;  /* 0x0000001c1400722a */ /* 0x008fe40003f2e000 */
[----:B------:R-:W-:-:S04]  /*69b0*/  DSETP.GE.AND P0, PT, R18, R36, !P0 ;  /* 0x000000241200722a */ /* 0x000fc80004706000 */
[----:B------:R-:W-:Y:S02]  /*69c0*/  DSETP.GE.AND P1, PT, R20, R42, !P1 ;  /* 0x0000002a1400722a */ /* 0x000fe40004f26000 */
[----:B----4-:R-:W-:-:S04]  /*69d0*/  DSETP.GEU.AND P2, PT, R26, R28, PT ;  /* 0x0000001c1a00722a */ /* 0x010fc80003f4e000 */
[----:B------:R-:W-:Y:S01]  /*69e0*/  PLOP3.LUT P0, PT, P0, P1, PT, 0x80, 0x8 ;  /* 0x000000000008781c */ /* 0x000fe20000703070 */
[----:B-----5:R-:W-:-:S03]  /*69f0*/  DSETP.GEU.AND P1, PT, R24, R34, PT ;  /* 0x000000221800722a */ /* 0x020fc60003f2e000 */
        /* <DEDUP_REMOVED lines=13> */
[----:B------:R-:W-:Y:S01]  /*6ad0*/  VIADD R50, R50, 0x3 ;  /* 0x0000000332327836 */ /* 0x000fe20000000000 */
[----:B------:R-:W-:Y:S01]  /*6ae0*/  @!P1 MOV R45, R18 ;  /* 0x00000012002d9202 */ /* 0x000fe20000000f00 */
[----:B------:R-:W-:Y:S01]  /*6af0*/  VIADD R51, R51, 0x1 ;  /* 0x0000000133337836 */ /* 0x000fe20000000000 */
[----:B--2---:R1:W-:Y:S01]  /*6b00*/  @!P0 STL.64 [R19], R16 ;  /* 0x0000001013008387 */ /* 0x0043e20000100a00 */
[----:B------:R-:W-:-:S03]  /*6b10*/  PLOP3.LUT P0, PT, PT, PT, PT, 0x8, 0x80 ;  /* 0x000000000080781c */ /* 0x000fc60003f0e170 */
[----:B---3--:R1:W-:Y:S10]  /*6b20*/  @!P1 STL.64 [R21], R22 ;  /* 0x0000001615009387 */ /* 0x0083f40000100a00 */
.L_x_1033:
[----:B------:R-:W-:Y:S05]  /*6b30*/  BSYNC.RECONVERGENT B3 ;  /* 0x0000000000037941 */ /* 0x000fea0003800200 */
.L_x_1032:
[----:B------:R-:W-:-:S13]  /*6b40*/  ISETP.LT.OR P0, PT, R51, R5, P0 ;  /* 0x000000053300720c */ /* 0x000fda0000701670 */
[----:B------:R-:W-:Y:S05]  /*6b50*/  @!P0 BRA `(.L_x_1028) ;  /* 0x0000000000408947 */ /* 0x000fea0003800000 */
[----:B-1----:R-:W1:Y:S02]  /*6b60*/  LDC.64 R16, c[0x0][0x380] ;  /* 0x0000e000ff107b82 */ /* 0x002e640000000a00 */
[----:B-1----:R-:W-:-:S05]  /*6b70*/  IMAD.WIDE R50, R50, 0x8, R16 ;  /* 0x0000000832327825 */ /* 0x002fca00078e0210 */
[----:B0-----:R-:W2:Y:S04]  /*6b80*/  LDG.E.64 R18, desc[UR4][R50.64+0x8] ;  /* 0x0000080432127981 */ /* 0x001ea8000c1e1b00 */
[----:B------:R-:W3:Y:S01]  /*6b90*/  LDG.E.64 R16, desc[UR4][R50.64] ;  /* 0x0000000432107981 */ /* 0x000ee2000c1e1b00 */
[----:B------:R-:W-:-:S08]  /*6ba0*/  DADD R20, R32, R42 ;  /* 0x0000000020147229 */ /* 0x000fd0000000002a */
        /* <DEDUP_REMOVED lines=11> */
.L_x_1028:
[----:B------:R-:W-:Y:S05]  /*6c60*/  BSYNC.RECONVERGENT B0 ;  /* 0x0000000000007941 */ /* 0x000fea0003800200 */
.L_x_1027:
[----:B------:R-:W-:Y:S01]  /*6c70*/  ISETP.GE.AND P0, PT, R45, 0xc, PT ;  /* 0x0000000c2d00780c */ /* 0x000fe20003f06270 */
[----:B------:R-:W-:-:S12]  /*6c80*/  BSSY.RELIABLE B3, `(.L_x_1034) ;  /* 0x0000132000037945 */ /* 0x000fd80003800100 */
[----:B------:R-:W-:Y:S05]  /*6c90*/  @!P0 BRA `(.L_x_1035) ;  /* 0x0000001000c08947 */ /* 0x000fea0003800000 */
[----:B------:R-:W-:Y:S01]  /*6ca0*/  BSSY.RECONVERGENT B0, `(.L_x_1036) ;  /* 0x0000016000007945 */ /* 0x000fe20003800200 */
[----:B--2---:R-:W-:-:S07]  /*6cb0*/  IMAD.MOV.U32 R5, RZ, RZ, 0x1 ;  /* 0x00000001ff057424 */ /* 0x004fce00078e00ff */
.L_x_1040:
[----:B012---:R-:W-:-:S06]  /*6cc0*/  IMAD R16, R5, 0x8, R4 ;  /* 0x0000000805107824 */ /* 0x007fcc00078e0204 */
[----:B------:R-:W5:Y:S01]  /*6cd0*/  LDL.64 R16, [R16] ;  /* 0x0000000010107983 */ /* 0x000f620000100a00 */
[----:B------:R-:W-:Y:S01]  /*6ce0*/  IMAD.MOV.U32 R20, RZ, RZ, R5 ;  /* 0x000000ffff147224 */ /* 0x000fe200078e0005 */
[----:B------:R-:W-:Y:S01]  /*6cf0*/  BSSY.RECONVERGENT B4, `(.L_x_1037) ;  /* 0x000000d000047945 */ /* 0x000fe20003800200 */
[----:B------:R-:W-:-:S05]  /*6d00*/  VIADD R5, R5, 0x1 ;  /* 0x0000000105057836 */ /* 0x000fca0000000000 */
[----:B------:R-:W-:-:S13]  /*6d10*/  ISETP.NE.AND P1, PT, R5, R45, PT ;  /* 0x0000002d0500720c */ /* 0x000fda0003f25270 */
.L_x_1039:
[----:B------:R-:W-:-:S04]  /*6d20*/  VIADD R23, R20, 0xffffffff ;  /* 0xffffffff14177836 */ /* 0x000fc80000000000 */
[----:B------:R-:W-:-:S05]  /*6d30*/  IMAD R21, R23, 0x8, R4 ;  /* 0x0000000817157824 */ /* 0x000fca00078e0204 */
[----:B------:R-:W2:Y:S02]  /*6d40*/  LDL.64 R18, [R21] ;  /* 0x0000000015127983 */ /* 0x000ea40000100a00 */
[----:B--2--5:R-:W-:-:S14]  /*6d50*/  DSETP.GT.AND P0, PT, R18, R16, PT ;  /* 0x000000101200722a */ /* 0x024fdc0003f04000 */
[----:B------:R-:W-:Y:S05]  /*6d60*/  @!P0 BRA `(.L_x_1038) ;  /* 0x0000000000148947 */ /* 0x000fea0003800000 */
[----:B------:R0:W-:Y:S01]  /*6d70*/  STL.64 [R21+0x8], R18 ;  /* 0x0000081215007387 */ /* 0x0001e20000100a00 */
[----:B------:R-:W-:Y:S02]  /*6d80*/  ISETP.GT.AND P0, PT, R20, 0x1, PT ;  /* 0x000000011400780c */ /* 0x000fe40003f04270 */
[----:B------:R-:W-:-:S11]  /*6d90*/  MOV R20, R23 ;  /* 0x0000001700147202 */ /* 0x000fd60000000f00 */
[----:B0-----:R-:W-:Y:S05]  /*6da0*/  @P0 BRA `(.L_x_1039) ;  /* 0xfffffffc00dc0947 */ /* 0x001fea000383ffff */
[----:B------:R-:W-:-:S07]  /*6db0*/  IMAD.MOV.U32 R20, RZ, RZ, RZ ;  /* 0x000000ffff147224 */ /* 0x000fce00078e00ff */
.L_x_1038:
[----:B------:R-:W-:Y:S05]  /*6dc0*/  BSYNC.RECONVERGENT B4 ;  /* 0x0000000000047941 */ /* 0x000fea0003800200 */
.L_x_1037:
[----:B------:R-:W-:-:S05]  /*6dd0*/  IMAD R19, R20, 0x8, R4 ;  /* 0x0000000814137824 */ /* 0x000fca00078e0204 */
[----:B------:R2:W-:Y:S01]  /*6de0*/  STL.64 [R19], R16 ;  /* 0x0000001013007387 */ /* 0x0005e20000100a00 */
[----:B------:R-:W-:Y:S05]  /*6df0*/  @P1 BRA `(.L_x_1040) ;  /* 0xfffffffc00b01947 */ /* 0x000fea000383ffff */
[----:B------:R-:W-:Y:S05]  /*6e00*/  BSYNC.RECONVERGENT B0 ;  /* 0x0000000000007941 */ /* 0x000fea0003800200 */
.L_x_1036:
[----:B------:R-:W-:-:S05]  /*6e10*/  SHF.R.U32.HI R5, RZ, 0x1, R45 ;  /* 0x00000001ff057819 */ /* 0x000fca000001162d */
[----:B------:R-:W-:-:S06]  /*6e20*/  IMAD R46, R5, 0x8, R4 ;  /* 0x00000008052e7824 */ /* 0x000fcc00078e0204 */
[----:B------:R-:W5:Y:S01]  /*6e30*/  LDL.64 R46, [R46] ;  /* 0x000000002e2e7983 */ /* 0x000f620000100a00 */
[----:B------:R-:W-:Y:S01]  /*6e40*/  ISETP.GE.U32.AND P0, PT, R45, 0x10, PT ;  /* 0x000000102d00780c */ /* 0x000fe20003f06070 */
[----:B------:R-:W-:Y:S01]  /*6e50*/  BSSY.RECONVERGENT B0, `(.L_x_1041) ;  /* 0x0000076000007945 */ /* 0x000fe20003800200 */
[----:B------:R-:W-:Y:S01]  /*6e60*/  IMAD.MOV.U32 R5, RZ, RZ, RZ ;  /* 0x000000ffff057224 */ /* 0x000fe200078e00ff */
[----:B------:R-:W-:Y:S01]  /*6e70*/  CS2R R50, SRZ ;  /* 0x0000000000327805 */ /* 0x000fe2000001ff00 */
[----:B------:R-:W-:-:S09]  /*6e80*/  IMAD.MOV.U32 R44, RZ, RZ, RZ ;  /* 0x000000ffff2c7224 */ /* 0x000fd200078e00ff */
[----:B------:R-:W-:Y:S05]  /*6e90*/  @!P0 BRA `(.L_x_1042) ;  /* 0x0000000400c48947 */ /* 0x000fea0003800000 */
[----:B------:R-:W-:Y:S01]  /*6ea0*/  LOP3.LUT R5, R45, 0x7ffffff0, RZ, 0xc0, !PT ;  /* 0x7ffffff02d057812 */ /* 0x000fe200078ec0ff */
[----:B------:R-:W-:Y:S01]  /*6eb0*/  VIADD R48, R1, 0xa0 ;  /* 0x000000a001307836 */ /* 0x000fe20000000000 */
[----:B------:R-:W-:Y:S01]  /*6ec0*/  CS2R R50, SRZ ;  /* 0x0000000000327805 */ /* 0x000fe2000001ff00 */
[----:B------:R-:W-:Y:S02]  /*6ed0*/  IMAD.MOV.U32 R44, RZ, RZ, RZ ;  /* 0x000000ffff2c7224 */ /* 0x000fe400078e00ff */
[----:B------:R-:W-:-:S07]  /*6ee0*/  IMAD.MOV R49, RZ, RZ, -R5 ;  /* 0x000000ffff317224 */ /* 0x000fce00078e0a05 */
.L_x_1043:
[----:B------:R-:W3:Y:S04]  /*6ef0*/  LDL.128 R24, [R48+-0x40] ;  /* 0xffffc00030187983 */ /* 0x000ee80000100c00 */
[----:B--2---:R-:W2:Y:S04]  /*6f00*/  LDL.128 R16, [R48+-0x30] ;  /* 0xffffd00030107983 */ /* 0x004ea80000100c00 */
[----:B------:R-:W4:Y:S01]  /*6f10*/  LDL.128 R20, [R48+-0x20] ;  /* 0xffffe00030147983 */ /* 0x000f220000100c00 */
[C---:B---3-5:R-:W-:Y:S02]  /*6f20*/  DSETP.GT.AND P2, PT, R24.reuse, R46, PT ;  /* 0x0000002e1800722a */ /* 0x068fe40003f44000 */
[----:B------:R-:W-:-:S02]  /*6f30*/  DADD R24, R24, R50 ;  /* 0x0000000018187229 */ /* 0x000fc40000000032 */
[----:B------:R-:W-:-:S08]  /*6f40*/  DSETP.GT.AND P3, PT, R26, R46, PT ;  /* 0x0000002e1a00722a */ /* 0x000fd00003f64000 */
[----:B------:R-:W-:Y:S02]  /*6f50*/  FSEL R28, R24, R50, P2 ;  /* 0x00000032181c7208 */ /* 0x000fe40001000000 */
[----:B------:R-:W-:-:S06]  /*6f60*/  FSEL R29, R25, R51, P2 ;  /* 0x00000033191d7208 */ /* 0x000fcc0001000000 */
[----:B------:R-:W-:Y:S01]  /*6f70*/  DADD R30, R26, R28 ;  /* 0x000000001a1e7229 */ /* 0x000fe2000000001c */
[----:B------:R-:W3:Y:S01]  /*6f80*/  LDL.128 R24, [R48+-0x10] ;  /* 0xfffff00030187983 */ /* 0x000ee20000100c00 */
[--C-:B--2---:R-:W-:Y:S02]  /*6f90*/  DSETP.GT.AND P4, PT, R16, R46.reuse, PT ;  /* 0x0000002e1000722a */ /* 0x104fe40003f84000 */
[----:B------:R-:W-:-:S06]  /*6fa0*/  DSETP.GT.AND P5, PT, R18, R46, PT ;  /* 0x0000002e1200722a */ /* 0x000fcc0003fa4000 */
[----:B------:R-:W-:Y:S02]  /*6fb0*/  FSEL R28, R30, R28, P3 ;  /* 0x0000001c1e1c7208 */ /* 0x000fe40001800000 */
[----:B------:R-:W-:-:S06]  /*6fc0*/  FSEL R29, R31, R29, P3 ;  /* 0x0000001d1f1d7208 */ /* 0x000fcc0001800000 */
[----:B------:R-:W-:-:S10]  /*6fd0*/  DADD R30, R16, R28 ;  /* 0x00000000101e7229 */ /* 0x000fd4000000001c */
[----:B------:R-:W-:Y:S02]  /*6fe0*/  FSEL R28, R30, R28, P4 ;  /* 0x0000001c1e1c7208 */ /* 0x000fe40002000000 */
[----:B------:R-:W-:-:S06]  /*6ff0*/  FSEL R29, R31, R29, P4 ;  /* 0x0000001d1f1d7208 */ /* 0x000fcc0002000000 */
[----:B------:R-:W-:Y:S01]  /*7000*/  DADD R30, R18, R28 ;  /* 0x00000000121e7229 */ /* 0x000fe2000000001c */
[----:B------:R-:W2:Y:S01]  /*7010*/  LDL.128 R16, [R48] ;  /* 0x0000000030107983 */ /* 0x000ea20000100c00 */
        /* <DEDUP_REMOVED lines=9> */
[----:B------:R-:W-:Y:S02]  /*70b0*/  VIADD R50, R44, 0x1 ;  /* 0x000000012c327836 */ /* 0x000fe40000000000 */
[----:B------:R-:W-:-:S06]  /*70c0*/  @!P2 IMAD.MOV R50, RZ, RZ, R44 ;  /* 0x000000ffff32a224 */ /* 0x000fcc00078e022c */
[----:B------:R-:W-:Y:S02]  /*70d0*/  FSEL R28, R30, R28, P1 ;  /* 0x0000001c1e1c7208 */ /* 0x000fe40000800000 */
[----:B------:R-:W-:-:S06]  /*70e0*/  FSEL R29, R31, R29, P1 ;  /* 0x0000001d1f1d7208 */ /* 0x000fcc0000800000 */
[C---:B---3--:R-:W-:Y:S02]  /*70f0*/  DADD R30, R24.reuse, R28 ;  /* 0x00000000181e7229 */ /* 0x048fe4000000001c */
[----:B------:R-:W-:-:S08]  /*7100*/  DSETP.GT.AND P2, PT, R24, R46, PT ;  /* 0x0000002e1800722a */ /* 0x000fd00003f44000 */
[----:B------:R-:W-:Y:S02]  /*7110*/  FSEL R28, R30, R28, P2 ;  /* 0x0000001c1e1c7208 */ /* 0x000fe40001000000 */
[----:B------:R-:W-:Y:S02]  /*7120*/  FSEL R29, R31, R29, P2 ;  /* 0x0000001d1f1d7208 */ /* 0x000fe40001000000 */
[----:B------:R-:W-:Y:S01]  /*7130*/  IADD3 R30, PT, PT, R50, 0x1, RZ ;  /* 0x00000001321e7810 */ /* 0x000fe20007ffe0ff */
[----:B------:R-:W-:Y:S01]  /*7140*/  @!P3 IMAD.MOV R30, RZ, RZ, R50 ;  /* 0x000000ffff1eb224 */ /* 0x000fe200078e0232 */
[C---:B------:R-:W-:Y:S02]  /*7150*/  DSETP.GT.AND P3, PT, R26.reuse, R46, PT ;  /* 0x0000002e1a00722a */ /* 0x040fe40003f64000 */
[----:B------:R-:W-:Y:S01]  /*7160*/  DADD R50, R26, R28 ;  /* 0x000000001a327229 */ /* 0x000fe2000000001c */
[----:B------:R-:W3:Y:S01]  /*7170*/  LDL.128 R24, [R48+0x20] ;  /* 0x0000200030187983 */ /* 0x000ee20000100c00 */
[----:B------:R-:W-:-:S02]  /*7180*/  VIADD R44, R30, 0x1 ;  /* 0x000000011e2c7836 */ /* 0x000fc40000000000 */
[----:B------:R-:W-:-:S06]  /*7190*/  @!P4 IMAD.MOV R44, RZ, RZ, R30 ;  /* 0x000000ffff2cc224 */ /* 0x000fcc00078e021e */
[----:B------:R-:W-:Y:S02]  /*71a0*/  FSEL R50, R50, R28, P3 ;  /* 0x0000001c32327208 */ /* 0x000fe40001800000 */
[----:B------:R-:W-:Y:S02]  /*71b0*/  FSEL R51, R51, R29, P3 ;  /* 0x0000001d33337208 */ /* 0x000fe40001800000 */
[----:B------:R0:W3:Y:S01]  /*71c0*/  LDL.128 R28, [R48+0x30] ;  /* 0x00003000301c7983 */ /* 0x0000e20000100c00 */
[----:B------:R-:W-:-:S03]  /*71d0*/  VIADD R49, R49, 0x10 ;  /* 0x0000001031317836 */ /* 0x000fc60000000000 */
[C---:B--2---:R-:W-:Y:S02]  /*71e0*/  DADD R52, R16.reuse, R50 ;  /* 0x0000000010347229 */ /* 0x044fe40000000032 */
[----:B------:R-:W-:Y:S01]  /*71f0*/  DSETP.GT.AND P4, PT, R16, R46, PT ;  /* 0x0000002e1000722a */ /* 0x000fe20003f84000 */
[----:B0-----:R-:W-:-:S07]  /*7200*/  VIADD R48, R48, 0x80 ;  /* 0x0000008030307836 */ /* 0x001fce0000000000 */
[----:B------:R-:W-:Y:S01]  /*7210*/  FSEL R16, R52, R50, P4 ;  /* 0x0000003234107208 */ /* 0x000fe20002000000 */
[----:B------:R-:W-:Y:S01]  /*7220*/  VIADD R52, R44, 0x1 ;  /* 0x000000012c347836 */ /* 0x000fe20000000000 */
[----:B------:R-:W-:Y:S01]  /*7230*/  FSEL R17, R53, R51, P4 ;  /* 0x0000003335117208 */ /* 0x000fe20002000000 */
[----:B------:R-:W-:Y:S01]  /*7240*/  @!P5 IMAD.MOV R52, RZ, RZ, R44 ;  /* 0x000000ffff34d224 */ /* 0x000fe200078e022c */
[----:B------:R-:W-:-:S03]  /*7250*/  DSETP.GT.AND P5, PT, R18, R46, PT ;  /* 0x0000002e1200722a */ /* 0x000fc60003fa4000 */
[----:B------:R-:W-:Y:S01]  /*7260*/  VIADD R44, R52, 0x1 ;  /* 0x00000001342c7836 */ /* 0x000fe20000000000 */
[----:B------:R-:W-:Y:S01]  /*7270*/  DADD R50, R18, R16 ;  /* 0x0000000012327229 */ /* 0x000fe20000000010 */
[----:B------:R-:W-:-:S09]  /*7280*/  @!P0 IMAD.MOV R44, RZ, RZ, R52 ;  /* 0x000000ffff2c8224 */ /* 0x000fd200078e0234 */
[----:B------:R-:W-:Y:S02]  /*7290*/  FSEL R16, R50, R16, P5 ;  /* 0x0000001032107208 */ /* 0x000fe40002800000 */
[----:B------:R-:W-:-:S06]  /*72a0*/  FSEL R17, R51, R17, P5 ;  /* 0x0000001133117208 */ /* 0x000fcc0002800000 */
[C---:B----4-:R-:W-:Y:S02]  /*72b0*/  DADD R18, R20.reuse, R16 ;  /* 0x0000000014127229 */ /* 0x050fe40000000010 */
[----:B------:R-:W-:-:S08]  /*72c0*/  DSETP.GT.AND P0, PT, R20, R46, PT ;  /* 0x0000002e1400722a */ /* 0x000fd00003f04000 */
[----:B------:R-:W-:Y:S01]  /*72d0*/  FSEL R16, R18, R16, P0 ;  /* 0x0000001012107208 */ /* 0x000fe20000000000 */
[----:B------:R-:W-:Y:S01]  /*72e0*/  VIADD R18, R44, 0x1 ;  /* 0x000000012c127836 */ /* 0x000fe20000000000 */
[----:B------:R-:W-:Y:S01]  /*72f0*/  FSEL R17, R19, R17, P0 ;  /* 0x0000001113117208 */ /* 0x000fe20000000000 */
[----:B------:R-:W-:Y:S01]  /*7300*/  @!P1 IMAD.MOV R18, RZ, RZ, R44 ;  /* 0x000000ffff129224 */ /* 0x000fe200078e022c */
[----:B------:R-:W-:-:S03]  /*7310*/  DSETP.GT.AND P1, PT, R22, R46, PT ;  /* 0x0000002e1600722a */ /* 0x000fc60003f24000 */
[C---:B------:R-:W-:Y:S01]  /*7320*/  VIADD R19, R18.reuse, 0x1 ;  /* 0x0000000112137836 */ /* 0x040fe20000000000 */
[----:B------:R-:W-:Y:S01]  /*7330*/  DADD R22, R22, R16 ;  /* 0x0000000016167229 */ /* 0x000fe20000000010 */
[----:B------:R-:W-:-:S05]  /*7340*/  @!P2 IADD3 R19, PT, PT, R18, RZ, RZ ;  /* 0x000000ff1213a210 */ /* 0x000fca0007ffe0ff */
[----:B------:R-:W-:Y:S02]  /*7350*/  VIADD R20, R19, 0x1 ;  /* 0x0000000113147836 */ /* 0x000fe40000000000 */
[----:B------:R-:W-:Y:S02]  /*7360*/  @!P3 IMAD.MOV R20, RZ, RZ, R19 ;  /* 0x000000ffff14b224 */ /* 0x000fe400078e0213 */
[----:B------:R-:W-:Y:S02]  /*7370*/  FSEL R16, R22, R16, P1 ;  /* 0x0000001016107208 */ /* 0x000fe40000800000 */
[----:B------:R-:W-:Y:S01]  /*7380*/  FSEL R17, R23, R17, P1 ;  /* 0x0000001117117208 */ /* 0x000fe20000800000 */
[----:B------:R-:W-:Y:S02]  /*7390*/  VIADD R21, R20, 0x1 ;  /* 0x0000000114157836 */ /* 0x000fe40000000000 */
[----:B------:R-:W-:-:S04]  /*73a0*/  @!P4 IMAD.MOV R21, RZ, RZ, R20 ;  /* 0x000000ffff15c224 */ /* 0x000fc800078e0214 */
[----:B------:R-:W-:Y:S02]  /*73b0*/  VIADD R20, R21, 0x1 ;  /* 0x0000000115147836 */ /* 0x000fe40000000000 */
[----:B------:R-:W-:-:S04]  /*73c0*/  @!P5 IMAD.MOV R20, RZ, RZ, R21 ;  /* 0x000000ffff14d224 */ /* 0x000fc800078e0215 */
[----:B------:R-:W-:Y:S02]  /*73d0*/  VIADD R21, R20, 0x1 ;  /* 0x0000000114157836 */ /* 0x000fe40000000000 */
[----:B------:R-:W-:-:S04]  /*73e0*/  @!P0 IMAD.MOV R21, RZ, RZ, R20 ;  /* 0x000000ffff158224 */ /* 0x000fc800078e0214 */
[----:B------:R-:W-:Y:S02]  /*73f0*/  VIADD R20, R21, 0x1 ;  /* 0x0000000115147836 */ /* 0x000fe40000000000 */
[----:B------:R-:W-:-:S05]  /*7400*/  @!P1 IMAD.MOV R20, RZ, RZ, R21 ;  /* 0x000000ffff149224 */ /* 0x000fca00078e0215 */
[----:B------:R-:W-:Y:S01]  /*7410*/  IADD3 R21, PT, PT, R20, 0x1, RZ ;  /* 0x0000000114157810 */ /* 0x000fe20007ffe0ff */
[C---:B---3--:R-:W-:Y:S02]  /*7420*/  DADD R18, R24.reuse, R16 ;  /* 0x0000000018127229 */ /* 0x048fe40000000010 */
[--C-:B------:R-:W-:Y:S02]  /*7430*/  DSETP.GT.AND P2, PT, R24, R46.reuse, PT ;  /* 0x0000002e1800722a */ /* 0x100fe40003f44000 */
[----:B------:R-:W-:-:S06]  /*7440*/  DSETP.GT.AND P3, PT, R26, R46, PT ;  /* 0x0000002e1a00722a */ /* 0x000fcc0003f64000 */
[----:B------:R-:W-:Y:S02]  /*7450*/  FSEL R16, R18, R16, P2 ;  /* 0x0000001012107208 */ /* 0x000fe40001000000 */
[----:B------:R-:W-:Y:S01]  /*7460*/  FSEL R17, R19, R17, P2 ;  /* 0x0000001113117208 */ /* 0x000fe20001000000 */
[--C-:B------:R-:W-:Y:S02]  /*7470*/  DSETP.GT.AND P0, PT, R28, R46.reuse, PT ;  /* 0x0000002e1c00722a */ /* 0x100fe40003f04000 */
[----:B------:R-:W-:Y:S01]  /*7480*/  DSETP.GT.AND P1, PT, R30, R46, PT ;  /* 0x0000002e1e00722a */ /* 0x000fe20003f24000 */
[----:B------:R-:W-:Y:S02]  /*7490*/  @!P2 IMAD.MOV R21, RZ, RZ, R20 ;  /* 0x000000ffff15a224 */ /* 0x000fe400078e0214 */
[----:B------:R-:W-:Y:S02]  /*74a0*/  DADD R18, R26, R16 ;  /* 0x000000001a127229 */ /* 0x000fe40000000010 */
[----:B------:R-:W-:-:S02]  /*74b0*/  VIADD R20, R21, 0x1 ;  /* 0x0000000115147836 */ /* 0x000fc40000000000 */
[----:B------:R-:W-:-:S06]  /*74c0*/  @!P3 IMAD.MOV R20, RZ, RZ, R21 ;  /* 0x000000ffff14b224 */ /* 0x000fcc00078e0215 */
[----:B------:R-:W-:Y:S02]  /*74d0*/  FSEL R16, R18, R16, P3 ;  /* 0x0000001012107208 */ /* 0x000fe40001800000 */
[----:B------:R-:W-:-:S06]  /*74e0*/  FSEL R17, R19, R17, P3 ;  /* 0x0000001113117208 */ /* 0x000fcc0001800000 */
[----:B------:R-:W-:-:S10]  /*74f0*/  DADD R18, R28, R16 ;  /* 0x000000001c127229 */ /* 0x000fd40000000010 */
        /* <DEDUP_REMOVED lines=11> */
.L_x_1042:
[----:B------:R-:W-:Y:S05]  /*75b0*/  BSYNC.RECONVERGENT B0 ;  /* 0x0000000000007941 */ /* 0x000fea0003800200 */
.L_x_1041:
[----:B--2---:R-:W-:Y:S01]  /*75c0*/  LOP3.LUT P0, R16, R45, 0xf, RZ, 0xc0, !PT ;  /* 0x0000000f2d107812 */ /* 0x004fe2000780c0ff */
[----:B------:R-:W-:-:S12]  /*75d0*/  BSSY.RECONVERGENT B0, `(.L_x_1044) ;  /* 0x000007a000007945 */ /* 0x000fd80003800200 */
[----:B------:R-:W-:Y:S05]  /*75e0*/  @!P0 BRA `(.L_x_1045) ;  /* 0x0000000400e08947 */ /* 0x000fea0003800000 */
[----:B------:R-:W-:Y:S01]  /*75f0*/  ISETP.GE.U32.AND P1, PT, R16, 0x8, PT ;  /* 0x000000081000780c */ /* 0x000fe20003f26070 */
[----:B------:R-:W-:Y:S01]  /*7600*/  BSSY.RECONVERGENT B4, `(.L_x_1046) ;  /* 0x0000039000047945 */ /* 0x000fe20003800200 */
[----:B------:R-:W-:-:S11]  /*7610*/  LOP3.LUT P0, RZ, R45, 0x7, RZ, 0xc0, !PT ;  /* 0x000000072dff7812 */ /* 0x000fd6000780c0ff */
[----:B------:R-:W-:Y:S05]  /*7620*/  @!P1 BRA `(.L_x_1047) ;  /* 0x0000000000d89947 */ /* 0x000fea0003800000 */
[----:B------:R-:W-:-:S05]  /*7630*/  IMAD R52, R5, 0x8, R4 ;  /* 0x0000000805347824 */ /* 0x000fca00078e0204 */
[----:B------:R-:W2:Y:S04]  /*7640*/  LDL.128 R16, [R52] ;  /* 0x0000000034107983 */ /* 0x000ea80000100c00 */
[----:B------:R-:W3:Y:S04]  /*7650*/  LDL.128 R20, [R52+0x10] ;  /* 0x0000100034147983 */ /* 0x000ee80000100c00 */
[----:B------:R-:W4:Y:S04]  /*7660*/  LDL.128 R24, [R52+0x20] ;  /* 0x0000200034187983 */ /* 0x000f280000100c00 */
[----:B------:R-:W4:Y:S01]  /*7670*/  LDL.128 R28, [R52+0x30] ;  /* 0x00003000341c7983 */ /* 0x000f220000100c00 */
[----:B------:R-:W-:Y:S01]  /*7680*/  VIADD R5, R5, 0x8 ;  /* 0x0000000805057836 */ /* 0x000fe20000000000 */
        /* <DEDUP_REMOVED lines=11> */
[----:B------:R-:W-:Y:S01]  /*7740*/  IADD3 R20, PT, PT, R44, 0x1, RZ ;  /* 0x000000012c147810 */ /* 0x000fe20007ffe0ff */
[----:B------:R-:W-:Y:S01]  /*7750*/  @!P2 IMAD.MOV R20, RZ, RZ, R44 ;  /* 0x000000ffff14a224 */ /* 0x000fe200078e022c */
[----:B----4-:R-:W-:-:S03]  /*7760*/  DSETP.GT.AND P2, PT, R24, R46, PT ;  /* 0x0000002e1800722a */ /* 0x010fc60003f44000 */
[----:B------:R-:W-:Y:S02]  /*7770*/  VIADD R21, R20, 0x1 ;  /* 0x0000000114157836 */ /* 0x000fe40000000000 */
[----:B------:R-:W-:Y:S02]  /*7780*/  @!P3 IMAD.MOV R21, RZ, RZ, R20 ;  /* 0x000000ffff15b224 */ /* 0x000fe400078e0214 */
[----:B------:R-:W-:Y:S01]  /*7790*/  FSEL R18, R18, R16, P4 ;  /* 0x0000001012127208 */ /* 0x000fe20002000000 */
[----:B------:R-:W-:Y:S01]  /*77a0*/  DSETP.GT.AND P3, PT, R26, R46, PT ;  /* 0x0000002e1a00722a */ /* 0x000fe20003f64000 */
        /* <DEDUP_REMOVED lines=9> */
[----:B------:R-:W-:Y:S01]  /*7840*/  FSEL R17, R17, R19, P1 ;  /* 0x0000001311117208 */ /* 0x000fe20000800000 */
[----:B------:R-:W-:Y:S01]  /*7850*/  DSETP.GT.AND P1, PT, R28, R46, PT ;  /* 0x0000002e1c00722a */ /* 0x000fe20003f24000 */
[C---:B------:R-:W-:Y:S01]  /*7860*/  VIADD R21, R20.reuse, 0x1 ;  /* 0x0000000114157836 */ /* 0x040fe20000000000 */
[----:B------:R-:W-:-:S03]  /*7870*/  @!P3 IADD3 R21, PT, PT, R20, RZ, RZ ;  /* 0x000000ff1415b210 */ /* 0x000fc60007ffe0ff */
[----:B------:R-:W-:-:S10]  /*7880*/  DADD R18, R24, R16 ;  /* 0x0000000018127229 */ /* 0x000fd40000000010 */
[----:B------:R-:W-:Y:S02]  /*7890*/  FSEL R18, R18, R16, P2 ;  /* 0x0000001012127208 */ /* 0x000fe40001000000 */
[----:B------:R-:W-:Y:S01]  /*78a0*/  FSEL R19, R19, R17, P2 ;  /* 0x0000001113137208 */ /* 0x000fe20001000000 */
[----:B------:R-:W-:-:S05]  /*78b0*/  DSETP.GT.AND P2, PT, R30, R46, PT ;  /* 0x0000002e1e00722a */ /* 0x000fca0003f44000 */
[----:B------:R-:W-:-:S10]  /*78c0*/  DADD R16, R18, R26 ;  /* 0x0000000012107229 */ /* 0x000fd4000000001a */
[----:B------:R-:W-:Y:S02]  /*78d0*/  FSEL R18, R16, R18, P3 ;  /* 0x0000001210127208 */ /* 0x000fe40001800000 */
[----:B------:R-:W-:-:S06]  /*78e0*/  FSEL R19, R17, R19, P3 ;  /* 0x0000001311137208 */ /* 0x000fcc0001800000 */
        /* <DEDUP_REMOVED lines=10> */
.L_x_1047:
[----:B------:R-:W-:Y:S05]  /*7990*/  BSYNC.RECONVERGENT B4 ;  /* 0x0000000000047941 */ /* 0x000fea0003800200 */
.L_x_1046:
[----:B------:R-:W-:Y:S05]  /*79a0*/  @!P0 BRA `(.L_x_1045) ;  /* 0x0000000000f08947 */ /* 0x000fea0003800000 */
[C---:B------:R-:W-:Y:S01]  /*79b0*/  LOP3.LUT R16, R45.reuse, 0x7, RZ, 0xc0, !PT ;  /* 0x000000072d107812 */ /* 0x040fe200078ec0ff */
[----:B------:R-:W-:Y:S01]  /*79c0*/  BSSY.RECONVERGENT B4, `(.L_x_1048) ;  /* 0x0000021000047945 */ /* 0x000fe20003800200 */
[----:B------:R-:W-:Y:S02]  /*79d0*/  LOP3.LUT R45, R45, 0x3, RZ, 0xc0, !PT ;  /* 0x000000032d2d7812 */ /* 0x000fe400078ec0ff */
[----:B------:R-:W-:Y:S02]  /*79e0*/  ISETP.GE.U32.AND P0, PT, R16, 0x4, PT ;  /* 0x000000041000780c */ /* 0x000fe40003f06070 */
[----:B------:R-:W-:-:S11]  /*79f0*/  ISETP.NE.AND P1, PT, R45, RZ, PT ;  /* 0x000000ff2d00720c */ /* 0x000fd60003f25270 */
[----:B------:R-:W-:Y:S05]  /*7a00*/  @!P0 BRA `(.L_x_1049) ;  /* 0x0000000000708947 */ /* 0x000fea0003800000 */
        /* <DEDUP_REMOVED lines=27> */
[----:B------:R-:W-:-:S07]  /*7bc0*/  FSEL R51, R23, R17, P2 ;  /* 0x0000001117337208 */ /* 0x000fce0001000000 */
.L_x_1049:
[----:B------:R-:W-:Y:S05]  /*7bd0*/  BSYNC.RECONVERGENT B4 ;  /* 0x0000000000047941 */ /* 0x000fea0003800200 */
.L_x_1048:
        /* <DEDUP_REMOVED lines=18> */
[----:B------:R-:W-:-:S04]  /*7d00*/  FSEL R51, R19, R51, P0 ;  /* 0x0000003313337208 */ /* 0x000fc80000000000 */
[----:B------:R-:W-:Y:S01]  /*7d10*/  MOV R44, R16 ;  /* 0x00000010002c7202 */ /* 0x000fe20000000f00 */
[----:B------:R-:W-:Y:S06]  /*7d20*/  @!P1 BRA `(.L_x_1045) ;  /* 0x0000000000109947 */ /* 0x000fec0003800000 */
[----:B------:R-:W2:Y:S02]  /*7d30*/  LDL.64 R16, [R5+0x10] ;  /* 0x0000100005107983 */ /* 0x000ea40000100a00 */
[----:B--2---:R-:W-:-:S14]  /*7d40*/  DSETP.GT.AND P0, PT, R16, R46, PT ;  /* 0x0000002e1000722a */ /* 0x004fdc0003f04000 */
[----:B------:R-:W-:Y:S01]  /*7d50*/  @P0 DADD R50, R50, R16 ;  /* 0x0000000032320229 */ /* 0x000fe20000000010 */
[----:B------:R-:W-:-:S10]  /*7d60*/  @P0 VIADD R44, R44, 0x1 ;  /* 0x000000012c2c0836 */ /* 0x000fd40000000000 */
.L_x_1045:
[----:B------:R-:W-:Y:S05]  /*7d70*/  BSYNC.RECONVERGENT B0 ;  /* 0x0000000000007941 */ /* 0x000fea0003800200 */
.L_x_1044:
        /* <DEDUP_REMOVED lines=27> */
.L_x_1051:
[----:B------:R-:W-:Y:S05]  /*7f30*/  BSYNC.RECONVERGENT B4 ;  /* 0x0000000000047941 */ /* 0x000fea0003800200 */
.L_x_1050:
[----:B------:R-:W0:Y:S01]  /*7f40*/  LDCU.64 UR6, c[0x0][0x3d0] ;  /* 0x00007a00ff0677ac */ /* 0x000e220008000a00 */
[----:B-----5:R-:W-:-:S08]  /*7f50*/  DADD R16, -R46, R16 ;  /* 0x000000002e107229 */ /* 0x020fd00000000110 */
[----:B0-----:R-:W-:Y:S01]  /*7f60*/  DSETP.GE.AND P0, PT, R16, UR6, PT ;  /* 0x0000000610007e2a */ /* 0x001fe2000bf06000 */
[----:B------:R-:W-:-:S13]  /*7f70*/  IMAD.MOV.U32 R17, RZ, RZ, 0x1 ;  /* 0x00000001ff117424 */ /* 0x000fda00078e00ff */
[----:B------:R-:W-:Y:S05]  /*7f80*/  @P0 BREAK.RELIABLE B3 ;  /* 0x0000000000030942 */ /* 0x000fea0003800100 */
[----:B------:R-:W-:Y:S05]  /*7f90*/  @P0 BRA `(.L_x_1001) ;  /* 0x0000012c001c0947 */ /* 0x000fea0003800000 */
.L_x_1035:
[----:B------:R-:W-:Y:S05]  /*7fa0*/  BSYNC.RELIABLE B3 ;  /* 0x0000000000037941 */ /* 0x000fea0003800100 */
.L_x_1034:
[----:B------:R-:W-:Y:S01]  /*7fb0*/  DFMA R40, R38, 3, R40 ;  /* 0x400800002628782b */ /* 0x000fe20000000028 */
[----:B------:R-:W-:Y:S01]  /*7fc0*/  BSSY.RECONVERGENT B0, `(.L_x_1052) ;  /* 0x000001c000007945 */ /* 0x000fe20003800200 */
[----:B------:R-:W-:-:S06]  /*7fd0*/  IMAD.MOV.U32 R44, RZ, RZ, RZ ;  /* 0x000000ffff2c7224 */ /* 0x000fcc00078e00ff */
[----:B------:R-:W-:Y:S01]  /*7fe0*/  DADD R38, R38, R40 ;  /* 0x0000000026267229 */ /* 0x000fe20000000028 */
[----:B------:R-:W-:Y:S10]  /*7ff0*/  @!P6 BRA `(.L_x_1053) ;  /* 0x000000000060e947 */ /* 0x000ff40003800000 */
[----:B012---:R-:W-:Y:S01]  /*8000*/  DADD R16, R32, R42 ;  /* 0x0000000020107229 */ /* 0x007fe2000000002a */
[----:B------:R-:W-:Y:S02]  /*8010*/  IMAD R5, R3, 0x3, RZ ;  /* 0x0000000303057824 */ /* 0x000fe400078e02ff */
[----:B------:R-:W-:Y:S02]  /*8020*/  IMAD.MOV.U32 R44, RZ, RZ, RZ ;  /* 0x000000ffff2c7224 */ /* 0x000fe400078e00ff */
[----:B------:R-:W-:-:S07]  /*8030*/  IMAD.MOV.U32 R24, RZ, RZ, R3 ;  /* 0x000000ffff187224 */ /* 0x000fce00078e0003 */
.L_x_1054:
[----:B------:R-:W0:Y:S02]  /*8040*/  LDC.64 R22, c[0x0][0x380] ;  /* 0x0000e000ff167b82 */ /* 0x000e240000000a00 */
[----:B0-----:R-:W-:-:S05]  /*8050*/  IMAD.WIDE R22, R5, 0x8, R22 ;  /* 0x0000000805167825 */ /* 0x001fca00078e0216 */
[----:B---3--:R-:W2:Y:S04]  /*8060*/  LDG.E.64 R18, desc[UR4][R22.64] ;  /* 0x0000000416127981 */ /* 0x008ea8000c1e1b00 */
[----:B------:R-:W3:Y:S01]  /*8070*/  LDG.E.64 R20, desc[UR4][R22.64+0x8] ;  /* 0x0000080416147981 */ /* 0x000ee2000c1e1b00 */
[----:B--2---:R-:W-:Y:S02]  /*8080*/  DSETP.GEU.AND P0, PT, R18, R38, PT ;  /* 0x000000261200722a */ /* 0x004fe40003f0e000 */
[----:B---3--:R-:W-:-:S04]  /*8090*/  DSETP.GEU.AND P1, PT, R20, R16, PT ;  /* 0x000000101400722a */ /* 0x008fc80003f2e000 */
[----:B------:R-:W-:Y:S02]  /*80a0*/  DSETP.GE.AND P0, PT, R18, R40, !P0 ;  /* 0x000000281200722a */ /* 0x000fe40004706000 */
[----:B------:R-:W-:-:S06]  /*80b0*/  DSETP.GE.AND P1, PT, R20, R42, !P1 ;  /* 0x0000002a1400722a */ /* 0x000fcc0004f26000 */
[----:B------:R-:W-:-:S04]  /*80c0*/  PLOP3.LUT P0, PT, P0, P1, PT, 0x80, 0x8 ;  /* 0x000000000008781c */ /* 0x000fc80000703070 */
[----:B------:R-:W-:-:S13]  /*80d0*/  ISETP.GT.OR P0, PT, R44, 0xfff, !P0 ;  /* 0x00000fff2c00780c */ /* 0x000fda0004704670 */
[----:B------:R-:W2:Y:S01]  /*80e0*/  @!P0 LDG.E.64 R18, desc[UR4][R22.64+0x10] ;  /* 0x0000100416128981 */ /* 0x000ea2000c1e1b00 */
[----:B------:R-:W-:Y:S01]  /*80f0*/  @!P0 LEA R21, R44, R4, 0x3 ;  /* 0x000000042c158211 */ /* 0x000fe200078e18ff */
[----:B------:R-:W-:Y:S02]  /*8100*/  VIADD R24, R24, 0x1 ;  /* 0x0000000118187836 */ /* 0x000fe40000000000 */
[----:B------:R-:W-:Y:S02]  /*8110*/  IMAD.IADD R25, R2, 0x1, R3 ;  /* 0x0000000102197824 */ /* 0x000fe400078e0203 */
[----:B------:R-:W-:Y:S02]  /*8120*/  @!P0 VIADD R20, R44, 0x1 ;  /* 0x000000012c148836 */ /* 0x000fe40000000000 */
[----:B------:R-:W-:Y:S01]  /*8130*/  VIADD R5, R5, 0x3 ;  /* 0x0000000305057836 */ /* 0x000fe20000000000 */
[----:B------:R-:W-:Y:S01]  /*8140*/  ISETP.GE.AND P1, PT, R24, R25, PT ;  /* 0x000000191800720c */ /* 0x000fe20003f26270 */
[----:B------:R-:W-:Y:S01]  /*8150*/  @!P0 IMAD.MOV.U32 R44, RZ, RZ, R20 ;  /* 0x000000ffff2c8224 */ /* 0x000fe200078e0014 */
[----:B--2---:R3:W-:Y:S11]  /*8160*/  @!P0 STL.64 [R21], R18 ;  /* 0x0000001215008387 */ /* 0x0047f60000100a00 */
[----:B------:R-:W-:Y:S05]  /*8170*/  @!P1 BRA `(.L_x_1054) ;  /* 0xfffffffc00b09947 */ /* 0x000fea000383ffff */
.L_x_1053:
[----:B------:R-:W-:Y:S05]  /*8180*/  BSYNC.RECONVERGENT B0 ;  /* 0x0000000000007941 */ /* 0x000fea0003800200 */
.L_x_1052:
[----:B------:R-:W-:Y:S01]  /*8190*/  ISETP.GE.AND P0, PT, R44, 0xc, PT ;  /* 0x0000000c2c00780c */ /* 0x000fe20003f06270 */
[----:B------:R-:W-:-:S12]  /*81a0*/  BSSY.RELIABLE B3, `(.L_x_1055) ;  /* 0x0000132000037945 */ /* 0x000fd80003800100 */
[----:B------:R-:W-:Y:S05]  /*81b0*/  @!P0 BRA `(.L_x_1056) ;  /* 0x0000001000c08947 */ /* 0x000fea0003800000 */
[----:B------:R-:W-:Y:S01]  /*81c0*/  BSSY.RECONVERGENT B0, `(.L_x_1057) ;  /* 0x0000016000007945 */ /* 0x000fe20003800200 */
[----:B--2---:R-:W-:-:S07]  /*81d0*/  IMAD.MOV.U32 R5, RZ, RZ, 0x1 ;  /* 0x00000001ff057424 */ /* 0x004fce00078e00ff */
.L_x_1061:
[----:B012---:R-:W-:-:S06]  /*81e0*/  IMAD R16, R5, 0x8, R4 ;  /* 0x0000000805107824 */ /* 0x007fcc00078e0204 */
[----:B-----5:R-:W5:Y:S01]  /*81f0*/  LDL.64 R16, [R16] ;  /* 0x0000000010107983 */ /* 0x020f620000100a00 */
[----:B------:R-:W-:Y:S01]  /*8200*/  IMAD.MOV.U32 R20, RZ, RZ, R5 ;  /* 0x000000ffff147224 */ /* 0x000fe200078e0005 */
[----:B------:R-:W-:Y:S01]  /*8210*/  BSSY.RECONVERGENT B4, `(.L_x_1058) ;  /* 0x000000d000047945 */ /* 0x000fe20003800200 */
[----:B------:R-:W-:-:S05]  /*8220*/  VIADD R5, R5, 0x1 ;  /* 0x0000000105057836 */ /* 0x000fca0000000000 */
[----:B------:R-:W-:-:S13]  /*8230*/  ISETP.NE.AND P1, PT, R5, R44, PT ;  /* 0x0000002c0500720c */ /* 0x000fda0003f25270 */
.L_x_1060:
[----:B------:R-:W-:-:S05]  /*8240*/  VIADD R23, R20, 0xffffffff ;  /* 0xffffffff14177836 */ /* 0x000fca0000000000 */
[----:B---3--:R-:W-:-:S05]  /*8250*/  LEA R21, R23, R4, 0x3 ;  /* 0x0000000417157211 */ /* 0x008fca00078e18ff */
        /* <DEDUP_REMOVED lines=8> */
.L_x_1059:
[----:B------:R-:W-:Y:S05]  /*82e0*/  BSYNC.RECONVERGENT B4 ;  /* 0x0000000000047941 */ /* 0x000fea0003800200 */
.L_x_1058:
[----:B------:R-:W-:-:S05]  /*82f0*/  IMAD R19, R20, 0x8, R4 ;  /* 0x0000000814137824 */ /* 0x000fca00078e0204 */
[----:B------:R2:W-:Y:S01]  /*8300*/  STL.64 [R19], R16 ;  /* 0x0000001013007387 */ /* 0x0005e20000100a00 */
[----:B------:R-:W-:Y:S05]  /*8310*/  @P1 BRA `(.L_x_1061) ;  /* 0xfffffffc00b01947 */ /* 0x000fea000383ffff */
[----:B------:R-:W-:Y:S05]  /*8320*/  BSYNC.RECONVERGENT B0 ;  /* 0x0000000000007941 */ /* 0x000fea0003800200 */
.L_x_1057:
        /* <DEDUP_REMOVED lines=14> */
.L_x_1064:
[----:B--2---:R-:W2:Y:S04]  /*8410*/  LDL.128 R16, [R43+-0x40] ;  /* 0xffffc0002b107983 */ /* 0x004ea80000100c00 */
[----:B------:R-:W3:Y:S04]  /*8420*/  LDL.128 R28, [R43+-0x30] ;  /* 0xffffd0002b1c7983 */ /* 0x000ee80000100c00 */
[----:B------:R-:W4:Y:S04]  /*8430*/  LDL.128 R20, [R43+-0x20] ;  /* 0xffffe0002b147983 */ /* 0x000f280000100c00 */
[----:B------:R-:W4:Y:S01]  /*8440*/  LDL.128 R24, [R43+-0x10] ;  /* 0xfffff0002b187983 */ /* 0x000f220000100c00 */
[----:B--2--5:R-:W-:-:S02]  /*8450*/  DSETP.GT.AND P4, PT, R16, R46, PT ;  /* 0x0000002e1000722a */ /* 0x024fc40003f84000 */
[----:B------:R-:W-:Y:S02]  /*8460*/  DADD R16, R16, R48 ;  /* 0x0000000010107229 */ /* 0x000fe40000000030 */
[--C-:B------:R-:W-:Y:S02]  /*8470*/  DSETP.GT.AND P5, PT, R18, R46.reuse, PT ;  /* 0x0000002e1200722a */ /* 0x100fe40003fa4000 */
[----:B---3--:R-:W-:-:S06]  /*8480*/  DSETP.GT.AND P6, PT, R28, R46, PT ;  /* 0x0000002e1c00722a */ /* 0x008fcc0003fc4000 */
[----:B------:R-:W-:Y:S02]  /*8490*/  FSEL R16, R16, R48, P4 ;  /* 0x0000003010107208 */ /* 0x000fe40002000000 */
[----:B------:R-:W-:-:S06]  /*84a0*/  FSEL R17, R17, R49, P4 ;  /* 0x0000003111117208 */ /* 0x000fcc0002000000 */
[----:B------:R-:W-:-:S10]  /*84b0*/  DADD R48, R18, R16 ;  /* 0x0000000012307229 */ /* 0x000fd40000000010 */
[----:B------:R-:W-:Y:S02]  /*84c0*/  FSEL R48, R48, R16, P5 ;  /* 0x0000001030307208 */ /* 0x000fe40002800000 */
[----:B------:R-:W-:Y:S02]  /*84d0*/  FSEL R49, R49, R17, P5 ;  /* 0x0000001131317208 */ /* 0x000fe40002800000 */
[----:B------:R-:W2:Y:S04]  /*84e0*/  LDL.128 R16, [R43] ;  /* 0x000000002b107983 */ /* 0x000ea80000100c00 */
[----:B------:R-:W-:-:S10]  /*84f0*/  DADD R28, R28, R48 ;  /* 0x000000001c1c7229 */ /* 0x000fd40000000030 */
[----:B------:R-:W-:Y:S02]  /*8500*/  FSEL R28, R28, R48, P6 ;  /* 0x000000301c1c7208 */ /* 0x000fe40003000000 */
[----:B------:R-:W-:Y:S01]  /*8510*/  FSEL R29, R29, R49, P6 ;  /* 0x000000311d1d7208 */ /* 0x000fe20003000000 */
[----:B------:R-:W-:-:S05]  /*8520*/  DSETP.GT.AND P0, PT, R30, R46, PT ;  /* 0x0000002e1e00722a */ /* 0x000fca0003f04000 */
[----:B------:R-:W-:Y:S02]  /*8530*/  DADD R48, R30, R28 ;  /* 0x000000001e307229 */ /* 0x000fe4000000001c */
[----:B----4-:R-:W-:-:S08]  /*8540*/  DSETP.GT.AND P1, PT, R20, R46, PT ;  /* 0x0000002e1400722a */ /* 0x010fd00003f24000 */
[----:B------:R-:W-:Y:S02]  /*8550*/  FSEL R48, R48, R28, P0 ;  /* 0x0000001c30307208 */ /* 0x000fe40000000000 */
[----:B------:R-:W-:Y:S02]  /*8560*/  FSEL R49, R49, R29, P0 ;  /* 0x0000001d31317208 */ /* 0x000fe40000000000 */
[----:B------:R-:W3:Y:S04]  /*8570*/  LDL.128 R28, [R43+0x10] ;  /* 0x000010002b1c7983 */ /* 0x000ee80000100c00 */
[----:B------:R-:W-:-:S10]  /*8580*/  DADD R20, R20, R48 ;  /* 0x0000000014147229 */ /* 0x000fd40000000030 */
[----:B------:R-:W-:Y:S02]  /*8590*/  FSEL R20, R20, R48, P1 ;  /* 0x0000003014147208 */ /* 0x000fe40000800000 */
[----:B------:R-:W-:Y:S01]  /*85a0*/  FSEL R21, R21, R49, P1 ;  /* 0x0000003115157208 */ /* 0x000fe20000800000 */
[----:B------:R-:W-:-:S05]  /*85b0*/  DSETP.GT.AND P2, PT, R22, R46, PT ;  /* 0x0000002e1600722a */ /* 0x000fca0003f44000 */
[----:B------:R-:W-:Y:S02]  /*85c0*/  DADD R48, R22, R20 ;  /* 0x0000000016307229 */ /* 0x000fe40000000014 */
[----:B------:R-:W-:-:S08]  /*85d0*/  DSETP.GT.AND P3, PT, R24, R46, PT ;  /* 0x0000002e1800722a */ /* 0x000fd00003f64000 */
[----:B------:R-:W-:Y:S02]  /*85e0*/  FSEL R48, R48, R20, P2 ;  /* 0x0000001430307208 */ /* 0x000fe40001000000 */
[----:B------:R-:W-:Y:S02]  /*85f0*/  FSEL R49, R49, R21, P2 ;  /* 0x0000001531317208 */ /* 0x000fe40001000000 */
[----:B------:R-:W4:Y:S04]  /*8600*/  LDL.128 R20, [R43+0x20] ;  /* 0x000020002b147983 */ /* 0x000f280000100c00 */
[----:B------:R-:W-:-:S10]  /*8610*/  DADD R24, R24, R48 ;  /* 0x0000000018187229 */ /* 0x000fd40000000030 */
[----:B------:R-:W-:Y:S02]  /*8620*/  FSEL R24, R24, R48, P3 ;  /* 0x0000003018187208 */ /* 0x000fe40001800000 */
[----:B------:R-:W-:Y:S01]  /*8630*/  FSEL R25, R25, R49, P3 ;  /* 0x0000003119197208 */ /* 0x000fe20001800000 */
[C---:B------:R-:W-:Y:S01]  /*8640*/  VIADD R48, R5.reuse, 0x1 ;  /* 0x0000000105307836 */ /* 0x040fe20000000000 */
[----:B------:R-:W-:-:S04]  /*8650*/  @!P4 IADD3 R48, PT, PT, R5, RZ, RZ ;  /* 0x000000ff0530c210 */ /* 0x000fc80007ffe0ff */
[C---:B------:R-:W-:Y:S02]  /*8660*/  DADD R50, R26.reuse, R24 ;  /* 0x000000001a327229 */ /* 0x040fe40000000018 */
[----:B------:R-:W-:-:S08]  /*8670*/  DSETP.GT.AND P4, PT, R26, R46, PT ;  /* 0x0000002e1a00722a */ /* 0x000fd00003f84000 */
[----:B------:R-:W-:Y:S02]  /*8680*/  FSEL R50, R50, R24, P4 ;  /* 0x0000001832327208 */ /* 0x000fe40002000000 */
[----:B------:R-:W-:Y:S02]  /*8690*/  FSEL R51, R51, R25, P4 ;  /* 0x0000001933337208 */ /* 0x000fe40002000000 */
[----:B------:R0:W4:Y:S01]  /*86a0*/  LDL.128 R24, [R43+0x30] ;  /* 0x000030002b187983 */ /* 0x0001220000100c00 */
[----:B------:R-:W-:Y:S02]  /*86b0*/  VIADD R5, R48, 0x1 ;  /* 0x0000000130057836 */ /* 0x000fe40000000000 */
[----:B------:R-:W-:Y:S02]  /*86c0*/  @!P5 IMAD.MOV R5, RZ, RZ, R48 ;  /* 0x000000ffff05d224 */ /* 0x000fe400078e0230 */
[----:B------:R-:W-:Y:S02]  /*86d0*/  VIADD R45, R45, 0x10 ;  /* 0x000000102d2d7836 */ /* 0x000fe40000000000 */
[----:B0-----:R-:W-:Y:S01]  /*86e0*/  VIADD R43, R43, 0x80 ;  /* 0x000000802b2b7836 */ /* 0x001fe20000000000 */
[----:B--2---:R-:W-:-:S02]  /*86f0*/  DADD R48, R16, R50 ;  /* 0x0000000010307229 */ /* 0x004fc40000000032 */
[----:B------:R-:W-:-:S08]  /*8700*/  DSETP.GT.AND P5, PT, R16, R46, PT ;  /* 0x0000002e1000722a */ /* 0x000fd00003fa4000 */
[----:B------:R-:W-:Y:S02]  /*8710*/  FSEL R16, R48, R50, P5 ;  /* 0x0000003230107208 */ /* 0x000fe40002800000 */
[----:B------:R-:W-:Y:S01]  /*8720*/  FSEL R17, R49, R51, P5 ;  /* 0x0000003331117208 */ /* 0x000fe20002800000 */
[----:B------:R-:W-:Y:S02]  /*8730*/  VIADD R50, R5, 0x1 ;  /* 0x0000000105327836 */ /* 0x000fe40000000000 */
[----:B------:R-:W-:-:S03]  /*8740*/  @!P6 IMAD.MOV R50, RZ, RZ, R5 ;  /* 0x000000ffff32e224 */ /* 0x000fc600078e0205 */
[C---:B------:R-:W-:Y:S02]  /*8750*/  DADD R48, R18.reuse, R16 ;  /* 0x0000000012307229 */ /* 0x040fe40000000010 */
[----:B------:R-:W-:Y:S01]  /*8760*/  DSETP.GT.AND P6, PT, R18, R46, PT ;  /* 0x0000002e1200722a */ /* 0x000fe20003fc4000 */
[----:B------:R-:W-:Y:S02]  /*8770*/  VIADD R5, R50, 0x1 ;  /* 0x0000000132057836 */ /* 0x000fe40000000000 */
[----:B------:R-:W-:-:S05]  /*8780*/  @!P0 IMAD.MOV R5, RZ, RZ, R50 ;  /* 0x000000ffff058224 */ /* 0x000fca00078e0232 */
[----:B------:R-:W-:Y:S02]  /*8790*/  FSEL R16, R48, R16, P6 ;  /* 0x0000001030107208 */ /* 0x000fe40003000000 */
[----:B------:R-:W-:Y:S01]  /*87a0*/  FSEL R17, R49, R17, P6 ;  /* 0x0000001131117208 */ /* 0x000fe20003000000 */
[----:B---3--:R-:W-:-:S05]  /*87b0*/  DSETP.GT.AND P0, PT, R28, R46, PT ;  /* 0x0000002e1c00722a */ /* 0x008fca0003f04000 */
[----:B------:R-:W-:Y:S01]  /*87c0*/  DADD R28, R28, R16 ;  /* 0x000000001c1c7229 */ /* 0x000fe20000000010 */
[----:B------:R-:W-:Y:S02]  /*87d0*/  VIADD R18, R5, 0x1 ;  /* 0x0000000105127836 */ /* 0x000fe40000000000 */
[----:B------:R-:W-:-:S07]  /*87e0*/  @!P1 IMAD.MOV R18, RZ, RZ, R5 ;  /* 0x000000ffff129224 */ /* 0x000fce00078e0205 */
[----:B------:R-:W-:Y:S02]  /*87f0*/  FSEL R16, R28, R16, P0 ;  /* 0x000000101c107208 */ /* 0x000fe40000000000 */
[----:B------:R-:W-:Y:S01]  /*8800*/  FSEL R17, R29, R17, P0 ;  /* 0x000000111d117208 */ /* 0x000fe20000000000 */
[----:B------:R-:W-:Y:S02]  /*8810*/  VIADD R5, R18, 0x1 ;  /* 0x0000000112057836 */ /* 0x000fe40000000000 */
[----:B------:R-:W-:-:S03]  /*8820*/  @!P2 IMAD.MOV R5, RZ, RZ, R18 ;  /* 0x000000ffff05a224 */ /* 0x000fc600078e0212 */
[C---:B------:R-:W-:Y:S02]  /*8830*/  DADD R18, R30.reuse, R16 ;  /* 0x000000001e127229 */ /* 0x040fe40000000010 */
[----:B------:R-:W-:-:S08]  /*8840*/  DSETP.GT.AND P1, PT, R30, R46, PT ;  /* 0x0000002e1e00722a */ /* 0x000fd00003f24000 */
[----:B------:R-:W-:Y:S02]  /*8850*/  FSEL R16, R18, R16, P1 ;  /* 0x0000001012107208 */ /* 0x000fe40000800000 */
[----:B------:R-:W-:Y:S02]  /*8860*/  FSEL R17, R19, R17, P1 ;  /* 0x0000001113117208 */ /* 0x000fe40000800000 */
[----:B------:R-:W-:Y:S01]  /*8870*/  IADD3 R28, PT, PT, R5, 0x1, RZ ;  /* 0x00000001051c7810 */ /* 0x000fe20007ffe0ff */
[----:B------:R-:W-:-:S03]  /*8880*/  @!P3 IMAD.MOV R28, RZ, RZ, R5 ;  /* 0x000000ffff1cb224 */ /* 0x000fc600078e0205 */
[C---:B----4-:R-:W-:Y:S02]  /*8890*/  DADD R18, R20.reuse, R16 ;  /* 0x0000000014127229 */ /* 0x050fe40000000010 */
[----:B------:R-:W-:Y:S01]  /*88a0*/  DSETP.GT.AND P2, PT, R20, R46, PT ;  /* 0x0000002e1400722a */ /* 0x000fe20003f44000 */
[----:B------:R-:W-:Y:S02]  /*88b0*/  VIADD R5, R28, 0x1 ;  /* 0x000000011c057836 */ /* 0x000fe40000000000 */
[----:B------:R-:W-:-:S05]  /*88c0*/  @!P4 IMAD.MOV R5, RZ, RZ, R28 ;  /* 0x000000ffff05c224 */ /* 0x000fca00078e021c */
[----:B------:R-:W-:Y:S02]  /*88d0*/  FSEL R16, R18, R16, P2 ;  /* 0x0000001012107208 */ /* 0x000fe40001000000 */
[----:B------:R-:W-:Y:S01]  /*88e0*/  FSEL R17, R19, R17, P2 ;  /* 0x0000001113117208 */ /* 0x000fe20001000000 */
[----:B------:R-:W-:Y:S02]  /*88f0*/  VIADD R28, R5, 0x1 ;  /* 0x00000001051c7836 */ /* 0x000fe40000000000 */
[----:B------:R-:W-:-:S03]  /*8900*/  @!P5 IMAD.MOV R28, RZ, RZ, R5 ;  /* 0x000000ffff1cd224 */ /* 0x000fc600078e0205 */
[C---:B------:R-:W-:Y:S01]  /*8910*/  DADD R18, R22.reuse, R16 ;  /* 0x0000000016127229 */ /* 0x040fe20000000010 */
[----:B------:R-:W-:Y:S02]  /*8920*/  VIADD R5, R28, 0x1 ;  /* 0x000000011c057836 */ /* 0x000fe40000000000 */
[----:B------:R-:W-:Y:S01]  /*8930*/  @!P6 IMAD.MOV R5, RZ, RZ, R28 ;  /* 0x000000ffff05e224 */ /* 0x000fe200078e021c */
[----:B------:R-:W-:-:S03]  /*8940*/  DSETP.GT.AND P3, PT, R22, R46, PT ;  /* 0x0000002e1600722a */ /* 0x000fc60003f64000 */
[----:B------:R-:W-:Y:S02]  /*8950*/  VIADD R20, R5, 0x1 ;  /* 0x0000000105147836 */ /* 0x000fe40000000000 */
[----:B------:R-:W-:Y:S01]  /*8960*/  @!P0 IMAD.MOV R20, RZ, RZ, R5 ;  /* 0x000000ffff148224 */ /* 0x000fe200078e0205 */
[----:B------:R-:W-:Y:S02]  /*8970*/  FSEL R16, R18, R16, P3 ;  /* 0x0000001012107208 */ /* 0x000fe40001800000 */
[----:B------:R-:W-:Y:S01]  /*8980*/  FSEL R17, R19, R17, P3 ;  /* 0x0000001113117208 */ /* 0x000fe20001800000 */
[C---:B------:R-:W-:Y:S01]  /*8990*/  VIADD R5, R20.reuse, 0x1 ;  /* 0x0000000114057836 */ /* 0x040fe20000000000 */
[----:B------:R-:W-:Y:S01]  /*89a0*/  @!P1 IADD3 R5, PT, PT, R20, RZ, RZ ;  /* 0x000000ff14059210 */ /* 0x000fe20007ffe0ff */
[----:B------:R-:W-:-:S03]  /*89b0*/  DSETP.GT.AND P0, PT, R24, R46, PT ;  /* 0x0000002e1800722a */ /* 0x000fc60003f04000 */
[----:B------:R-:W-:Y:S01]  /*89c0*/  DADD R18, R24, R16 ;  /* 0x0000000018127229 */ /* 0x000fe20000000010 */
[----:B------:R-:W-:Y:S02]  /*89d0*/  VIADD R20, R5, 0x1 ;  /* 0x0000000105147836 */ /* 0x000fe40000000000 */
[----:B------:R-:W-:-:S04]  /*89e0*/  @!P2 IMAD.MOV R20, RZ, RZ, R5 ;  /* 0x000000ffff14a224 */ /* 0x000fc800078e0205 */
[----:B------:R-:W-:Y:S02]  /*89f0*/  VIADD R5, R20, 0x1 ;  /* 0x0000000114057836 */ /* 0x000fe40000000000 */
[----:B------:R-:W-:Y:S01]  /*8a00*/  @!P3 IMAD.MOV R5, RZ, RZ, R20 ;  /* 0x000000ffff05b224 */ /* 0x000fe200078e0214 */
[----:B------:R-:W-:Y:S02]  /*8a10*/  FSEL R16, R18, R16, P0 ;  /* 0x0000001012107208 */ /* 0x000fe40000000000 */
[----:B------:R-:W-:Y:S01]  /*8a20*/  FSEL R17, R19, R17, P0 ;  /* 0x0000001113117208 */ /* 0x000fe20000000000 */
[----:B------:R-:W-:Y:S02]  /*8a30*/  VIADD R18, R5, 0x1 ;  /* 0x0000000105127836 */ /* 0x000fe40000000000 */
[----:B------:R-:W-:Y:S01]  /*8a40*/  @!P0 IMAD.MOV R18, RZ, RZ, R5 ;  /* 0x000000ffff128224 */ /* 0x000fe200078e0205 */
[----:B------:R-:W-:Y:S01]  /*8a50*/  ISETP.NE.AND P0, PT, R45, RZ, PT ;  /* 0x000000ff2d00720c */ /* 0x000fe20003f05270 */
[----:B------:R-:W-:-:S02]  /*8a60*/  DSETP.GT.AND P1, PT, R26, R46, PT ;  /* 0x0000002e1a00722a */ /* 0x000fc40003f24000 */
[----:B------:R-:W-:Y:S01]  /*8a70*/  DADD R26, R26, R16 ;  /* 0x000000001a1a7229 */ /* 0x000fe20000000010 */
[----:B------:R-:W-:-:S09]  /*8a80*/  VIADD R5, R18, 0x1 ;  /* 0x0000000112057836 */ /* 0x000fd20000000000 */
[----:B------:R-:W-:Y:S02]  /*8a90*/  FSEL R48, R26, R16, P1 ;  /* 0x000000101a307208 */ /* 0x000fe40000800000 */
[----:B------:R-:W-:Y:S01]  /*8aa0*/  FSEL R49, R27, R17, P1 ;  /* 0x000000111b317208 */ /* 0x000fe20000800000 */
[----:B------:R-:W-:Y:S01]  /*8ab0*/  @!P1 IMAD.MOV R5, RZ, RZ, R18 ;  /* 0x000000ffff059224 */ /* 0x000fe200078e0212 */
[----:B------:R-:W-:Y:S06]  /*8ac0*/  @P0 BRA `(.L_x_1064) ;  /* 0xfffffff800500947 */ /* 0x000fec000383ffff */
.L_x_1063:
[----:B------:R-:W-:Y:S05]  /*8ad0*/  BSYNC.RECONVERGENT B0 ;  /* 0x0000000000007941 */ /* 0x000fea0003800200 */
.L_x_1062:
[----:B--2---:R-:W-:Y:S01]  /*8ae0*/  LOP3.LUT P0, R16, R44, 0xf, RZ, 0xc0, !PT ;  /* 0x0000000f2c107812 */ /* 0x004fe2000780c0ff */
[----:B------:R-:W-:-:S12]  /*8af0*/  BSSY.RECONVERGENT B0, `(.L_x_1065) ;  /* 0x000007a000007945 */ /* 0x000fd80003800200 */
[----:B------:R-:W-:Y:S05]  /*8b00*/  @!P0 BRA `(.L_x_1066) ;  /* 0x0000000400e08947 */ /* 0x000fea0003800000 */
[----:B------:R-:W-:Y:S01]  /*8b10*/  ISETP.GE.U32.AND P1, PT, R16, 0x8, PT ;  /* 0x000000081000780c */ /* 0x000fe20003f26070 */
[----:B------:R-:W-:Y:S01]  /*8b20*/  BSSY.RECONVERGENT B4, `(.L_x_1067) ;  /* 0x000003a000047945 */ /* 0x000fe20003800200 */
[----:B------:R-:W-:-:S04]  /*8b30*/  LOP3.LUT R43, R44, 0x7, RZ, 0xc0, !PT ;  /* 0x000000072c2b7812 */ /* 0x000fc800078ec0ff */
[----:B------:R-:W-:-:S07]  /*8b40*/  ISETP.NE.AND P0, PT, R43, RZ, PT ;  /* 0x000000ff2b00720c */ /* 0x000fce0003f05270 */
[----:B------:R-:W-:Y:S06]  /*8b50*/  @!P1 BRA `(.L_x_1068) ;  /* 0x0000000000d89947 */ /* 0x000fec0003800000 */
[----:B------:R-:W-:-:S05]  /*8b60*/  LEA R45, R42, R4, 0x3 ;  /* 0x000000042a2d7211 */ /* 0x000fca00078e18ff */
        /* <DEDUP_REMOVED lines=28> */
[----:B------:R-:W-:-:S04]  /*8d30*/  @!P4 IMAD.MOV R5, RZ, RZ, R20 ;  /* 0x000000ffff05c224 */ /* 0x000fc800078e0214 */
[----:B------:R-:W-:Y:S01]  /*8d40*/  VIADD R20, R5, 0x1 ;  /* 0x0000000105147836 */ /* 0x000fe20000000000 */
[----:B------:R-:W-:Y:S02]  /*8d50*/  FSEL R16, R16, R18, P4 ;  /* 0x0000001210107208 */ /* 0x000fe40002000000 */
[----:B------:R-:W-:Y:S02]  /*8d60*/  FSEL R17, R17, R19, P4 ;  /* 0x0000001311117208 */ /* 0x000fe40002000000 */
[----:B------:R-:W-:-:S04]  /*8d70*/  @!P1 IADD3 R20, PT, PT, R5, RZ, RZ ;  /* 0x000000ff05149210 */ /* 0x000fc80007ffe0ff */
        /* <DEDUP_REMOVED lines=20> */
.L_x_1068:
[----:B------:R-:W-:Y:S05]  /*8ec0*/  BSYNC.RECONVERGENT B4 ;  /* 0x0000000000047941 */ /* 0x000fea0003800200 */
.L_x_1067:
        /* <DEDUP_REMOVED lines=34> */
.L_x_1070:
[----:B------:R-:W-:Y:S05]  /*90f0*/  BSYNC.RECONVERGENT B4 ;  /* 0x0000000000047941 */ /* 0x000fea0003800200 */
.L_x_1069:
        /* <DEDUP_REMOVED lines=8> */
[----:B------:R-:W-:Y:S02]  /*9180*/  @!P0 IADD3 R20, PT, PT, R5, RZ, RZ ;  /* 0x000000ff05148210 */ /* 0x000fe40007ffe0ff */
        /* <DEDUP_REMOVED lines=16> */
.L_x_1066:
[----:B------:R-:W-:Y:S05]  /*9290*/  BSYNC.RECONVERGENT B0 ;  /* 0x0000000000007941 */ /* 0x000fea0003800200 */
.L_x_1065:
        /* <DEDUP_REMOVED lines=27> */
.L_x_1072:
[----:B------:R-:W-:Y:S05]  /*9450*/  BSYNC.RECONVERGENT B4 ;  /* 0x0000000000047941 */ /* 0x000fea0003800200 */
.L_x_1071:
[----:B------:R-:W0:Y:S01]  /*9460*/  LDCU.64 UR6, c[0x0][0x3d0] ;  /* 0x00007a00ff0677ac */ /* 0x000e220008000a00 */
[----:B-----5:R-:W-:-:S08]  /*9470*/  DADD R16, -R46, R16 ;  /* 0x000000002e107229 */ /* 0x020fd00000000110 */
[----:B0-----:R-:W-:Y:S01]  /*9480*/  DSETP.GE.AND P0, PT, R16, UR6, PT ;  /* 0x0000000610007e2a */ /* 0x001fe2000bf06000 */
[----:B------:R-:W-:-:S13]  /*9490*/  IMAD.MOV.U32 R17, RZ, RZ, 0x1 ;  /* 0x00000001ff117424 */ /* 0x000fda00078e00ff */
[----:B------:R-:W-:Y:S05]  /*94a0*/  @P0 BREAK.RELIABLE B3 ;  /* 0x0000000000030942 */ /* 0x000fea0003800100 */
[----:B------:R-:W-:Y:S05]  /*94b0*/  @P0 BRA `(.L_x_1001) ;  /* 0x0000011400d40947 */ /* 0x000fea0003800000 */
.L_x_1056:
[----:B------:R-:W-:Y:S05]  /*94c0*/  BSYNC.RELIABLE B3 ;  /* 0x0000000000037941 */ /* 0x000fea0003800100 */
.L_x_1055:
[----:B------:R-:W-:Y:S01]  /*94d0*/  ISETP.GE.AND P2, PT, R2, 0x1, PT ;  /* 0x000000010200780c */ /* 0x000fe20003f46270 */
[----:B------:R-:W-:Y:S01]  /*94e0*/  BSSY.RECONVERGENT B0, `(.L_x_1073) ;  /* 0x000001c000007945 */ /* 0x000fe20003800200 */
[----:B------:R-:W-:Y:S01]  /*94f0*/  DADD R42, R14, R32 ;  /* 0x000000000e2a7229 */ /* 0x000fe20000000020 */
[----:B------:R-:W-:-:S10]  /*9500*/  IMAD.MOV.U32 R45, RZ, RZ, RZ ;  /* 0x000000ffff2d7224 */ /* 0x000fd400078e00ff */
[----:B------:R-:W-:Y:S05]  /*9510*/  @!P2 BRA `(.L_x_1074) ;  /* 0x000000000060a947 */ /* 0x000fea0003800000 */
[----:B012---:R-:W-:Y:S01]  /*9520*/  DADD R16, R32, R42 ;  /* 0x0000000020107229 */ /* 0x007fe2000000002a */
[----:B------:R-:W-:Y:S02]  /*9530*/  IMAD R5, R3, 0x3, RZ ;  /* 0x0000000303057824 */ /* 0x000fe400078e02ff */
[----:B------:R-:W-:Y:S02]  /*9540*/  IMAD.MOV.U32 R45, RZ, RZ, RZ ;  /* 0x000000ffff2d7224 */ /* 0x000fe400078e00ff */
[----:B------:R-:W-:-:S07]  /*9550*/  IMAD.MOV.U32 R24, RZ, RZ, R3 ;  /* 0x000000ffff187224 */ /* 0x000fce00078e0003 */
.L_x_1075:
[----:B------:R-:W0:Y:S02]  /*9560*/  LDC.64 R22, c[0x0][0x380] ;  /* 0x0000e000ff167b82 */ /* 0x000e240000000a00 */
[----:B0-----:R-:W-:-:S05]  /*9570*/  IMAD.WIDE R22, R5, 0x8, R22 ;  /* 0x0000000805167825 */ /* 0x001fca00078e0216 */
[----:B---34-:R-:W2:Y:S04]  /*9580*/  LDG.E.64 R18, desc[UR4][R22.64] ;  /* 0x0000000416127981 */ /* 0x018ea8000c1e1b00 */
        /* <DEDUP_REMOVED lines=8> */
[----:B------:R-:W-:Y:S01]  /*9610*/  @!P0 IMAD R21, R45, 0x8, R4 ;  /* 0x000000082d158824 */ /* 0x000fe200078e0204 */
[----:B------:R-:W-:Y:S01]  /*9620*/  IADD3 R5, PT, PT, R5, 0x3, RZ ;  /* 0x0000000305057810 */ /* 0x000fe20007ffe0ff */
[----:B------:R-:W-:Y:S02]  /*9630*/  VIADD R24, R24, 0x1 ;  /* 0x0000000118187836 */ /* 0x000fe40000000000 */
[----:B------:R-:W-:Y:S02]  /*9640*/  IMAD.IADD R25, R2, 0x1, R3 ;  /* 0x0000000102197824 */ /* 0x000fe400078e0203 */
[----:B------:R-:W-:-:S03]  /*9650*/  @!P0 VIADD R20, R45, 0x1 ;  /* 0x000000012d148836 */ /* 0x000fc60000000000 */
[----:B------:R-:W-:Y:S01]  /*9660*/  ISETP.GE.AND P1, PT, R24, R25, PT ;  /* 0x000000191800720c */ /* 0x000fe20003f26270 */
[----:B------:R-:W-:Y:S01]  /*9670*/  @!P0 IMAD.MOV.U32 R45, RZ, RZ, R20 ;  /* 0x000000ffff2d8224 */ /* 0x000fe200078e0014 */
[----:B--2---:R4:W-:Y:S11]  /*9680*/  @!P0 STL.64 [R21], R18 ;  /* 0x0000001215008387 */ /* 0x0049f60000100a00 */
[----:B------:R-:W-:Y:S05]  /*9690*/  @!P1 BRA `(.L_x_1075) ;  /* 0xfffffffc00b09947 */ /* 0x000fea000383ffff */
.L_x_1074:
[----:B------:R-:W-:Y:S05]  /*96a0*/  BSYNC.RECONVERGENT B0 ;  /* 0x0000000000007941 */ /* 0x000fea0003800200 */
.L_x_1073:
[----:B------:R-:W-:Y:S01]  /*96b0*/  ISETP.GE.AND P0, PT, R45, 0xc, PT ;  /* 0x0000000c2d00780c */ /* 0x000fe20003f06270 */
[----:B------:R-:W-:-:S12]  /*96c0*/  BSSY.RELIABLE B3, `(.L_x_1076) ;  /* 0x0000132000037945 */ /* 0x000fd80003800100 */
[----:B------:R-:W-:Y:S05]  /*96d0*/  @!P0 BRA `(.L_x_1077) ;  /* 0x0000001000c08947 */ /* 0x000fea0003800000 */
[----:B------:R-:W-:Y:S01]  /*96e0*/  BSSY.RECONVERGENT B0, `(.L_x_1078) ;  /* 0x0000016000007945 */ /* 0x000fe20003800200 */
[----:B--2---:R-:W-:-:S07]  /*96f0*/  IMAD.MOV.U32 R5, RZ, RZ, 0x1 ;  /* 0x00000001ff057424 */ /* 0x004fce00078e00ff */
.L_x_1082:
[----:B012---:R-:W-:-:S06]  /*9700*/  IMAD R16, R5, 0x8, R4 ;  /* 0x0000000805107824 */ /* 0x007fcc00078e0204 */
[----:B-----5:R-:W5:Y:S01]  /*9710*/  LDL.64 R16, [R16] ;  /* 0x0000000010107983 */ /* 0x020f620000100a00 */
[----:B------:R-:W-:Y:S01]  /*9720*/  IMAD.MOV.U32 R20, RZ, RZ, R5 ;  /* 0x000000ffff147224 */ /* 0x000fe200078e0005 */
[----:B------:R-:W-:Y:S01]  /*9730*/  BSSY.RECONVERGENT B4, `(.L_x_1079) ;  /* 0x000000d000047945 */ /* 0x000fe20003800200 */
[----:B------:R-:W-:-:S05]  /*9740*/  VIADD R5, R5, 0x1 ;  /* 0x0000000105057836 */ /* 0x000fca0000000000 */
[----:B------:R-:W-:-:S13]  /*9750*/  ISETP.NE.AND P1, PT, R5, R45, PT ;  /* 0x0000002d0500720c */ /* 0x000fda0003f25270 */
.L_x_1081:
[----:B------:R-:W-:-:S04]  /*9760*/  VIADD R23, R20, 0xffffffff ;  /* 0xffffffff14177836 */ /* 0x000fc80000000000 */
[----:B---34-:R-:W-:-:S05]  /*9770*/  IMAD R21, R23, 0x8, R4 ;  /* 0x0000000817157824 */ /* 0x018fca00078e0204 */
        /* <DEDUP_REMOVED lines=8> */
.L_x_1080:
[----:B------:R-:W-:Y:S05]  /*9800*/  BSYNC.RECONVERGENT B4 ;  /* 0x0000000000047941 */ /* 0x000fea0003800200 */
.L_x_1079:
[----:B------:R-:W-:-:S05]  /*9810*/  IMAD R19, R20, 0x8, R4 ;  /* 0x0000000814137824 */ /* 0x000fca00078e0204 */
[----:B------:R2:W-:Y:S01]  /*9820*/  STL.64 [R19], R16 ;  /* 0x0000001013007387 */ /* 0x0005e20000100a00 */
[----:B------:R-:W-:Y:S05]  /*9830*/  @P1 BRA `(.L_x_1082) ;  /* 0xfffffffc00b01947 */ /* 0x000fea000383ffff */
[----:B------:R-:W-:Y:S05]  /*9840*/  BSYNC.RECONVERGENT B0 ;  /* 0x0000000000007941 */ /* 0x000fea0003800200 */
.L_x_1078:
[----:B------:R-:W-:-:S04]  /*9850*/  SHF.R.U32.HI R5, RZ, 0x1, R45 ;  /* 0x00000001ff057819 */ /* 0x000fc8000001162d */
[----:B------:R-:W-:-:S06]  /*9860*/  LEA R46, R5, R4, 0x3 ;  /* 0x00000004052e7211 */ /* 0x000fcc00078e18ff */
        /* <DEDUP_REMOVED lines=12> */
.L_x_1085:
        /* <DEDUP_REMOVED lines=34> */
[----:B------:R-:W-:Y:S01]  /*9b50*/  FSEL R28, R30, R28, P3 ;  /* 0x0000001c1e1c7208 */ /* 0x000fe20001800000 */
[----:B------:R-:W-:Y:S01]  /*9b60*/  VIADD R30, R50, 0x1 ;  /* 0x00000001321e7836 */ /* 0x000fe20000000000 */
[----:B------:R-:W-:Y:S01]  /*9b70*/  FSEL R29, R31, R29, P3 ;  /* 0x0000001d1f1d7208 */ /* 0x000fe20001800000 */
[----:B------:R-:W-:Y:S01]  /*9b80*/  @!P4 IMAD.MOV R30, RZ, RZ, R50 ;  /* 0x000000ffff1ec224 */ /* 0x000fe200078e0232 */
[----:B------:R-:W-:-:S04]  /*9b90*/  DSETP.GT.AND P4, PT, R26, R46, PT ;  /* 0x0000002e1a00722a */ /* 0x000fc80003f84000 */
[----:B------:R-:W-:Y:S01]  /*9ba0*/  DADD R50, R26, R28 ;  /* 0x000000001a327229 */ /* 0x000fe2000000001c */
[----:B------:R-:W3:Y:S01]  /*9bb0*/  LDL.128 R24, [R48+0x20] ;  /* 0x0000200030187983 */ /* 0x000ee20000100c00 */
[----:B------:R-:W-:Y:S01]  /*9bc0*/  IADD3 R44, PT, PT, R30, 0x1, RZ ;  /* 0x000000011e2c7810 */ /* 0x000fe20007ffe0ff */
[----:B------:R-:W-:-:S07]  /*9bd0*/  @!P5 IMAD.MOV R44, RZ, RZ, R30 ;  /* 0x000000ffff2cd224 */ /* 0x000fce00078e021e */
        /* <DEDUP_REMOVED lines=24> */
[----:B------:R-:W-:Y:S01]  /*9d60*/  VIADD R19, R18, 0x1 ;  /* 0x0000000112137836 */ /* 0x000fe20000000000 */
[----:B------:R-:W-:Y:S01]  /*9d70*/  DADD R22, R22, R16 ;  /* 0x0000000016167229 */ /* 0x000fe20000000010 */
[----:B------:R-:W-:-:S05]  /*9d80*/  @!P3 IMAD.MOV R19, RZ, RZ, R18 ;  /* 0x000000ffff13b224 */ /* 0x000fca00078e0212 */
[----:B------:R-:W-:Y:S01]  /*9d90*/  IADD3 R20, PT, PT, R19, 0x1, RZ ;  /* 0x0000000113147810 */ /* 0x000fe20007ffe0ff */
[----:B------:R-:W-:-:S03]  /*9da0*/  @!P4 IMAD.MOV R20, RZ, RZ, R19 ;  /* 0x000000ffff14c224 */ /* 0x000fc600078e0213 */
[----:B------:R-:W-:Y:S01]  /*9db0*/  FSEL R16, R22, R16, P1 ;  /* 0x0000001016107208 */ /* 0x000fe20000800000 */
[----:B------:R-:W-:Y:S01]  /*9dc0*/  VIADD R21, R20, 0x1 ;  /* 0x0000000114157836 */ /* 0x000fe20000000000 */
[----:B------:R-:W-:Y:S01]  /*9dd0*/  FSEL R17, R23, R17, P1 ;  /* 0x0000001117117208 */ /* 0x000fe20000800000 */
        /* <DEDUP_REMOVED lines=33> */
.L_x_1084:
[----:B------:R-:W-:Y:S05]  /*9ff0*/  BSYNC.RECONVERGENT B0 ;  /* 0x0000000000007941 */ /* 0x000fea0003800200 */
.L_x_1083:
[----:B--2---:R-:W-:Y:S01]  /*a000*/  LOP3.LUT P0, R16, R45, 0xf, RZ, 0xc0, !PT ;  /* 0x0000000f2d107812 */ /* 0x004fe2000780c0ff */
[----:B------:R-:W-:-:S12]  /*a010*/  BSSY.RECONVERGENT B0, `(.L_x_1086) ;  /* 0x000007a000007945 */ /* 0x000fd80003800200 */
[----:B------:R-:W-:Y:S05]  /*a020*/  @!P0 BRA `(.L_x_1087) ;  /* 0x0000000400e08947 */ /* 0x000fea0003800000 */
[----:B------:R-:W-:Y:S01]  /*a030*/  ISETP.GE.U32.AND P1, PT, R16, 0x8, PT ;  /* 0x000000081000780c */ /* 0x000fe20003f26070 */
[----:B------:R-:W-:Y:S01]  /*a040*/  BSSY.RECONVERGENT B4, `(.L_x_1088) ;  /* 0x0000039000047945 */ /* 0x000fe20003800200 */
[----:B------:R-:W-:-:S11]  /*a050*/  LOP3.LUT P0, RZ, R45, 0x7, RZ, 0xc0, !PT ;  /* 0x000000072dff7812 */ /* 0x000fd6000780c0ff */
[----:B------:R-:W-:Y:S05]  /*a060*/  @!P1 BRA `(.L_x_1089) ;  /* 0x0000000000d89947 */ /* 0x000fea0003800000 */
        /* <DEDUP_REMOVED lines=32> */
[----:B------:R-:W-:Y:S01]  /*a270*/  FSEL R17, R17, R19, P1 ;  /* 0x0000001311117208 */ /* 0x000fe20000800000 */
[----:B------:R-:W-:Y:S01]  /*a280*/  DSETP.GT.AND P1, PT, R28, R46, PT ;  /* 0x0000002e1c00722a */ /* 0x000fe20003f24000 */
        /* <DEDUP_REMOVED lines=20> */
.L_x_1089:
[----:B------:R-:W-:Y:S05]  /*a3d0*/  BSYNC.RECONVERGENT B4 ;  /* 0x0000000000047941 */ /* 0x000fea0003800200 */
.L_x_1088:
        /* <DEDUP_REMOVED lines=35> */
.L_x_1091:
[----:B------:R-:W-:Y:S05]  /*a610*/  BSYNC.RECONVERGENT B4 ;  /* 0x0000000000047941 */ /* 0x000fea0003800200 */
.L_x_1090:
        /* <DEDUP_REMOVED lines=25> */
.L_x_1087:
[----:B------:R-:W-:Y:S05]  /*a7b0*/  BSYNC.RECONVERGENT B0 ;  /* 0x0000000000007941 */ /* 0x000fea0003800200 */
.L_x_1086:
        /* <DEDUP_REMOVED lines=27> */
.L_x_1093:
[----:B------:R-:W-:Y:S05]  /*a970*/  BSYNC.RECONVERGENT B4 ;  /* 0x0000000000047941 */ /* 0x000fea0003800200 */
.L_x_1092:
[----:B------:R-:W0:Y:S01]  /*a980*/  LDCU.64 UR6, c[0x0][0x3d0] ;  /* 0x00007a00ff0677ac */ /* 0x000e220008000a00 */
[----:B-----5:R-:W-:-:S08]  /*a990*/  DADD R16, -R46, R16 ;  /* 0x000000002e107229 */ /* 0x020fd00000000110 */
[----:B0-----:R-:W-:Y:S01]  /*a9a0*/  DSETP.GE.AND P0, PT, R16, UR6, PT ;  /* 0x0000000610007e2a */ /* 0x001fe2000bf06000 */
[----:B------:R-:W-:-:S13]  /*a9b0*/  IMAD.MOV.U32 R17, RZ, RZ, 0x1 ;  /* 0x00000001ff117424 */ /* 0x000fda00078e00ff */
[----:B------:R-:W-:Y:S05]  /*a9c0*/  @P0 BREAK.RELIABLE B3 ;  /* 0x0000000000030942 */ /* 0x000fea0003800100 */
[----:B------:R-:W-:Y:S05]  /*a9d0*/  @P0 BRA `(.L_x_1001) ;  /* 0x00000100008c0947 */ /* 0x000fea0003800000 */
.L_x_1077:
[----:B------:R-:W-:Y:S05]  /*a9e0*/  BSYNC.RELIABLE B3 ;  /* 0x0000000000037941 */ /* 0x000fea0003800100 */
.L_x_1076:
[----:B------:R-:W-:Y:S01]  /*a9f0*/  BSSY.RECONVERGENT B0, `(.L_x_1094) ;  /* 0x000001b000007945 */ /* 0x000fe20003800200 */
[----:B------:R-:W-:-:S03]  /*aa00*/  IMAD.MOV.U32 R45, RZ, RZ, RZ ;  /* 0x000000ffff2d7224 */ /* 0x000fc600078e00ff */
[----:B------:R-:W-:Y:S05]  /*aa10*/  @!P2 BRA `(.L_x_1095) ;  /* 0x000000000060a947 */ /* 0x000fea0003800000 */
[----:B012---:R-:W-:Y:S01]  /*aa20*/  DADD R16, R32, R42 ;  /* 0x0000000020107229 */ /* 0x007fe2000000002a */
[----:B------:R-:W-:Y:S02]  /*aa30*/  IMAD R5, R3, 0x3, RZ ;  /* 0x0000000303057824 */ /* 0x000fe400078e02ff */
[----:B------:R-:W-:Y:S02]  /*aa40*/  IMAD.MOV.U32 R45, RZ, RZ, RZ ;  /* 0x000000ffff2d7224 */ /* 0x000fe400078e00ff */
[----:B------:R-:W-:-:S07]  /*aa50*/  IMAD.MOV.U32 R24, RZ, RZ, R3 ;  /* 0x000000ffff187224 */ /* 0x000fce00078e0003 */
.L_x_1096:
[----:B0-----:R-:W0:Y:S02]  /*aa60*/  LDC.64 R22, c[0x0][0x380] ;  /* 0x0000e000ff167b82 */ /* 0x001e240000000a00 */
        /* <DEDUP_REMOVED lines=19> */
.L_x_1095:
[----:B------:R-:W-:Y:S05]  /*aba0*/  BSYNC.RECONVERGENT B0 ;  /* 0x0000000000007941 */ /* 0x000fea0003800200 */
.L_x_1094:
[----:B------:R-:W-:Y:S01]  /*abb0*/  ISETP.GE.AND P0, PT, R45, 0xc, PT ;  /* 0x0000000c2d00780c */ /* 0x000fe20003f06270 */
[----:B------:R-:W-:-:S12]  /*abc0*/  BSSY.RELIABLE B3, `(.L_x_1097) ;  /* 0x0000132000037945 */ /* 0x000fd80003800100 */
[----:B------:R-:W-:Y:S05]  /*abd0*/  @!P0 BRA `(.L_x_1098) ;  /* 0x0000001000c08947 */ /* 0x000fea0003800000 */
[----:B------:R-:W-:Y:S01]  /*abe0*/  BSSY.RECONVERGENT B0, `(.L_x_1099) ;  /* 0x0000016000007945 */ /* 0x000fe20003800200 */
[----:B--2---:R-:W-:-:S07]  /*abf0*/  IMAD.MOV.U32 R5, RZ, RZ, 0x1 ;  /* 0x00000001ff057424 */ /* 0x004fce00078e00ff */
.L_x_1103:
[----:B012---:R-:W-:-:S06]  /*ac00*/  IMAD R16, R5, 0x8, R4 ;  /* 0x0000000805107824 */ /* 0x007fcc00078e0204 */
[----:B-----5:R-:W5:Y:S01]  /*ac10*/  LDL.64 R16, [R16] ;  /* 0x0000000010107983 */ /* 0x020f620000100a00 */
[----:B------:R-:W-:Y:S01]  /*ac20*/  IMAD.MOV.U32 R20, RZ, RZ, R5 ;  /* 0x000000ffff147224 */ /* 0x000fe200078e0005 */
[----:B------:R-:W-:Y:S01]  /*ac30*/  BSSY.RECONVERGENT B4, `(.L_x_1100) ;  /* 0x000000d000047945 */ /* 0x000fe20003800200 */
[----:B------:R-:W-:-:S05]  /*ac40*/  VIADD R5, R5, 0x1 ;  /* 0x0000000105057836 */ /* 0x000fca0000000000 */
[----:B------:R-:W-:-:S13]  /*ac50*/  ISETP.NE.AND P1, PT, R5, R45, PT ;  /* 0x0000002d0500720c */ /* 0x000fda0003f25270 */
.L_x_1102:
        /* <DEDUP_REMOVED lines=10> */
.L_x_1101:
[----:B------:R-:W-:Y:S05]  /*ad00*/  BSYNC.RECONVERGENT B4 ;  /* 0x0000000000047941 */ /* 0x000fea0003800200 */
.L_x_1100:
[----:B------:R-:W-:-:S05]  /*ad10*/  IMAD R19, R20, 0x8, R4 ;  /* 0x0000000814137824 */ /* 0x000fca00078e0204 */
[----:B------:R2:W-:Y:S01]  /*ad20*/  STL.64 [R19], R16 ;  /* 0x0000001013007387 */ /* 0x0005e20000100a00 */
[----:B------:R-:W-:Y:S05]  /*ad30*/  @P1 BRA `(.L_x_1103) ;  /* 0xfffffffc00b01947 */ /* 0x000fea000383ffff */
[----:B------:R-:W-:Y:S05]  /*ad40*/  BSYNC.RECONVERGENT B0 ;  /* 0x0000000000007941 */ /* 0x000fea0003800200 */
.L_x_1099:
        /* <DEDUP_REMOVED lines=14> */
.L_x_1106:
        /* <DEDUP_REMOVED lines=108> */
.L_x_1105:
[----:B------:R-:W-:Y:S05]  /*b4f0*/  BSYNC.RECONVERGENT B0 ;  /* 0x0000000000007941 */ /* 0x000fea0003800200 */
.L_x_1104:
        /* <DEDUP_REMOVED lines=61> */
.L_x_1110:
[----:B------:R-:W-:Y:S05]  /*b8d0*/  BSYNC.RECONVERGENT B4 ;  /* 0x0000000000047941 */ /* 0x000fea0003800200 */
.L_x_1109:
        /* <DEDUP_REMOVED lines=35> */
.L_x_1112:
[----:B------:R-:W-:Y:S05]  /*bb10*/  BSYNC.RECONVERGENT B4 ;  /* 0x0000000000047941 */ /* 0x000fea0003800200 */
.L_x_1111:
        /* <DEDUP_REMOVED lines=25> */
.L_x_1108:
[----:B------:R-:W-:Y:S05]  /*bcb0*/  BSYNC.RECONVERGENT B0 ;  /* 0x0000000000007941 */ /* 0x000fea0003800200 */
.L_x_1107:
        /* <DEDUP_REMOVED lines=27> */
.L_x_1114:
[----:B------:R-:W-:Y:S05]  /*be70*/  BSYNC.RECONVERGENT B4 ;  /* 0x0000000000047941 */ /* 0x000fea0003800200 */
.L_x_1113:
[----:B------:R-:W0:Y:S01]  /*be80*/  LDCU.64 UR6, c[0x0][0x3d0] ;  /* 0x00007a00ff0677ac */ /* 0x000e220008000a00 */
[----:B-----5:R-:W-:-:S08]  /*be90*/  DADD R16, -R46, R16 ;  /* 0x000000002e107229 */ /* 0x020fd00000000110 */
[----:B0-----:R-:W-:Y:S01]  /*bea0*/  DSETP.GE.AND P0, PT, R16, UR6, PT ;  /* 0x0000000610007e2a */ /* 0x001fe2000bf06000 */
[----:B------:R-:W-:-:S13]  /*beb0*/  IMAD.MOV.U32 R17, RZ, RZ, 0x1 ;  /* 0x00000001ff117424 */ /* 0x000fda00078e00ff */
[----:B------:R-:W-:Y:S05]  /*bec0*/  @P0 BREAK.RELIABLE B3 ;  /* 0x0000000000030942 */ /* 0x000fea0003800100 */
[----:B------:R-:W-:Y:S05]  /*bed0*/  @P0 BRA `(.L_x_1001) ;  /* 0x000000ec004c0947 */ /* 0x000fea0003800000 */
.L_x_1098:
[----:B------:R-:W-:Y:S05]  /*bee0*/  BSYNC.RELIABLE B3 ;  /* 0x0000000000037941 */ /* 0x000fea0003800100 */
.L_x_1097:
[----:B------:R-:W-:Y:S01]  /*bef0*/  BSSY.RECONVERGENT B0, `(.L_x_1115) ;  /* 0x000001b000007945 */ /* 0x000fe20003800200 */
[----:B------:R-:W-:-:S03]  /*bf00*/  IMAD.MOV.U32 R45, RZ, RZ, RZ ;  /* 0x000000ffff2d7224 */ /* 0x000fc600078e00ff */
[----:B------:R-:W-:Y:S05]  /*bf10*/  @!P2 BRA `(.L_x_1116) ;  /* 0x000000000060a947 */ /* 0x000fea0003800000 */
[----:B012---:R-:W-:Y:S01]  /*bf20*/  DADD R16, R32, R42 ;  /* 0x0000000020107229 */ /* 0x007fe2000000002a */
[----:B------:R-:W-:Y:S02]  /*bf30*/  IMAD R5, R3, 0x3, RZ ;  /* 0x0000000303057824 */ /* 0x000fe400078e02ff */
[----:B------:R-:W-:Y:S02]  /*bf40*/  IMAD.MOV.U32 R45, RZ, RZ, RZ ;  /* 0x000000ffff2d7224 */ /* 0x000fe400078e00ff */
[----:B------:R-:W-:-:S07]  /*bf50*/  IMAD.MOV.U32 R24, RZ, RZ, R3 ;  /* 0x000000ffff187224 */ /* 0x000fce00078e0003 */
.L_x_1117:
        /* <DEDUP_REMOVED lines=20> */
.L_x_1116:
[----:B------:R-:W-:Y:S05]  /*c0a0*/  BSYNC.RECONVERGENT B0 ;  /* 0x0000000000007941 */ /* 0x000fea0003800200 */
.L_x_1115:
[----:B------:R-:W-:Y:S01]  /*c0b0*/  ISETP.GE.AND P0, PT, R45, 0xc, PT ;  /* 0x0000000c2d00780c */ /* 0x000fe20003f06270 */
[----:B------:R-:W-:-:S12]  /*c0c0*/  BSSY.RELIABLE B3, `(.L_x_1118) ;  /* 0x0000132000037945 */ /* 0x000fd80003800100 */
[----:B------:R-:W-:Y:S05]  /*c0d0*/  @!P0 BRA `(.L_x_1119) ;  /* 0x0000001000c08947 */ /* 0x000fea0003800000 */
[----:B------:R-:W-:Y:S01]  /*c0e0*/  BSSY.RECONVERGENT B0, `(.L_x_1120) ;  /* 0x0000016000007945 */ /* 0x000fe20003800200 */
[----:B--2---:R-:W-:-:S07]  /*c0f0*/  IMAD.MOV.U32 R5, RZ, RZ, 0x1 ;  /* 0x00000001ff057424 */ /* 0x004fce00078e00ff */
.L_x_1124:
[----:B012---:R-:W-:-:S06]  /*c100*/  IMAD R16, R5, 0x8, R4 ;  /* 0x0000000805107824 */ /* 0x007fcc00078e0204 */
[----:B-----5:R-:W5:Y:S01]  /*c110*/  LDL.64 R16, [R16] ;  /* 0x0000000010107983 */ /* 0x020f620000100a00 */
[----:B------:R-:W-:Y:S01]  /*c120*/  IMAD.MOV.U32 R20, RZ, RZ, R5 ;  /* 0x000000ffff147224 */ /* 0x000fe200078e0005 */
[----:B------:R-:W-:Y:S01]  /*c130*/  BSSY.RECONVERGENT B4, `(.L_x_1121) ;  /* 0x000000d000047945 */ /* 0x000fe20003800200 */
[----:B------:R-:W-:-:S05]  /*c140*/  VIADD R5, R5, 0x1 ;  /* 0x0000000105057836 */ /* 0x000fca0000000000 */
[----:B------:R-:W-:-:S13]  /*c150*/  ISETP.NE.AND P1, PT, R5, R45, PT ;  /* 0x0000002d0500720c */ /* 0x000fda0003f25270 */
.L_x_1123:
        /* <DEDUP_REMOVED lines=10> */
.L_x_1122:
[----:B------:R-:W-:Y:S05]  /*c200*/  BSYNC.RECONVERGENT B4 ;  /* 0x0000000000047941 */ /* 0x000fea0003800200 */
.L_x_1121:
[----:B------:R-:W-:-:S05]  /*c210*/  IMAD R19, R20, 0x8, R4 ;  /* 0x0000000814137824 */ /* 0x000fca00078e0204 */
[----:B------:R2:W-:Y:S01]  /*c220*/  STL.64 [R19], R16 ;  /* 0x0000001013007387 */ /* 0x0005e20000100a00 */
[----:B------:R-:W-:Y:S05]  /*c230*/  @P1 BRA `(.L_x_1124) ;  /* 0xfffffffc00b01947 */ /* 0x000fea000383ffff */
[----:B------:R-:W-:Y:S05]  /*c240*/  BSYNC.RECONVERGENT B0 ;  /* 0x0000000000007941 */ /* 0x000fea0003800200 */
.L_x_1120:
        /* <DEDUP_REMOVED lines=14> */
.L_x_1127:
        /* <DEDUP_REMOVED lines=108> */
.L_x_1126:
[----:B------:R-:W-:Y:S05]  /*c9f0*/  BSYNC.RECONVERGENT B0 ;  /* 0x0000000000007941 */ /* 0x000fea0003800200 */
.L_x_1125:
        /* <DEDUP_REMOVED lines=61> */
.L_x_1131:
[----:B------:R-:W-:Y:S05]  /*cdd0*/  BSYNC.RECONVERGENT B4 ;  /* 0x0000000000047941 */ /* 0x000fea0003800200 */
.L_x_1130:
        /* <DEDUP_REMOVED lines=35> */
.L_x_1133:
[----:B------:R-:W-:Y:S05]  /*d010*/  BSYNC.RECONVERGENT B4 ;  /* 0x0000000000047941 */ /* 0x000fea0003800200 */
.L_x_1132:
        /* <DEDUP_REMOVED lines=25> */
.L_x_1129:
[----:B------:R-:W-:Y:S05]  /*d1b0*/  BSYNC.RECONVERGENT B0 ;  /* 0x0000000000007941 */ /* 0x000fea0003800200 */
.L_x_1128:
        /* <DEDUP_REMOVED lines=27> */
.L_x_1135:
[----:B------:R-:W-:Y:S05]  /*d370*/  BSYNC.RECONVERGENT B4 ;  /* 0x0000000000047941 */ /* 0x000fea0003800200 */
.L_x_1134:
[----:B------:R-:W0:Y:S01]  /*d380*/  LDCU.64 UR6, c[0x0][0x3d0] ;  /* 0x00007a00ff0677ac */ /* 0x000e220008000a00 */
[----:B-----5:R-:W-:-:S08]  /*d390*/  DADD R16, -R46, R16 ;  /* 0x000000002e107229 */ /* 0x020fd00000000110 */
[----:B0-----:R-:W-:Y:S01]  /*d3a0*/  DSETP.GE.AND P0, PT, R16, UR6, PT ;  /* 0x0000000610007e2a */ /* 0x001fe2000bf06000 */
[----:B------:R-:W-:-:S13]  /*d3b0*/  IMAD.MOV.U32 R17, RZ, RZ, 0x1 ;  /* 0x00000001ff117424 */ /* 0x000fda00078e00ff */
[----:B------:R-:W-:Y:S05]  /*d3c0*/  @P0 BREAK.RELIABLE B3 ;  /* 0x0000000000030942 */ /* 0x000fea0003800100 */
[----:B------:R-:W-:Y:S05]  /*d3d0*/  @P0 BRA `(.L_x_1001) ;  /* 0x000000d8000c0947 */ /* 0x000fea0003800000 */
.L_x_1119:
[----:B------:R-:W-:Y:S05]  /*d3e0*/  BSYNC.RELIABLE B3 ;  /* 0x0000000000037941 */ /* 0x000fea0003800100 */
.L_x_1118:
[----:B------:R-:W-:Y:S01]  /*d3f0*/  BSSY.RECONVERGENT B0, `(.L_x_1136) ;  /* 0x000001b000007945 */ /* 0x000fe20003800200 */
[----:B------:R-:W-:-:S03]  /*d400*/  IMAD.MOV.U32 R44, RZ, RZ, RZ ;  /* 0x000000ffff2c7224 */ /* 0x000fc600078e00ff */
[----:B------:R-:W-:Y:S05]  /*d410*/  @!P2 BRA `(.L_x_1137) ;  /* 0x000000000060a947 */ /* 0x000fea0003800000 */
[----:B012---:R-:W-:Y:S01]  /*d420*/  DADD R16, R32, R42 ;  /* 0x0000000020107229 */ /* 0x007fe2000000002a */
[----:B------:R-:W-:Y:S02]  /*d430*/  IMAD R5, R3, 0x3, RZ ;  /* 0x0000000303057824 */ /* 0x000fe400078e02ff */
[----:B------:R-:W-:Y:S02]  /*d440*/  IMAD.MOV.U32 R44, RZ, RZ, RZ ;  /* 0x000000ffff2c7224 */ /* 0x000fe400078e00ff */
[----:B------:R-:W-:-:S07]  /*d450*/  IMAD.MOV.U32 R24, RZ, RZ, R3 ;  /* 0x000000ffff187224 */ /* 0x000fce00078e0003 */
.L_x_1138:
        /* <DEDUP_REMOVED lines=20> */
.L_x_1137:
[----:B------:R-:W-:Y:S05]  /*d5a0*/  BSYNC.RECONVERGENT B0 ;  /* 0x0000000000007941 */ /* 0x000fea0003800200 */
.L_x_1136:
[----:B------:R-:W-:Y:S01]  /*d5b0*/  ISETP.GE.AND P0, PT, R44, 0xc, PT ;  /* 0x0000000c2c00780c */ /* 0x000fe20003f06270 */
[----:B------:R-:W-:-:S12]  /*d5c0*/  BSSY.RELIABLE B3, `(.L_x_1139) ;  /* 0x0000132000037945 */ /* 0x000fd80003800100 */
[----:B------:R-:W-:Y:S05]  /*d5d0*/  @!P0 BRA `(.L_x_1140) ;  /* 0x0000001000c08947 */ /* 0x000fea0003800000 */
[----:B------:R-:W-:Y:S01]  /*d5e0*/  BSSY.RECONVERGENT B0, `(.L_x_1141) ;  /* 0x0000016000007945 */ /* 0x000fe20003800200 */
[----:B--2---:R-:W-:-:S07]  /*d5f0*/  IMAD.MOV.U32 R5, RZ, RZ, 0x1 ;  /* 0x00000001ff057424 */ /* 0x004fce00078e00ff */
.L_x_1145:
[----:B012---:R-:W-:-:S06]  /*d600*/  IMAD R16, R5, 0x8, R4 ;  /* 0x0000000805107824 */ /* 0x007fcc00078e0204 */
[----:B-----5:R-:W5:Y:S01]  /*d610*/  LDL.64 R16, [R16] ;  /* 0x0000000010107983 */ /* 0x020f620000100a00 */
[----:B------:R-:W-:Y:S01]  /*d620*/  IMAD.MOV.U32 R20, RZ, RZ, R5 ;  /* 0x000000ffff147224 */ /* 0x000fe200078e0005 */
[----:B------:R-:W-:Y:S01]  /*d630*/  BSSY.RECONVERGENT B4, `(.L_x_1142) ;  /* 0x000000d000047945 */ /* 0x000fe20003800200 */
[----:B------:R-:W-:-:S05]  /*d640*/  VIADD R5, R5, 0x1 ;  /* 0x0000000105057836 */ /* 0x000fca0000000000 */
[----:B------:R-:W-:-:S13]  /*d650*/  ISETP.NE.AND P1, PT, R5, R44, PT ;  /* 0x0000002c0500720c */ /* 0x000fda0003f25270 */
.L_x_1144:
        /* <DEDUP_REMOVED lines=10> */
.L_x_1143:
[----:B------:R-:W-:Y:S05]  /*d700*/  BSYNC.RECONVERGENT B4 ;  /* 0x0000000000047941 */ /* 0x000fea0003800200 */
.L_x_1142:
[----:B------:R-:W-:-:S05]  /*d710*/  IMAD R19, R20, 0x8, R4 ;  /* 0x0000000814137824 */ /* 0x000fca00078e0204 */
[----:B------:R2:W-:Y:S01]  /*d720*/  STL.64 [R19], R16 ;  /* 0x0000001013007387 */ /* 0x0005e20000100a00 */
[----:B------:R-:W-:Y:S05]  /*d730*/  @P1 BRA `(.L_x_1145) ;  /* 0xfffffffc00b01947 */ /* 0x000fea000383ffff */
[----:B------:R-:W-:Y:S05]  /*d740*/  BSYNC.RECONVERGENT B0 ;  /* 0x0000000000007941 */ /* 0x000fea0003800200 */
.L_x_1141:
        /* <DEDUP_REMOVED lines=14> */
.L_x_1148:
        /* <DEDUP_REMOVED lines=49> */
[----:B------:R-:W-:Y:S02]  /*db40*/  FSEL R17, R49, R51, P5 ;  /* 0x0000003331117208 */ /* 0x000fe40002800000 */
[----:B------:R-:W-:Y:S01]  /*db50*/  IADD3 R50, PT, PT, R5, 0x1, RZ ;  /* 0x0000000105327810 */ /* 0x000fe20007ffe0ff */
        /* <DEDUP_REMOVED lines=16> */
[----:B------:R-:W-:Y:S01]  /*dc60*/  DSETP.GT.AND P1, PT, R30, R46, PT ;  /* 0x0000002e1e00722a */ /* 0x000fe20003f24000 */
[----:B------:R-:W-:-:S07]  /*dc70*/  VIADD R28, R5, 0x1 ;  /* 0x00000001051c7836 */ /* 0x000fce0000000000 */
[----:B------:R-:W-:Y:S02]  /*dc80*/  FSEL R16, R18, R16, P1 ;  /* 0x0000001012107208 */ /* 0x000fe40000800000 */
[----:B------:R-:W-:Y:S01]  /*dc90*/  FSEL R17, R19, R17, P1 ;  /* 0x0000001113117208 */ /* 0x000fe20000800000 */
[----:B------:R-:W-:-:S05]  /*dca0*/  @!P3 IMAD.MOV R28, RZ, RZ, R5 ;  /* 0x000000ffff1cb224 */ /* 0x000fca00078e0205 */
[C---:B----4-:R-:W-:Y:S02]  /*dcb0*/  DADD R18, R20.reuse, R16 ;  /* 0x0000000014127229 */ /* 0x050fe40000000010 */
[----:B------:R-:W-:Y:S01]  /*dcc0*/  DSETP.GT.AND P2, PT, R20, R46, PT ;  /* 0x0000002e1400722a */ /* 0x000fe20003f44000 */
[----:B------:R-:W-:Y:S01]  /*dcd0*/  IADD3 R5, PT, PT, R28, 0x1, RZ ;  /* 0x000000011c057810 */ /* 0x000fe20007ffe0ff */
[----:B------:R-:W-:-:S04]  /*dce0*/  @!P4 IMAD.MOV R5, RZ, RZ, R28 ;  /* 0x000000ffff05c224 */ /* 0x000fc800078e021c */
[----:B------:R-:W-:Y:S02]  /*dcf0*/  VIADD R28, R5, 0x1 ;  /* 0x00000001051c7836 */ /* 0x000fe40000000000 */
[----:B------:R-:W-:Y:S02]  /*dd00*/  FSEL R16, R18, R16, P2 ;  /* 0x0000001012107208 */ /* 0x000fe40001000000 */
[----:B------:R-:W-:Y:S01]  /*dd10*/  FSEL R17, R19, R17, P2 ;  /* 0x0000001113117208 */ /* 0x000fe20001000000 */
[----:B------:R-:W-:Y:S01]  /*dd20*/  @!P5 IMAD.MOV R28, RZ, RZ, R5 ;  /* 0x000000ffff1cd224 */ /* 0x000fe200078e0205 */
[----:B------:R-:W-:-:S03]  /*dd30*/  DSETP.GT.AND P3, PT, R22, R46, PT ;  /* 0x0000002e1600722a */ /* 0x000fc60003f64000 */
[----:B------:R-:W-:Y:S01]  /*dd40*/  VIADD R5, R28, 0x1 ;  /* 0x000000011c057836 */ /* 0x000fe20000000000 */
[----:B------:R-:W-:Y:S01]  /*dd50*/  DADD R18, R22, R16 ;  /* 0x0000000016127229 */ /* 0x000fe20000000010 */
[----:B------:R-:W-:-:S04]  /*dd60*/  @!P6 IMAD.MOV R5, RZ, RZ, R28 ;  /* 0x000000ffff05e224 */ /* 0x000fc800078e021c */
[----:B------:R-:W-:Y:S02]  /*dd70*/  VIADD R20, R5, 0x1 ;  /* 0x0000000105147836 */ /* 0x000fe40000000000 */
[----:B------:R-:W-:-:S03]  /*dd80*/  @!P0 IMAD.MOV R20, RZ, RZ, R5 ;  /* 0x000000ffff148224 */ /* 0x000fc600078e0205 */
[----:B------:R-:W-:Y:S01]  /*dd90*/  FSEL R16, R18, R16, P3 ;  /* 0x0000001012107208 */ /* 0x000fe20001800000 */
[----:B------:R-:W-:Y:S01]  /*dda0*/  VIADD R5, R20, 0x1 ;  /* 0x0000000114057836 */ /* 0x000fe20000000000 */
[----:B------:R-:W-:Y:S01]  /*ddb0*/  FSEL R17, R19, R17, P3 ;  /* 0x0000001113117208 */ /* 0x000fe20001800000 */
[----:B------:R-:W-:Y:S01]  /*ddc0*/  @!P1 IMAD.MOV R5, RZ, RZ, R20 ;  /* 0x000000ffff059224 */ /* 0x000fe200078e0214 */
[----:B------:R-:W-:-:S04]  /*ddd0*/  DSETP.GT.AND P0, PT, R24, R46, PT ;  /* 0x0000002e1800722a */ /* 0x000fc80003f04000 */
[----:B------:R-:W-:Y:S01]  /*dde0*/  DADD R18, R24, R16 ;  /* 0x0000000018127229 */ /* 0x000fe20000000010 */
[----:B------:R-:W-:Y:S01]  /*ddf0*/  IADD3 R20, PT, PT, R5, 0x1, RZ ;  /* 0x0000000105147810 */ /* 0x000fe20007ffe0ff */
[----:B------:R-:W-:-:S04]  /*de00*/  @!P2 IMAD.MOV R20, RZ, RZ, R5 ;  /* 0x000000ffff14a224 */ /* 0x000fc800078e0205 */
[----:B------:R-:W-:Y:S02]  /*de10*/  VIADD R5, R20, 0x1 ;  /* 0x0000000114057836 */ /* 0x000fe40000000000 */
[----:B------:R-:W-:Y:S02]  /*de20*/  @!P3 IMAD.MOV R5, RZ, RZ, R20 ;  /* 0x000000ffff05b224 */ /* 0x000fe400078e0214 */
[----:B------:R-:W-:Y:S02]  /*de30*/  FSEL R16, R18, R16, P0 ;  /* 0x0000001012107208 */ /* 0x000fe40000000000 */
[----:B------:R-:W-:Y:S01]  /*de40*/  VIADD R18, R5, 0x1 ;  /* 0x0000000105127836 */ /* 0x000fe20000000000 */
[----:B------:R-:W-:Y:S01]  /*de50*/  FSEL R17, R19, R17, P0 ;  /* 0x0000001113117208 */ /* 0x000fe20000000000 */
[----:B------:R-:W-:Y:S01]  /*de60*/  @!P0 IMAD.MOV R18, RZ, RZ, R5 ;  /* 0x000000ffff128224 */ /* 0x000fe200078e0205 */
[----:B------:R-:W-:Y:S01]  /*de70*/  ISETP.NE.AND P0, PT, R45, RZ, PT ;  /* 0x000000ff2d00720c */ /* 0x000fe20003f05270 */
[----:B------:R-:W-:-:S03]  /*de80*/  DSETP.GT.AND P1, PT, R26, R46, PT ;  /* 0x0000002e1a00722a */ /* 0x000fc60003f24000 */
[----:B------:R-:W-:Y:S01]  /*de90*/  DADD R26, R26, R16 ;  /* 0x000000001a1a7229 */ /* 0x000fe20000000010 */
[----:B------:R-:W-:-:S09]  /*dea0*/  VIADD R5, R18, 0x1 ;  /* 0x0000000112057836 */ /* 0x000fd20000000000 */
[----:B------:R-:W-:Y:S01]  /*deb0*/  FSEL R48, R26, R16, P1 ;  /* 0x000000101a307208 */ /* 0x000fe20000800000 */
[----:B------:R-:W-:Y:S01]  /*dec0*/  @!P1 IMAD.MOV R5, RZ, RZ, R18 ;  /* 0x000000ffff059224 */ /* 0x000fe200078e0212 */
[----:B------:R-:W-:Y:S01]  /*ded0*/  FSEL R49, R27, R17, P1 ;  /* 0x000000111b317208 */ /* 0x000fe20000800000 */
[----:B------:R-:W-:Y:S06]  /*dee0*/  @P0 BRA `(.L_x_1148) ;  /* 0xfffffff800500947 */ /* 0x000fec000383ffff */
.L_x_1147:
[----:B------:R-:W-:Y:S05]  /*def0*/  BSYNC.RECONVERGENT B0 ;  /* 0x0000000000007941 */ /* 0x000fea0003800200 */
.L_x_1146:
        /* <DEDUP_REMOVED lines=62> */
.L_x_1152:
[----:B------:R-:W-:Y:S05]  /*e2e0*/  BSYNC.RECONVERGENT B4 ;  /* 0x0000000000047941 */ /* 0x000fea0003800200 */
.L_x_1151:
        /* <DEDUP_REMOVED lines=34> */
.L_x_1154:
[----:B------:R-:W-:Y:S05]  /*e510*/  BSYNC.RECONVERGENT B4 ;  /* 0x0000000000047941 */ /* 0x000fea0003800200 */
.L_x_1153:
        /* <DEDUP_REMOVED lines=25> */
.L_x_1150:
[----:B------:R-:W-:Y:S05]  /*e6b0*/  BSYNC.RECONVERGENT B0 ;  /* 0x0000000000007941 */ /* 0x000fea0003800200 */
.L_x_1149:
        /* <DEDUP_REMOVED lines=27> */
.L_x_1156:
[----:B------:R-:W-:Y:S05]  /*e870*/  BSYNC.RECONVERGENT B4 ;  /* 0x0000000000047941 */ /* 0x000fea0003800200 */
.L_x_1155:
[----:B------:R-:W0:Y:S01]  /*e880*/  LDCU.64 UR6, c[0x0][0x3d0] ;  /* 0x00007a00ff0677ac */ /* 0x000e220008000a00 */
[----:B-----5:R-:W-:-:S08]  /*e890*/  DADD R16, -R46, R16 ;  /* 0x000000002e107229 */ /* 0x020fd00000000110 */
[----:B0-----:R-:W-:Y:S01]  /*e8a0*/  DSETP.GE.AND P0, PT, R16, UR6, PT ;  /* 0x0000000610007e2a */ /* 0x001fe2000bf06000 */
[----:B------:R-:W-:-:S13]  /*e8b0*/  IMAD.MOV.U32 R17, RZ, RZ, 0x1 ;  /* 0x00000001ff117424 */ /* 0x000fda00078e00ff */
[----:B------:R-:W-:Y:S05]  /*e8c0*/  @P0 BREAK.RELIABLE B3 ;  /* 0x0000000000030942 */ /* 0x000fea0003800100 */
[----:B------:R-:W-:Y:S05]  /*e8d0*/  @P0 BRA `(.L_x_1001) ;  /* 0x000000c000cc0947 */ /* 0x000fea0003800000 */
.L_x_1140:
[----:B------:R-:W-:Y:S05]  /*e8e0*/  BSYNC.RELIABLE B3 ;  /* 0x0000000000037941 */ /* 0x000fea0003800100 */
.L_x_1139:
[----:B------:R-:W-:Y:S01]  /*e8f0*/  ISETP.GE.AND P2, PT, R2, 0x1, PT ;  /* 0x000000010200780c */ /* 0x000fe20003f46270 */
[----:B------:R-:W-:Y:S01]  /*e900*/  BSSY.RECONVERGENT B0, `(.L_x_1157) ;  /* 0x000001c000007945 */ /* 0x000fe20003800200 */
[----:B------:R-:W-:Y:S01]  /*e910*/  DFMA R42, R32, 2, R14 ;  /* 0x40000000202a782b */ /* 0x000fe2000000000e */
[----:B------:R-:W-:-:S10]  /*e920*/  IMAD.MOV.U32 R45, RZ, RZ, RZ ;  /* 0x000000ffff2d7224 */ /* 0x000fd400078e00ff */
[----:B------:R-:W-:Y:S05]  /*e930*/  @!P2 BRA `(.L_x_1158) ;  /* 0x000000000060a947 */ /* 0x000fea0003800000 */
[----:B012---:R-:W-:Y:S01]  /*e940*/  DADD R16, R32, R42 ;  /* 0x0000000020107229 */ /* 0x007fe2000000002a */
[----:B------:R-:W-:Y:S02]  /*e950*/  IMAD R5, R3, 0x3, RZ ;  /* 0x0000000303057824 */ /* 0x000fe400078e02ff */
[----:B------:R-:W-:Y:S02]  /*e960*/  IMAD.MOV.U32 R45, RZ, RZ, RZ ;  /* 0x000000ffff2d7224 */ /* 0x000fe400078e00ff */
[----:B------:R-:W-:-:S07]  /*e970*/  IMAD.MOV.U32 R24, RZ, RZ, R3 ;  /* 0x000000ffff187224 */ /* 0x000fce00078e0003 */
.L_x_1159:
        /* <DEDUP_REMOVED lines=20> */
.L_x_1158:
[----:B------:R-:W-:Y:S05]  /*eac0*/  BSYNC.RECONVERGENT B0 ;  /* 0x0000000000007941 */ /* 0x000fea0003800200 */
.L_x_1157:
[----:B------:R-:W-:Y:S01]  /*ead0*/  ISETP.GE.AND P0, PT, R45, 0xc, PT ;  /* 0x0000000c2d00780c */ /* 0x000fe20003f06270 */
[----:B------:R-:W-:-:S12]  /*eae0*/  BSSY.RELIABLE B3, `(.L_x_1160) ;  /* 0x0000132000037945 */ /* 0x000fd80003800100 */
[----:B------:R-:W-:Y:S05]  /*eaf0*/  @!P0 BRA `(.L_x_1161) ;  /* 0x0000001000c08947 */ /* 0x000fea0003800000 */
[----:B------:R-:W-:Y:S01]  /*eb00*/  BSSY.RECONVERGENT B0, `(.L_x_1162) ;  /* 0x0000016000007945 */ /* 0x000fe20003800200 */
[----:B--2---:R-:W-:-:S07]  /*eb10*/  IMAD.MOV.U32 R5, RZ, RZ, 0x1 ;  /* 0x00000001ff057424 */ /* 0x004fce00078e00ff */
.L_x_1166:
[----:B012---:R-:W-:-:S06]  /*eb20*/  IMAD R16, R5, 0x8, R4 ;  /* 0x0000000805107824 */ /* 0x007fcc00078e0204 */
[----:B-----5:R-:W5:Y:S01]  /*eb30*/  LDL.64 R16, [R16] ;  /* 0x0000000010107983 */ /* 0x020f620000100a00 */
[----:B------:R-:W-:Y:S01]  /*eb40*/  IMAD.MOV.U32 R20, RZ, RZ, R5 ;  /* 0x000000ffff147224 */ /* 0x000fe200078e0005 */
[----:B------:R-:W-:Y:S01]  /*eb50*/  BSSY.RECONVERGENT B4, `(.L_x_1163) ;  /* 0x000000d000047945 */ /* 0x000fe20003800200 */
[----:B------:R-:W-:-:S05]  /*eb60*/  VIADD R5, R5, 0x1 ;  /* 0x0000000105057836 */ /* 0x000fca0000000000 */
[----:B------:R-:W-:-:S13]  /*eb70*/  ISETP.NE.AND P1, PT, R5, R45, PT ;  /* 0x0000002d0500720c */ /* 0x000fda0003f25270 */
.L_x_1165:
        /* <DEDUP_REMOVED lines=10> */
.L_x_1164:
[----:B------:R-:W-:Y:S05]  /*ec20*/  BSYNC.RECONVERGENT B4 ;  /* 0x0000000000047941 */ /* 0x000fea0003800200 */
.L_x_1163:
[----:B------:R-:W-:-:S05]  /*ec30*/  IMAD R19, R20, 0x8, R4 ;  /* 0x0000000814137824 */ /* 0x000fca00078e0204 */
[----:B------:R2:W-:Y:S01]  /*ec40*/  STL.64 [R19], R16 ;  /* 0x0000001013007387 */ /* 0x0005e20000100a00 */
[----:B------:R-:W-:Y:S05]  /*ec50*/  @P1 BRA `(.L_x_1166) ;  /* 0xfffffffc00b01947 */ /* 0x000fea000383ffff */
[----:B------:R-:W-:Y:S05]  /*ec60*/  BSYNC.RECONVERGENT B0 ;  /* 0x0000000000007941 */ /* 0x000fea0003800200 */
.L_x_1162:
        /* <DEDUP_REMOVED lines=14> */
.L_x_1169:
        /* <DEDUP_REMOVED lines=108> */
.L_x_1168:
[----:B------:R-:W-:Y:S05]  /*f410*/  BSYNC.RECONVERGENT B0 ;  /* 0x0000000000007941 */ /* 0x000fea0003800200 */
.L_x_1167:
        /* <DEDUP_REMOVED lines=61> */
.L_x_1173:
[----:B------:R-:W-:Y:S05]  /*f7f0*/  BSYNC.RECONVERGENT B4 ;  /* 0x0000000000047941 */ /* 0x000fea0003800200 */
.L_x_1172:
        /* <DEDUP_REMOVED lines=35> */
.L_x_1175:
[----:B------:R-:W-:Y:S05]  /*fa30*/  BSYNC.RECONVERGENT B4 ;  /* 0x0000000000047941 */ /* 0x000fea0003800200 */
.L_x_1174:
        /* <DEDUP_REMOVED lines=25> */
.L_x_1171:
[----:B------:R-:W-:Y:S05]  /*fbd0*/  BSYNC.RECONVERGENT B0 ;  /* 0x0000000000007941 */ /* 0x000fea0003800200 */
.L_x_1170:
        /* <DEDUP_REMOVED lines=27> */
.L_x_1177:
[----:B------:R-:W-:Y:S05]  /*fd90*/  BSYNC.RECONVERGENT B4 ;  /* 0x0000000000047941 */ /* 0x000fea0003800200 */
.L_x_1176:
[----:B------:R-:W0:Y:S01]  /*fda0*/  LDCU.64 UR6, c[0x0][0x3d0] ;  /* 0x00007a00ff0677ac */ /* 0x000e220008000a00 */
[----:B-----5:R-:W-:-:S08]  /*fdb0*/  DADD R16, -R46, R16 ;  /* 0x000000002e107229 */ /* 0x020fd00000000110 */
[----:B0-----:R-:W-:Y:S01]  /*fdc0*/  DSETP.GE.AND P0, PT, R16, UR6, PT ;  /* 0x0000000610007e2a */ /* 0x001fe2000bf06000 */
[----:B------:R-:W-:-:S13]  /*fdd0*/  IMAD.MOV.U32 R17, RZ, RZ, 0x1 ;  /* 0x00000001ff117424 */ /* 0x000fda00078e00ff */
[----:B------:R-:W-:Y:S05]  /*fde0*/  @P0 BREAK.RELIABLE B3 ;  /* 0x0000000000030942 */ /* 0x000fea0003800100 */
[----:B------:R-:W-:Y:S05]  /*fdf0*/  @P0 BRA `(.L_x_1001) ;  /* 0x000000ac00840947 */ /* 0x000fea0003800000 */
.L_x_1161:
[----:B------:R-:W-:Y:S05]  /*fe00*/  BSYNC.RELIABLE B3 ;  /* 0x0000000000037941 */ /* 0x000fea0003800100 */
.L_x_1160:
[----:B------:R-:W-:Y:S01]  /*fe10*/  BSSY.RECONVERGENT B0, `(.L_x_1178) ;  /* 0x000001b000007945 */ /* 0x000fe20003800200 */
[----:B------:R-:W-:-:S03]  /*fe20*/  IMAD.MOV.U32 R45, RZ, RZ, RZ ;  /* 0x000000ffff2d7224 */ /* 0x000fc600078e00ff */
[----:B------:R-:W-:Y:S05]  /*fe30*/  @!P2 BRA `(.L_x_1179) ;  /* 0x000000000060a947 */ /* 0x000fea0003800000 */
[----:B012---:R-:W-:Y:S01]  /*fe40*/  DADD R16, R32, R42 ;  /* 0x0000000020107229 */ /* 0x007fe2000000002a */
[----:B------:R-:W-:Y:S02]  /*fe50*/  IMAD R5, R3, 0x3, RZ ;  /* 0x0000000303057824 */ /* 0x000fe400078e02ff */
[----:B------:R-:W-:Y:S02]  /*fe60*/  IMAD.MOV.U32 R45, RZ, RZ, RZ ;  /* 0x000000ffff2d7224 */ /* 0x000fe400078e00ff */
[----:B------:R-:W-:-:S07]  /*fe70*/  IMAD.MOV.U32 R24, RZ, RZ, R3 ;  /* 0x000000ffff187224 */ /* 0x000fce00078e0003 */
.L_x_1180:
        /* <DEDUP_REMOVED lines=20> */
.L_x_1179:
[----:B------:R-:W-:Y:S05]  /*ffc0*/  BSYNC.RECONVERGENT B0 ;  /* 0x0000000000007941 */ /* 0x000fea0003800200 */
.L_x_1178:
[----:B------:R-:W-:Y:S01]  /*ffd0*/  ISETP.GE.AND P0, PT, R45, 0xc, PT ;  /* 0x0000000c2d00780c */ /* 0x000fe20003f06270 */
[----:B------:R-:W-:-:S12]  /*ffe0*/  BSSY.RELIABLE B3, `(.L_x_1181) ;  /* 0x0000132000037945 */ /* 0x000fd80003800100 */
[----:B------:R-:W-:Y:S05]  /*fff0*/  @!P0 BRA `(.L_x_1182) ;  /* 0x0000001000c08947 */ /* 0x000fea0003800000 */
[----:B------:R-:W-:Y:S01]  /*10000*/  BSSY.RECONVERGENT B0, `(.L_x_1183) ;  /* 0x0000016000007945 */ /* 0x000fe20003800200 */
[----:B--2---:R-:W-:-:S07]  /*10010*/  IMAD.MOV.U32 R5, RZ, RZ, 0x1 ;  /* 0x00000001ff057424 */ /* 0x004fce00078e00ff */
.L_x_1187:
[----:B012---:R-:W-:-:S06]  /*10020*/  IMAD R16, R5, 0x8, R4 ;  /* 0x0000000805107824 */ /* 0x007fcc00078e0204 */
[----:B-----5:R-:W5:Y:S01]  /*10030*/  LDL.64 R16, [R16] ;  /* 0x0000000010107983 */ /* 0x020f620000100a00 */
[----:B------:R-:W-:Y:S01]  /*10040*/  IMAD.MOV.U32 R20, RZ, RZ, R5 ;  /* 0x000000ffff147224 */ /* 0x000fe200078e0005 */
[----:B------:R-:W-:Y:S01]  /*10050*/  BSSY.RECONVERGENT B4, `(.L_x_1184) ;  /* 0x000000d000047945 */ /* 0x000fe20003800200 */
[----:B------:R-:W-:-:S05]  /*10060*/  VIADD R5, R5, 0x1 ;  /* 0x0000000105057836 */ /* 0x000fca0000000000 */
[----:B------:R-:W-:-:S13]  /*10070*/  ISETP.NE.AND P1, PT, R5, R45, PT ;  /* 0x0000002d0500720c */ /* 0x000fda0003f25270 */
.L_x_1186:
        /* <DEDUP_REMOVED lines=10> */
.L_x_1185:
[----:B------:R-:W-:Y:S05]  /*10120*/  BSYNC.RECONVERGENT B4 ;  /* 0x0000000000047941 */ /* 0x000fea0003800200 */
.L_x_1184:
[----:B------:R-:W-:-:S05]  /*10130*/  IMAD R19, R20, 0x8, R4 ;  /* 0x0000000814137824 */ /* 0x000fca00078e0204 */
[----:B------:R2:W-:Y:S01]  /*10140*/  STL.64 [R19], R16 ;  /* 0x0000001013007387 */ /* 0x0005e20000100a00 */
[----:B------:R-:W-:Y:S05]  /*10150*/  @P1 BRA `(.L_x_1187) ;  /* 0xfffffffc00b01947 */ /* 0x000fea000383ffff */
[----:B------:R-:W-:Y:S05]  /*10160*/  BSYNC.RECONVERGENT B0 ;  /* 0x0000000000007941 */ /* 0x000fea0003800200 */
.L_x_1183:
        /* <DEDUP_REMOVED lines=14> */
.L_x_1190:
        /* <DEDUP_REMOVED lines=108> */
.L_x_1189:
[----:B------:R-:W-:Y:S05]  /*10910*/  BSYNC.RECONVERGENT B0 ;  /* 0x0000000000007941 */ /* 0x000fea0003800200 */
.L_x_1188:
        /* <DEDUP_REMOVED lines=61> */
.L_x_1194:
[----:B------:R-:W-:Y:S05]  /*10cf0*/  BSYNC.RECONVERGENT B4 ;  /* 0x0000000000047941 */ /* 0x000fea0003800200 */
.L_x_1193:
        /* <DEDUP_REMOVED lines=35> */
.L_x_1196:
[----:B------:R-:W-:Y:S05]  /*10f30*/  BSYNC.RECONVERGENT B4 ;  /* 0x0000000000047941 */ /* 0x000fea0003800200 */
.L_x_1195:
        /* <DEDUP_REMOVED lines=25> */
.L_x_1192:
[----:B------:R-:W-:Y:S05]  /*110d0*/  BSYNC.RECONVERGENT B0 ;  /* 0x0000000000007941 */ /* 0x000fea0003800200 */
.L_x_1191:
        /* <DEDUP_REMOVED lines=27> */
.L_x_1198:
[----:B------:R-:W-:Y:S05]  /*11290*/  BSYNC.RECONVERGENT B4 ;  /* 0x0000000000047941 */ /* 0x000fea0003800200 */
.L_x_1197:
[----:B------:R-:W0:Y:S01]  /*112a0*/  LDCU.64 UR6, c[0x0][0x3d0] ;  /* 0x00007a00ff0677ac */ /* 0x000e220008000a00 */
[----:B-----5:R-:W-:-:S08]  /*112b0*/  DADD R16, -R46, R16 ;  /* 0x000000002e107229 */ /* 0x020fd00000000110 */
[----:B0-----:R-:W-:Y:S01]  /*112c0*/  DSETP.GE.AND P0, PT, R16, UR6, PT ;  /* 0x0000000610007e2a */ /* 0x001fe2000bf06000 */
[----:B------:R-:W-:-:S13]  /*112d0*/  IMAD.MOV.U32 R17, RZ, RZ, 0x1 ;  /* 0x00000001ff117424 */ /* 0x000fda00078e00ff */
[----:B------:R-:W-:Y:S05]  /*112e0*/  @P0 BREAK.RELIABLE B3 ;  /* 0x0000000000030942 */ /* 0x000fea0003800100 */
[----:B------:R-:W-:Y:S05]  /*112f0*/  @P0 BRA `(.L_x_1001) ;  /* 0x0000009800440947 */ /* 0x000fea0003800000 */
.L_x_1182:
[----:B------:R-:W-:Y:S05]  /*11300*/  BSYNC.RELIABLE B3 ;  /* 0x0000000000037941 */ /* 0x000fea0003800100 */
.L_x_1181:
[----:B------:R-:W-:Y:S01]  /*11310*/  BSSY.RECONVERGENT B0, `(.L_x_1199) ;  /* 0x000001b000007945 */ /* 0x000fe20003800200 */
[----:B------:R-:W-:-:S03]  /*11320*/  IMAD.MOV.U32 R45, RZ, RZ, RZ ;  /* 0x000000ffff2d7224 */ /* 0x000fc600078e00ff */
[----:B------:R-:W-:Y:S05]  /*11330*/  @!P2 BRA `(.L_x_1200) ;  /* 0x000000000060a947 */ /* 0x000fea0003800000 */
[----:B012---:R-:W-:Y:S01]  /*11340*/  DADD R16, R32, R42 ;  /* 0x0000000020107229 */ /* 0x007fe2000000002a */
[----:B------:R-:W-:Y:S02]  /*11350*/  IMAD R5, R3, 0x3, RZ ;  /* 0x0000000303057824 */ /* 0x000fe400078e02ff */
[----:B------:R-:W-:Y:S02]  /*11360*/  IMAD.MOV.U32 R45, RZ, RZ, RZ ;  /* 0x000000ffff2d7224 */ /* 0x000fe400078e00ff */
[----:B------:R-:W-:-:S07]  /*11370*/  IMAD.MOV.U32 R24, RZ, RZ, R3 ;  /* 0x000000ffff187224 */ /* 0x000fce00078e0003 */
.L_x_1201:
        /* <DEDUP_REMOVED lines=20> */
.L_x_1200:
[----:B------:R-:W-:Y:S05]  /*114c0*/  BSYNC.RECONVERGENT B0 ;  /* 0x0000000000007941 */ /* 0x000fea0003800200 */
.L_x_1199:
[----:B------:R-:W-:Y:S01]  /*114d0*/  ISETP.GE.AND P0, PT, R45, 0xc, PT ;  /* 0x0000000c2d00780c */ /* 0x000fe20003f06270 */
[----:B------:R-:W-:-:S12]  /*114e0*/  BSSY.RELIABLE B3, `(.L_x_1202) ;  /* 0x0000132000037945 */ /* 0x000fd80003800100 */
[----:B------:R-:W-:Y:S05]  /*114f0*/  @!P0 BRA `(.L_x_1203) ;  /* 0x0000001000c08947 */ /* 0x000fea0003800000 */
[----:B------:R-:W-:Y:S01]  /*11500*/  BSSY.RECONVERGENT B0, `(.L_x_1204) ;  /* 0x0000016000007945 */ /* 0x000fe20003800200 */
[----:B--2---:R-:W-:-:S07]  /*11510*/  IMAD.MOV.U32 R5, RZ, RZ, 0x1 ;  /* 0x00000001ff057424 */ /* 0x004fce00078e00ff */
.L_x_1208:
[----:B012---:R-:W-:-:S06]  /*11520*/  IMAD R16, R5, 0x8, R4 ;  /* 0x0000000805107824 */ /* 0x007fcc00078e0204 */
[----:B-----5:R-:W5:Y:S01]  /*11530*/  LDL.64 R16, [R16] ;  /* 0x0000000010107983 */ /* 0x020f620000100a00 */
[----:B------:R-:W-:Y:S01]  /*11540*/  IMAD.MOV.U32 R20, RZ, RZ, R5 ;  /* 0x000000ffff147224 */ /* 0x000fe200078e0005 */
[----:B------:R-:W-:Y:S01]  /*11550*/  BSSY.RECONVERGENT B4, `(.L_x_1205) ;  /* 0x000000d000047945 */ /* 0x000fe20003800200 */
[----:B------:R-:W-:-:S05]  /*11560*/  VIADD R5, R5, 0x1 ;  /* 0x0000000105057836 */ /* 0x000fca0000000000 */
[----:B------:R-:W-:-:S13]  /*11570*/  ISETP.NE.AND P1, PT, R5, R45, PT ;  /* 0x0000002d0500720c */ /* 0x000fda0003f25270 */
.L_x_1207:
        /* <DEDUP_REMOVED lines=10> */
.L_x_1206:
[----:B------:R-:W-:Y:S05]  /*11620*/  BSYNC.RECONVERGENT B4 ;  /* 0x0000000000047941 */ /* 0x000fea0003800200 */
.L_x_1205:
[----:B------:R-:W-:-:S05]  /*11630*/  IMAD R19, R20, 0x8, R4 ;  /* 0x0000000814137824 */ /* 0x000fca00078e0204 */
[----:B------:R2:W-:Y:S01]  /*11640*/  STL.64 [R19], R16 ;  /* 0x0000001013007387 */ /* 0x0005e20000100a00 */
[----:B------:R-:W-:Y:S05]  /*11650*/  @P1 BRA `(.L_x_1208) ;  /* 0xfffffffc00b01947 */ /* 0x000fea000383ffff */
[----:B------:R-:W-:Y:S05]  /*11660*/  BSYNC.RECONVERGENT B0 ;  /* 0x0000000000007941 */ /* 0x000fea0003800200 */
.L_x_1204:
        /* <DEDUP_REMOVED lines=14> */
.L_x_1211:
        /* <DEDUP_REMOVED lines=108> */
.L_x_1210:
[----:B------:R-:W-:Y:S05]  /*11e10*/  BSYNC.RECONVERGENT B0 ;  /* 0x0000000000007941 */ /* 0x000fea0003800200 */
.L_x_1209:
        /* <DEDUP_REMOVED lines=61> */
.L_x_1215:
[----:B------:R-:W-:Y:S05]  /*121f0*/  BSYNC.RECONVERGENT B4 ;  /* 0x0000000000047941 */ /* 0x000fea0003800200 */
.L_x_1214:
        /* <DEDUP_REMOVED lines=35> */
.L_x_1217:
[----:B------:R-:W-:Y:S05]  /*12430*/  BSYNC.RECONVERGENT B4 ;  /* 0x0000000000047941 */ /* 0x000fea0003800200 */
.L_x_1216:
        /* <DEDUP_REMOVED lines=25> */
.L_x_1213:
[----:B------:R-:W-:Y:S05]  /*125d0*/  BSYNC.RECONVERGENT B0 ;  /* 0x0000000000007941 */ /* 0x000fea0003800200 */
.L_x_1212:
        /* <DEDUP_REMOVED lines=27> */
.L_x_1219:
[----:B------:R-:W-:Y:S05]  /*12790*/  BSYNC.RECONVERGENT B4 ;  /* 0x0000000000047941 */ /* 0x000fea0003800200 */
.L_x_1218:
[----:B------:R-:W0:Y:S01]  /*127a0*/  LDCU.64 UR6, c[0x0][0x3d0] ;  /* 0x00007a00ff0677ac */ /* 0x000e220008000a00 */
[----:B-----5:R-:W-:-:S08]  /*127b0*/  DADD R16, -R46, R16 ;  /* 0x000000002e107229 */ /* 0x020fd00000000110 */
[----:B0-----:R-:W-:Y:S01]  /*127c0*/  DSETP.GE.AND P0, PT, R16, UR6, PT ;  /* 0x0000000610007e2a */ /* 0x001fe2000bf06000 */
[----:B------:R-:W-:-:S13]  /*127d0*/  IMAD.MOV.U32 R17, RZ, RZ, 0x1 ;  /* 0x00000001ff117424 */ /* 0x000fda00078e00ff */
[----:B------:R-:W-:Y:S05]  /*127e0*/  @P0 BREAK.RELIABLE B3 ;  /* 0x0000000000030942 */ /* 0x000fea0003800100 */
[----:B------:R-:W-:Y:S05]  /*127f0*/  @P0 BRA `(.L_x_1001) ;  /* 0x0000008400040947 */ /* 0x000fea0003800000 */
.L_x_1203:
[----:B------:R-:W-:Y:S05]  /*12800*/  BSYNC.RELIABLE B3 ;  /* 0x0000000000037941 */ /* 0x000fea0003800100 */
.L_x_1202:
[----:B------:R-:W-:Y:S01]  /*12810*/  BSSY.RECONVERGENT B0, `(.L_x_1220) ;  /* 0x000001b000007945 */ /* 0x000fe20003800200 */
[----:B------:R-:W-:-:S03]  /*12820*/  IMAD.MOV.U32 R44, RZ, RZ, RZ ;  /* 0x000000ffff2c7224 */ /* 0x000fc600078e00ff */
[----:B------:R-:W-:Y:S05]  /*12830*/  @!P2 BRA `(.L_x_1221) ;  /* 0x000000000060a947 */ /* 0x000fea0003800000 */
[----:B012---:R-:W-:Y:S01]  /*12840*/  DADD R16, R32, R42 ;  /* 0x0000000020107229 */ /* 0x007fe2000000002a */
[----:B------:R-:W-:Y:S02]  /*12850*/  IMAD R5, R3, 0x3, RZ ;  /* 0x0000000303057824 */ /* 0x000fe400078e02ff */
[----:B------:R-:W-:Y:S02]  /*12860*/  IMAD.MOV.U32 R44, RZ, RZ, RZ ;  /* 0x000000ffff2c7224 */ /* 0x000fe400078e00ff */
[----:B------:R-:W-:-:S07]  /*12870*/  IMAD.MOV.U32 R24, RZ, RZ, R3 ;  /* 0x000000ffff187224 */ /* 0x000fce00078e0003 */
.L_x_1222:
        /* <DEDUP_REMOVED lines=20> */
.L_x_1221:
[----:B------:R-:W-:Y:S05]  /*129c0*/  BSYNC.RECONVERGENT B0 ;  /* 0x0000000000007941 */ /* 0x000fea0003800200 */
.L_x_1220:
[----:B------:R-:W-:Y:S01]  /*129d0*/  ISETP.GE.AND P0, PT, R44, 0xc, PT ;  /* 0x0000000c2c00780c */ /* 0x000fe20003f06270 */
[----:B------:R-:W-:-:S12]  /*129e0*/  BSSY.RELIABLE B3, `(.L_x_1223) ;  /* 0x0000132000037945 */ /* 0x000fd80003800100 */
[----:B------:R-:W-:Y:S05]  /*129f0*/  @!P0 BRA `(.L_x_1224) ;  /* 0x0000001000c08947 */ /* 0x000fea0003800000 */
[----:B------:R-:W-:Y:S01]  /*12a00*/  BSSY.RECONVERGENT B0, `(.L_x_1225) ;  /* 0x0000016000007945 */ /* 0x000fe20003800200 */
[----:B--2---:R-:W-:-:S07]  /*12a10*/  IMAD.MOV.U32 R5, RZ, RZ, 0x1 ;  /* 0x00000001ff057424 */ /* 0x004fce00078e00ff */
.L_x_1229:
[----:B012---:R-:W-:-:S06]  /*12a20*/  IMAD R16, R5, 0x8, R4 ;  /* 0x0000000805107824 */ /* 0x007fcc00078e0204 */
[----:B-----5:R-:W5:Y:S01]  /*12a30*/  LDL.64 R16, [R16] ;  /* 0x0000000010107983 */ /* 0x020f620000100a00 */
[----:B------:R-:W-:Y:S01]  /*12a40*/  IMAD.MOV.U32 R20, RZ, RZ, R5 ;  /* 0x000000ffff147224 */ /* 0x000fe200078e0005 */
[----:B------:R-:W-:Y:S01]  /*12a50*/  BSSY.RECONVERGENT B4, `(.L_x_1226) ;  /* 0x000000d000047945 */ /* 0x000fe20003800200 */
[----:B------:R-:W-:-:S05]  /*12a60*/  VIADD R5, R5, 0x1 ;  /* 0x0000000105057836 */ /* 0x000fca0000000000 */
[----:B------:R-:W-:-:S13]  /*12a70*/  ISETP.NE.AND P1, PT, R5, R44, PT ;  /* 0x0000002c0500720c */ /* 0x000fda0003f25270 */
.L_x_1228:
        /* <DEDUP_REMOVED lines=10> */
.L_x_1227:
[----:B------:R-:W-:Y:S05]  /*12b20*/  BSYNC.RECONVERGENT B4 ;  /* 0x0000000000047941 */ /* 0x000fea0003800200 */
.L_x_1226:
[----:B------:R-:W-:-:S05]  /*12b30*/  IMAD R19, R20, 0x8, R4 ;  /* 0x0000000814137824 */ /* 0x000fca00078e0204 */
[----:B------:R2:W-:Y:S01]  /*12b40*/  STL.64 [R19], R16 ;  /* 0x0000001013007387 */ /* 0x0005e20000100a00 */
[----:B------:R-:W-:Y:S05]  /*12b50*/  @P1 BRA `(.L_x_1229) ;  /* 0xfffffffc00b01947 */ /* 0x000fea000383ffff */
[----:B------:R-:W-:Y:S05]  /*12b60*/  BSYNC.RECONVERGENT B0 ;  /* 0x0000000000007941 */ /* 0x000fea0003800200 */
.L_x_1225:
        /* <DEDUP_REMOVED lines=14> */
.L_x_1232:
        /* <DEDUP_REMOVED lines=108> */
.L_x_1231:
[----:B------:R-:W-:Y:S05]  /*13310*/  BSYNC.RECONVERGENT B0 ;  /* 0x0000000000007941 */ /* 0x000fea0003800200 */
.L_x_1230:
        /* <DEDUP_REMOVED lines=62> */
.L_x_1236:
[----:B------:R-:W-:Y:S05]  /*13700*/  BSYNC.RECONVERGENT B4 ;  /* 0x0000000000047941 */ /* 0x000fea0003800200 */
.L_x_1235:
        /* <DEDUP_REMOVED lines=34> */
.L_x_1238:
[----:B------:R-:W-:Y:S05]  /*13930*/  BSYNC.RECONVERGENT B4 ;  /* 0x0000000000047941 */ /* 0x000fea0003800200 */
.L_x_1237:
        /* <DEDUP_REMOVED lines=25> */
.L_x_1234:
[----:B------:R-:W-:Y:S05]  /*13ad0*/  BSYNC.RECONVERGENT B0 ;  /* 0x0000000000007941 */ /* 0x000fea0003800200 */
.L_x_1233:
        /* <DEDUP_REMOVED lines=27> */
.L_x_1240:
[----:B------:R-:W-:Y:S05]  /*13c90*/  BSYNC.RECONVERGENT B4 ;  /* 0x0000000000047941 */ /* 0x000fea0003800200 */
.L_x_1239:
[----:B------:R-:W0:Y:S01]  /*13ca0*/  LDCU.64 UR6, c[0x0][0x3d0] ;  /* 0x00007a00ff0677ac */ /* 0x000e220008000a00 */
[----:B-----5:R-:W-:-:S08]  /*13cb0*/  DADD R16, -R46, R16 ;  /* 0x000000002e107229 */ /* 0x020fd00000000110 */
[----:B0-----:R-:W-:Y:S01]  /*13cc0*/  DSETP.GE.AND P0, PT, R16, UR6, PT ;  /* 0x0000000610007e2a */ /* 0x001fe2000bf06000 */
[----:B------:R-:W-:-:S13]  /*13cd0*/  IMAD.MOV.U32 R17, RZ, RZ, 0x1 ;  /* 0x00000001ff117424 */ /* 0x000fda00078e00ff */
[----:B------:R-:W-:Y:S05]  /*13ce0*/  @P0 BREAK.RELIABLE B3 ;  /* 0x0000000000030942 */ /* 0x000fea0003800100 */
[----:B------:R-:W-:Y:S05]  /*13cf0*/  @P0 BRA `(.L_x_1001) ;  /* 0x0000006c00c40947 */ /* 0x000fea0003800000 */
.L_x_1224:
[----:B------:R-:W-:Y:S05]  /*13d00*/  BSYNC.RELIABLE B3 ;  /* 0x0000000000037941 */ /* 0x000fea0003800100 */
.L_x_1223:
[C---:B------:R-:W-:Y:S01]  /*13d10*/  ISETP.GE.AND P0, PT, R2.reuse, 0x1, PT ;  /* 0x000000010200780c */ /* 0x040fe20003f06270 */
[----:B------:R-:W-:Y:S01]  /*13d20*/  DFMA R42, R32, 3, R14 ;  /* 0x40080000202a782b */ /* 0x000fe2000000000e */
[----:B------:R-:W-:Y:S01]  /*13d30*/  BSSY.RECONVERGENT B0, `(.L_x_1241) ;  /* 0x0000088000007945 */ /* 0x000fe20003800200 */
[----:B--2---:R-:W-:Y:S02]  /*13d40*/  IMAD.IADD R5, R2, 0x1, R3 ;  /* 0x0000000102057824 */ /* 0x004fe400078e0203 */
[----:B------:R-:W-:-:S04]  /*13d50*/  IMAD.MOV.U32 R14, RZ, RZ, RZ ;  /* 0x000000ffff0e7224 */ /* 0x000fc800078e00ff */
[----:B------:R-:W-:-:S04]  /*13d60*/  DADD R32, R32, R42 ;  /* 0x0000000020207229 */ /* 0x000fc8000000002a */
        /* <DEDUP_REMOVED lines=11> */
.L_x_1245:
[----:B0-----:R-:W0:Y:S02]  /*13e20*/  LDC.64 R30, c[0x0][0x380] ;  /* 0x0000e000ff1e7b82 */ /* 0x001e240000000a00 */
[----:B01----:R-:W-:-:S05]  /*13e30*/  IMAD.WIDE R16, R48, 0x8, R30 ;  /* 0x0000000830107825 */ /* 0x003fca00078e021e */
[----:B-----5:R-:W2:Y:S04]  /*13e40*/  LDG.E.64 R46, desc[UR4][R16.64] ;  /* 0x00000004102e7981 */ /* 0x020ea8000c1e1b00 */
[----:B------:R-:W2:Y:S01]  /*13e50*/  LDG.E.64 R44, desc[UR4][R16.64+0x8] ;  /* 0x00000804102c7981 */ /* 0x000ea2000c1e1b00 */
[----:B---34-:R-:W-:-:S04]  /*13e60*/  VIADD R19, R48, 0x3 ;  /* 0x0000000330137836 */ /* 0x018fc80000000000 */
[----:B------:R-:W-:-:S05]  /*13e70*/  IMAD.WIDE R18, R19, 0x8, R30 ;  /* 0x0000000813127825 */ /* 0x000fca00078e021e */
[----:B------:R-:W3:Y:S04]  /*13e80*/  LDG.E.64 R20, desc[UR4][R18.64] ;  /* 0x0000000412147981 */ /* 0x000ee8000c1e1b00 */
[----:B------:R-:W4:Y:S01]  /*13e90*/  LDG.E.64 R22, desc[UR4][R18.64+0x8] ;  /* 0x0000080412167981 */ /* 0x000f22000c1e1b00 */
[----:B------:R-:W-:-:S04]  /*13ea0*/  VIADD R25, R48, 0x6 ;  /* 0x0000000630197836 */ /* 0x000fc80000000000 */
[----:B------:R-:W-:-:S05]  /*13eb0*/  IMAD.WIDE R24, R25, 0x8, R30 ;  /* 0x0000000819187825 */ /* 0x000fca00078e021e */
[----:B------:R-:W4:Y:S04]  /*13ec0*/  LDG.E.64 R26, desc[UR4][R24.64] ;  /* 0x00000004181a7981 */ /* 0x000f28000c1e1b00 */
[----:B------:R-:W4:Y:S01]  /*13ed0*/  LDG.E.64 R28, desc[UR4][R24.64+0x8] ;  /* 0x00000804181c7981 */ /* 0x000f22000c1e1b00 */
[----:B--2---:R-:W-:-:S06]  /*13ee0*/  DSETP.GEU.AND P1, PT, R46, R8, PT ;  /* 0x000000082e00722a */ /* 0x004fcc0003f2e000 */
[----:B------:R-:W-:Y:S01]  /*13ef0*/  DSETP.GE.AND P1, PT, R46, R6, !P1 ;  /* 0x000000062e00722a */ /* 0x000fe20004f26000 */
[----:B------:R-:W-:Y:S01]  /*13f00*/  IADD3 R47, PT, PT, R48, 0x9, RZ ;  /* 0x00000009302f7810 */ /* 0x000fe20007ffe0ff */
[----:B------:R-:W-:-:S04]  /*13f10*/  DSETP.GEU.AND P3, PT, R44, R32, PT ;  /* 0x000000202c00722a */ /* 0x000fc80003f6e000 */
[----:B------:R-:W-:Y:S02]  /*13f20*/  IMAD.WIDE R30, R47, 0x8, R30 ;  /* 0x000000082f1e7825 */ /* 0x000fe400078e021e */
[----:B------:R-:W-:-:S03]  /*13f30*/  DSETP.GE.AND P3, PT, R44, R42, !P3 ;  /* 0x0000002a2c00722a */ /* 0x000fc60005f66000 */
[----:B------:R-:W2:Y:S04]  /*13f40*/  LDG.E.64 R44, desc[UR4][R30.64] ;  /* 0x000000041e2c7981 */ /* 0x000ea8000c1e1b00 */
[----:B------:R-:W2:Y:S01]  /*13f50*/  LDG.E.64 R46, desc[UR4][R30.64+0x8] ;  /* 0x000008041e2e7981 */ /* 0x000ea2000c1e1b00 */
[----:B------:R-:W-:-:S04]  /*13f60*/  PLOP3.LUT P1, PT, P1, P3, PT, 0x80, 0x8 ;  /* 0x000000000008781c */ /* 0x000fc80000f27070 */
[----:B------:R-:W-:Y:S01]  /*13f70*/  ISETP.GT.OR P1, PT, R14, 0xfff, !P1 ;  /* 0x00000fff0e00780c */ /* 0x000fe20004f24670 */
[----:B---3--:R-:W-:Y:S02]  /*13f80*/  DSETP.GEU.AND P2, PT, R20, R8, PT ;  /* 0x000000081400722a */ /* 0x008fe40003f4e000 */
[----:B----4-:R-:W-:-:S04]  /*13f90*/  DSETP.GEU.AND P3, PT, R22, R32, PT ;  /* 0x000000201600722a */ /* 0x010fc80003f6e000 */
[----:B------:R-:W-:Y:S02]  /*13fa0*/  DSETP.GE.AND P2, PT, R20, R6, !P2 ;  /* 0x000000061400722a */ /* 0x000fe40005746000 */
[----:B------:R-:W-:-:S04]  /*13fb0*/  DSETP.GE.AND P3, PT, R22, R42, !P3 ;  /* 0x0000002a1600722a */ /* 0x000fc80005f66000 */
[C---:B------:R-:W-:Y:S01]  /*13fc0*/  @!P1 VIADD R21, R14.reuse, 0x1 ;  /* 0x000000010e159836 */ /* 0x040fe20000000000 */
[----:B------:R-:W-:Y:S01]  /*13fd0*/  DSETP.GEU.AND P4, PT, R28, R32, PT ;  /* 0x000000201c00722a */ /* 0x000fe20003f8e000 */
[----:B------:R-:W-:Y:S01]  /*13fe0*/  @!P1 IMAD R20, R14, 0x8, R4 ;  /* 0x000000080e149824 */ /* 0x000fe200078e0204 */
[----:B------:R-:W-:Y:S01]  /*13ff0*/  PLOP3.LUT P2, PT, P2, P3, PT, 0x80, 0x8 ;  /* 0x000000000008781c */ /* 0x000fe20001747070 */
[----:B------:R-:W-:Y:S01]  /*14000*/  @!P1 IMAD.MOV.U32 R14, RZ, RZ, R21 ;  /* 0x000000ffff0e9224 */ /* 0x000fe200078e0015 */
[----:B------:R-:W3:Y:S04]  /*14010*/  @!P1 LDG.E.64 R16, desc[UR4][R16.64+0x10] ;  /* 0x0000100410109981 */ /* 0x000ee8000c1e1b00 */
[----:B------:R-:W-:Y:S01]  /*14020*/  ISETP.GT.OR P2, PT, R14, 0xfff, !P2 ;  /* 0x00000fff0e00780c */ /* 0x000fe20005744670 */
[----:B------:R-:W-:-:S02]  /*14030*/  DSETP.GEU.AND P3, PT, R26, R8, PT ;  /* 0x000000081a00722a */ /* 0x000fc40003f6e000 */
[----:B------:R-:W-:-:S04]  /*14040*/  DSETP.GE.AND P4, PT, R28, R42, !P4 ;  /* 0x0000002a1c00722a */ /* 0x000fc80006786000 */
[----:B------:R-:W-:-:S06]  /*14050*/  DSETP.GE.AND P3, PT, R26, R6, !P3 ;  /* 0x000000061a00722a */ /* 0x000fcc0005f66000 */
[C---:B------:R-:W-:Y:S01]  /*14060*/  @!P2 VIADD R22, R14.reuse, 0x1 ;  /* 0x000000010e16a836 */ /* 0x040fe20000000000 */
[----:B------:R-:W4:Y:S01]  /*14070*/  @!P2 LDG.E.64 R18, desc[UR4][R18.64+0x10] ;  /* 0x000010041212a981 */ /* 0x000f22000c1e1b00 */
[----:B------:R-:W-:Y:S01]  /*14080*/  @!P2 IMAD R21, R14, 0x8, R4 ;  /* 0x000000080e15a824 */ /* 0x000fe200078e0204 */
[----:B------:R-:W-:Y:S01]  /*14090*/  PLOP3.LUT P3, PT, P3, P4, PT, 0x80, 0x8 ;  /* 0x000000000008781c */ /* 0x000fe20001f69070 */
[----:B------:R-:W-:-:S05]  /*140a0*/  @!P2 IMAD.MOV.U32 R14, RZ, RZ, R22 ;  /* 0x000000ffff0ea224 */ /* 0x000fca00078e0016 */
[----:B------:R-:W-:-:S13]  /*140b0*/  ISETP.GT.OR P3, PT, R14, 0xfff, !P3 ;  /* 0x00000fff0e00780c */ /* 0x000fda0005f64670 */
[C---:B------:R-:W-:Y:S01]  /*140c0*/  @!P3 VIADD R22, R14.reuse, 0x1 ;  /* 0x000000010e16b836 */ /* 0x040fe20000000000 */
[----:B------:R-:W4:Y:S01]  /*140d0*/  @!P3 LDG.E.64 R24, desc[UR4][R24.64+0x10] ;  /* 0x000010041818b981 */ /* 0x000f22000c1e1b00 */
[----:B------:R-:W-:Y:S02]  /*140e0*/  @!P3 IMAD R23, R14, 0x8, R4 ;  /* 0x000000080e17b824 */ /* 0x000fe400078e0204 */
[----:B------:R-:W-:Y:S01]  /*140f0*/  @!P3 IMAD.MOV.U32 R14, RZ, RZ, R22 ;  /* 0x000000ffff0eb224 */ /* 0x000fe200078e0016 */
[----:B--2---:R-:W-:Y:S02]  /*14100*/  DSETP.GEU.AND P4, PT, R44, R8, PT ;  /* 0x000000082c00722a */ /* 0x004fe40003f8e000 */
[----:B------:R-:W-:-:S04]  /*14110*/  DSETP.GEU.AND P5, PT, R46, R32, PT ;  /* 0x000000202e00722a */ /* 0x000fc80003fae000 */
[----:B------:R-:W-:Y:S02]  /*14120*/  DSETP.GE.AND P4, PT, R44, R6, !P4 ;  /* 0x000000062c00722a */ /* 0x000fe40006786000 */
[----:B------:R-:W-:-:S06]  /*14130*/  DSETP.GE.AND P5, PT, R46, R42, !P5 ;  /* 0x0000002a2e00722a */ /* 0x000fcc0006fa6000 */
[----:B------:R-:W-:-:S04]  /*14140*/  PLOP3.LUT P4, PT, P4, P5, PT, 0x80, 0x8 ;  /* 0x000000000008781c */ /* 0x000fc8000278b070 */
[----:B------:R-:W-:-:S13]  /*14150*/  ISETP.GT.OR P4, PT, R14, 0xfff, !P4 ;  /* 0x00000fff0e00780c */ /* 0x000fda0006784670 */
[----:B------:R-:W2:Y:S01]  /*14160*/  @!P4 LDG.E.64 R30, desc[UR4][R30.64+0x10] ;  /* 0x000010041e1ec981 */ /* 0x000ea2000c1e1b00 */
[----:B------:R-:W-:-:S03]  /*14170*/  @!P4 LEA R27, R14, R4, 0x3 ;  /* 0x000000040e1bc211 */ /* 0x000fc600078e18ff */
[----:B---3--:R0:W-:Y:S01]  /*14180*/  @!P1 STL.64 [R20], R16 ;  /* 0x0000001014009387 */ /* 0x0081e20000100a00 */
[----:B------:R-:W-:-:S03]  /*14190*/  VIADD R49, R49, 0x4 ;  /* 0x0000000431317836 */ /* 0x000fc60000000000 */
[----:B----4-:R0:W-:Y:S02]  /*141a0*/  @!P2 STL.64 [R21], R18 ;  /* 0x000000121500a387 */ /* 0x0101e40000100a00 */
[----:B------:R-:W-:Y:S01]  /*141b0*/  ISETP.GE.AND P1, PT, R49, R15, PT ;  /* 0x0000000f3100720c */ /* 0x000fe20003f26270 */
[----:B------:R-:W-:Y:S01]  /*141c0*/  @!P4 VIADD R22, R14, 0x1 ;  /* 0x000000010e16c836 */ /* 0x000fe20000000000 */
[----:B------:R0:W-:Y:S03]  /*141d0*/  @!P3 STL.64 [R23], R24 ;  /* 0x000000181700b387 */ /* 0x0001e60000100a00 */
[----:B------:R-:W-:Y:S02]  /*141e0*/  @!P4 IMAD.MOV.U32 R14, RZ, RZ, R22 ;  /* 0x000000ffff0ec224 */ /* 0x000fe400078e0016 */
[----:B------:R-:W-:Y:S01]  /*141f0*/  VIADD R48, R48, 0xc ;  /* 0x0000000c30307836 */ /* 0x000fe20000000000 */
[----:B--2---:R0:W-:Y:S05]  /*14200*/  @!P4 STL.64 [R27], R30 ;  /* 0x0000001e1b00c387 */ /* 0x0041ea0000100a00 */
[----:B------:R-:W-:Y:S05]  /*14210*/  @!P1 BRA `(.L_x_1245) ;  /* 0xfffffffc00009947 */ /* 0x000fea000383ffff */
.L_x_1244:
[----:B------:R-:W-:Y:S05]  /*14220*/  BSYNC.RECONVERGENT B3 ;  /* 0x0000000000037941 */ /* 0x000fea0003800200 */
.L_x_1243:
[----:B------:R-:W-:Y:S01]  /*14230*/  IMAD.IADD R15, R5, 0x1, -R49 ;  /* 0x00000001050f7824 */ /* 0x000fe200078e0a31 */
[----:B------:R-:W-:Y:S04]  /*14240*/  BSSY.RECONVERGENT B3, `(.L_x_1246) ;  /* 0x0000025000037945 */ /* 0x000fe80003800200 */
[----:B------:R-:W-:-:S13]  /*14250*/  ISETP.GT.AND P1, PT, R15, 0x1, PT ;  /* 0x000000010f00780c */ /* 0x000fda0003f24270 */
[----:B------:R-:W-:Y:S05]  /*14260*/  @!P1 BRA `(.L_x_1247) ;  /* 0x0000000000889947 */ /* 0x000fea0003800000 */
[----:B01-34-:R-:W0:Y:S01]  /*14270*/  LDC.64 R18, c[0x0][0x380] ;  /* 0x0000e000ff127b82 */ /* 0x01be220000000a00 */
[C---:B------:R-:W-:Y:S02]  /*14280*/  VIADD R15, R48.reuse, 0x3 ;  /* 0x00000003300f7836 */ /* 0x040fe40000000000 */
[----:B0-----:R-:W-:-:S05]  /*14290*/  IMAD.WIDE R16, R48, 0x8, R18 ;  /* 0x0000000830107825 */ /* 0x001fca00078e0212 */
[----:B------:R-:W2:Y:S04]  /*142a0*/  LDG.E.64 R20, desc[UR4][R16.64] ;  /* 0x0000000410147981 */ /* 0x000ea8000c1e1b00 */
[----:B------:R-:W3:Y:S01]  /*142b0*/  LDG.E.64 R22, desc[UR4][R16.64+0x8] ;  /* 0x0000080410167981 */ /* 0x000ee2000c1e1b00 */
[----:B------:R-:W-:-:S05]  /*142c0*/  IMAD.WIDE R18, R15, 0x8, R18 ;  /* 0x000000080f127825 */ /* 0x000fca00078e0212 */
[----:B------:R-:W4:Y:S04]  /*142d0*/  LDG.E.64 R24, desc[UR4][R18.64] ;  /* 0x0000000412187981 */ /* 0x000f28000c1e1b00 */
[----:B------:R-:W4:Y:S01]  /*142e0*/  LDG.E.64 R26, desc[UR4][R18.64+0x8] ;  /* 0x00000804121a7981 */ /* 0x000f22000c1e1b00 */
[----:B--2---:R-:W-:Y:S02]  /*142f0*/  DSETP.GEU.AND P0, PT, R20, R8, PT ;  /* 0x000000081400722a */ /* 0x004fe40003f0e000 */
[----:B---3--:R-:W-:-:S04]  /*14300*/  DSETP.GEU.AND P1, PT, R22, R32, PT ;  /* 0x000000201600722a */ /* 0x008fc80003f2e000 */
[----:B------:R-:W-:Y:S02]  /*14310*/  DSETP.GE.AND P0, PT, R20, R6, !P0 ;  /* 0x000000061400722a */ /* 0x000fe40004706000 */
[----:B------:R-:W-:Y:S02]  /*14320*/  DSETP.GE.AND P1, PT, R22, R42, !P1 ;  /* 0x0000002a1600722a */ /* 0x000fe40004f26000 */
[----:B----4-:R-:W-:-:S04]  /*14330*/  DSETP.GEU.AND P2, PT, R26, R32, PT ;  /* 0x000000201a00722a */ /* 0x010fc80003f4e000 */
[----:B------:R-:W-:Y:S01]  /*14340*/  PLOP3.LUT P0, PT, P0, P1, PT, 0x80, 0x8 ;  /* 0x000000000008781c */ /* 0x000fe20000703070 */
[----:B------:R-:W-:-:S03]  /*14350*/  DSETP.GEU.AND P1, PT, R24, R8, PT ;  /* 0x000000081800722a */ /* 0x000fc60003f2e000 */
        /* <DEDUP_REMOVED lines=10> */
[C---:B------:R-:W-:Y:S01]  /*14400*/  @!P1 LEA R23, R14.reuse, R4, 0x3 ;  /* 0x000000040e179211 */ /* 0x040fe200078e18ff */
        /* <DEDUP_REMOVED lines=8> */
.L_x_1247:
[----:B------:R-:W-:Y:S05]  /*14490*/  BSYNC.RECONVERGENT B3 ;  /* 0x0000000000037941 */ /* 0x000fea0003800200 */
.L_x_1246:
[----:B------:R-:W-:-:S13]  /*144a0*/  ISETP.LT.OR P0, PT, R49, R5, P0 ;  /* 0x000000053100720c */ /* 0x000fda0000701670 */
[----:B------:R-:W-:Y:S05]  /*144b0*/  @!P0 BRA `(.L_x_1242) ;  /* 0x00000000003c8947 */ /* 0x000fea0003800000 */
[----:B012---:R-:W0:Y:S02]  /*144c0*/  LDC.64 R16, c[0x0][0x380] ;  /* 0x0000e000ff107b82 */ /* 0x007e240000000a00 */
[----:B0-----:R-:W-:-:S05]  /*144d0*/  IMAD.WIDE R48, R48, 0x8, R16 ;  /* 0x0000000830307825 */ /* 0x001fca00078e0210 */
[----:B------:R-:W2:Y:S04]  /*144e0*/  LDG.E.64 R16, desc[UR4][R48.64] ;  /* 0x0000000430107981 */ /* 0x000ea8000c1e1b00 */
[----:B---34-:R-:W3:Y:S01]  /*144f0*/  LDG.E.64 R18, desc[UR4][R48.64+0x8] ;  /* 0x0000080430127981 */ /* 0x018ee2000c1e1b00 */
        /* <DEDUP_REMOVED lines=11> */
.L_x_1242:
[----:B------:R-:W-:Y:S05]  /*145b0*/  BSYNC.RECONVERGENT B0 ;  /* 0x0000000000007941 */ /* 0x000fea0003800200 */
.L_x_1241:
[----:B------:R-:W-:Y:S01]  /*145c0*/  ISETP.GE.AND P0, PT, R14, 0xc, PT ;  /* 0x0000000c0e00780c */ /* 0x000fe20003f06270 */
[----:B------:R-:W-:-:S12]  /*145d0*/  BSSY.RELIABLE B3, `(.L_x_1248) ;  /* 0x0000132000037945 */ /* 0x000fd80003800100 */
[----:B------:R-:W-:Y:S05]  /*145e0*/  @!P0 BRA `(.L_x_1249) ;  /* 0x0000001000c08947 */ /* 0x000fea0003800000 */
[----:B------:R-:W-:Y:S01]  /*145f0*/  BSSY.RECONVERGENT B0, `(.L_x_1250) ;  /* 0x0000016000007945 */ /* 0x000fe20003800200 */
[----:B------:R-:W-:-:S07]  /*14600*/  IMAD.MOV.U32 R15, RZ, RZ, 0x1 ;  /* 0x00000001ff0f7424 */ /* 0x000fce00078e00ff */
.L_x_1254:
[----:B0-----:R-:W-:-:S06]  /*14610*/  IMAD R6, R15, 0x8, R4 ;  /* 0x000000080f067824 */ /* 0x001fcc00078e0204 */
[----:B-----5:R-:W5:Y:S01]  /*14620*/  LDL.64 R6, [R6] ;  /* 0x0000000006067983 */ /* 0x020f620000100a00 */
[----:B-12---:R-:W-:Y:S01]  /*14630*/  MOV R16, R15 ;  /* 0x0000000f00107202 */ /* 0x006fe20000000f00 */
[----:B------:R-:W-:Y:S01]  /*14640*/  VIADD R15, R15, 0x1 ;  /* 0x000000010f0f7836 */ /* 0x000fe20000000000 */
[----:B------:R-:W-:Y:S04]  /*14650*/  BSSY.RECONVERGENT B4, `(.L_x_1251) ;  /* 0x000000c000047945 */ /* 0x000fe80003800200 */
[----:B------:R-:W-:-:S13]  /*14660*/  ISETP.NE.AND P1, PT, R15, R14, PT ;  /* 0x0000000e0f00720c */ /* 0x000fda0003f25270 */
.L_x_1253:
[----:B---34-:R-:W-:-:S04]  /*14670*/  VIADD R19, R16, 0xffffffff ;  /* 0xffffffff10137836 */ /* 0x018fc80000000000 */
        /* <DEDUP_REMOVED lines=9> */
.L_x_1252:
[----:B------:R-:W-:Y:S05]  /*14710*/  BSYNC.RECONVERGENT B4 ;  /* 0x0000000000047941 */ /* 0x000fea0003800200 */
.L_x_1251:
[----:B------:R-:W-:-:S05]  /*14720*/  IMAD R9, R16, 0x8, R4 ;  /* 0x0000000810097824 */ /* 0x000fca00078e0204 */
[----:B------:R0:W-:Y:S01]  /*14730*/  STL.64 [R9], R6 ;  /* 0x0000000609007387 */ /* 0x0001e20000100a00 */
[----:B------:R-:W-:Y:S05]  /*14740*/  @P1 BRA `(.L_x_1254) ;  /* 0xfffffffc00b01947 */ /* 0x000fea000383ffff */
[----:B------:R-:W-:Y:S05]  /*14750*/  BSYNC.RECONVERGENT B0 ;  /* 0x0000000000007941 */ /* 0x000fea0003800200 */
.L_x_1250:
        /* <DEDUP_REMOVED lines=15> */
.L_x_1257:
        /* <DEDUP_REMOVED lines=57> */
[C---:B------:R-:W-:Y:S01]  /*14be0*/  VIADD R46, R6.reuse, 0x1 ;  /* 0x00000001062e7836 */ /* 0x040fe20000000000 */
[----:B------:R-:W-:Y:S02]  /*14bf0*/  FSEL R25, R47, R25, P6 ;  /* 0x000000192f197208 */ /* 0x000fe40003000000 */
[----:B------:R-:W-:-:S04]  /*14c00*/  @!P1 IADD3 R46, PT, PT, R6, RZ, RZ ;  /* 0x000000ff062e9210 */ /* 0x000fc80007ffe0ff */
[C---:B---3--:R-:W-:Y:S01]  /*14c10*/  DADD R26, R28.reuse, R24 ;  /* 0x000000001c1a7229 */ /* 0x048fe20000000018 */
[----:B------:R-:W-:Y:S01]  /*14c20*/  VIADD R6, R46, 0x1 ;  /* 0x000000012e067836 */ /* 0x000fe20000000000 */
        /* <DEDUP_REMOVED lines=12> */
[C---:B------:R-:W-:Y:S01]  /*14cf0*/  VIADD R6, R28.reuse, 0x1 ;  /* 0x000000011c067836 */ /* 0x040fe20000000000 */
[----:B------:R-:W-:Y:S02]  /*14d00*/  @!P6 IADD3 R6, PT, PT, R28, RZ, RZ ;  /* 0x000000ff1c06e210 */ /* 0x000fe40007ffe0ff */
[----:B------:R-:W-:Y:S02]  /*14d10*/  FSEL R24, R26, R24, P2 ;  /* 0x000000181a187208 */ /* 0x000fe40001000000 */
[----:B------:R-:W-:-:S06]  /*14d20*/  FSEL R25, R27, R25, P2 ;  /* 0x000000191b197208 */ /* 0x000fcc0001000000 */
        /* <DEDUP_REMOVED lines=30> */
.L_x_1256:
[----:B------:R-:W-:Y:S05]  /*14f10*/  BSYNC.RECONVERGENT B0 ;  /* 0x0000000000007941 */ /* 0x000fea0003800200 */
.L_x_1255:
        /* <DEDUP_REMOVED lines=11> */
[----:B------:R0:W4:Y:S01]  /*14fd0*/  LDL.128 R28, [R15+0x30] ;  /* 0x000030000f1c7983 */ /* 0x0001220000100c00 */
[----:B------:R-:W-:-:S02]  /*14fe0*/  VIADD R7, R7, 0x8 ;  /* 0x0000000807077836 */ /* 0x000fc40000000000 */
[----:B0-----:R-:W-:Y:S01]  /*14ff0*/  VIADD R15, R6, 0x1 ;  /* 0x00000001060f7836 */ /* 0x001fe20000000000 */
[----:B--2---:R-:W-:Y:S02]  /*15000*/  DADD R44, R46, R16 ;  /* 0x000000002e2c7229 */ /* 0x004fe40000000010 */
[--C-:B-----5:R-:W-:Y:S02]  /*15010*/  DSETP.GT.AND P1, PT, R16, R8.reuse, PT ;  /* 0x000000081000722a */ /* 0x120fe40003f24000 */
[--C-:B------:R-:W-:Y:S02]  /*15020*/  DSETP.GT.AND P2, PT, R18, R8.reuse, PT ;  /* 0x000000081200722a */ /* 0x100fe40003f44000 */
[--C-:B---3--:R-:W-:Y:S02]  /*15030*/  DSETP.GT.AND P3, PT, R20, R8.reuse, PT ;  /* 0x000000081400722a */ /* 0x108fe40003f64000 */
[----:B------:R-:W-:Y:S02]  /*15040*/  DSETP.GT.AND P4, PT, R22, R8, PT ;  /* 0x000000081600722a */ /* 0x000fe40003f84000 */
[----:B------:R-:W-:-:S02]  /*15050*/  FSEL R16, R44, R46, P1 ;  /* 0x0000002e2c107208 */ /* 0x000fc40000800000 */
[----:B------:R-:W-:-:S04]  /*15060*/  FSEL R17, R45, R47, P1 ;  /* 0x0000002f2d117208 */ /* 0x000fc80000800000 */
[----:B------:R-:W-:Y:S01]  /*15070*/  @!P1 IMAD.MOV R15, RZ, RZ, R6 ;  /* 0x000000ffff0f9224 */ /* 0x000fe200078e0206 */
[----:B----4-:R-:W-:Y:S02]  /*15080*/  DSETP.GT.AND P1, PT, R24, R8, PT ;  /* 0x000000081800722a */ /* 0x010fe40003f24000 */
[----:B------:R-:W-:Y:S01]  /*15090*/  DADD R44, R16, R18 ;  /* 0x00000000102c7229 */ /* 0x000fe20000000012 */
[----:B------:R-:W-:Y:S02]  /*150a0*/  VIADD R6, R15, 0x1 ;  /* 0x000000010f067836 */ /* 0x000fe40000000000 */
[----:B------:R-:W-:-:S05]  /*150b0*/  @!P2 IMAD.MOV R6, RZ, RZ, R15 ;  /* 0x000000ffff06a224 */ /* 0x000fca00078e020f */
[----:B------:R-:W-:Y:S01]  /*150c0*/  IADD3 R15, PT, PT, R6, 0x1, RZ ;  /* 0x00000001060f7810 */ /* 0x000fe20007ffe0ff */
[----:B------:R-:W-:Y:S01]  /*150d0*/  @!P3 IMAD.MOV R15, RZ, RZ, R6 ;  /* 0x000000ffff0fb224 */ /* 0x000fe200078e0206 */
[----:B------:R-:W-:Y:S02]  /*150e0*/  FSEL R18, R44, R16, P2 ;  /* 0x000000102c127208 */ /* 0x000fe40001000000 */
[----:B------:R-:W-:Y:S01]  /*150f0*/  FSEL R19, R45, R17, P2 ;  /* 0x000000112d137208 */ /* 0x000fe20001000000 */
[----:B------:R-:W-:Y:S01]  /*15100*/  DSETP.GT.AND P2, PT, R26, R8, PT ;  /* 0x000000081a00722a */ /* 0x000fe20003f44000 */
[----:B------:R-:W-:Y:S02]  /*15110*/  VIADD R6, R15, 0x1 ;  /* 0x000000010f067836 */ /* 0x000fe40000000000 */
[----:B------:R-:W-:Y:S02]  /*15120*/  @!P4 IMAD.MOV R6, RZ, RZ, R15 ;  /* 0x000000ffff06c224 */ /* 0x000fe400078e020f */
[----:B------:R-:W-:-:S02]  /*15130*/  DADD R16, R20, R18 ;  /* 0x0000000014107229 */ /* 0x000fc40000000012 */
[----:B------:R-:W-:Y:S02]  /*15140*/  VIADD R15, R6, 0x1 ;  /* 0x00000001060f7836 */ /* 0x000fe40000000000 */
[----:B------:R-:W-:-:S04]  /*15150*/  @!P1 IMAD.MOV R15, RZ, RZ, R6 ;  /* 0x000000ffff0f9224 */ /* 0x000fc800078e0206 */
[----:B------:R-:W-:Y:S02]  /*15160*/  VIADD R6, R15, 0x1 ;  /* 0x000000010f067836 */ /* 0x000fe40000000000 */
[----:B------:R-:W-:Y:S01]  /*15170*/  FSEL R18, R16, R18, P3 ;  /* 0x0000001210127208 */ /* 0x000fe20001800000 */
[----:B------:R-:W-:Y:S01]  /*15180*/  @!P2 IMAD.MOV R6, RZ, RZ, R15 ;  /* 0x000000ffff06a224 */ /* 0x000fe200078e020f */
[----:B------:R-:W-:-:S03]  /*15190*/  FSEL R19, R17, R19, P3 ;  /* 0x0000001311137208 */ /* 0x000fc60001800000 */
[----:B------:R-:W-:-:S03]  /*151a0*/  VIADD R15, R6, 0x1 ;  /* 0x00000001060f7836 */ /* 0x000fc60000000000 */
[----:B------:R-:W-:-:S10]  /*151b0*/  DADD R16, R18, R22 ;  /* 0x0000000012107229 */ /* 0x000fd40000000016 */
[----:B------:R-:W-:Y:S02]  /*151c0*/  FSEL R18, R16, R18, P4 ;  /* 0x0000001210127208 */ /* 0x000fe40002000000 */
[----:B------:R-:W-:-:S06]  /*151d0*/  FSEL R19, R17, R19, P4 ;  /* 0x0000001311137208 */ /* 0x000fcc0002000000 */
[----:B------:R-:W-:-:S10]  /*151e0*/  DADD R16, R24, R18 ;  /* 0x0000000018107229 */ /* 0x000fd40000000012 */
[----:B------:R-:W-:Y:S02]  /*151f0*/  FSEL R18, R16, R18, P1 ;  /* 0x0000001210127208 */ /* 0x000fe40000800000 */
[----:B------:R-:W-:Y:S01]  /*15200*/  FSEL R19, R17, R19, P1 ;  /* 0x0000001311137208 */ /* 0x000fe20000800000 */
[----:B------:R-:W-:-:S05]  /*15210*/  DSETP.GT.AND P1, PT, R28, R8, PT ;  /* 0x000000081c00722a */ /* 0x000fca0003f24000 */
[----:B------:R-:W-:-:S09]  /*15220*/  DADD R16, R18, R26 ;  /* 0x0000000012107229 */ /* 0x000fd2000000001a */
[----:B------:R-:W-:Y:S01]  /*15230*/  @!P1 IMAD.MOV R15, RZ, RZ, R6 ;  /* 0x000000ffff0f9224 */ /* 0x000fe200078e0206 */
[----:B------:R-:W-:Y:S02]  /*15240*/  FSEL R18, R16, R18, P2 ;  /* 0x0000001210127208 */ /* 0x000fe40001000000 */
[----:B------:R-:W-:Y:S01]  /*15250*/  FSEL R19, R17, R19, P2 ;  /* 0x0000001311137208 */ /* 0x000fe20001000000 */
[----:B------:R-:W-:Y:S01]  /*15260*/  DSETP.GT.AND P2, PT, R30, R8, PT ;  /* 0x000000081e00722a */ /* 0x000fe20003f44000 */
[----:B------:R-:W-:-:S04]  /*15270*/  IADD3 R6, PT, PT, R15, 0x1, RZ ;  /* 0x000000010f067810 */ /* 0x000fc80007ffe0ff */
[----:B------:R-:W-:-:S09]  /*15280*/  DADD R16, R28, R18 ;  /* 0x000000001c107229 */ /* 0x000fd20000000012 */
[----:B------:R-:W-:Y:S01]  /*15290*/  @!P2 IMAD.MOV R6, RZ, RZ, R15 ;  /* 0x000000ffff06a224 */ /* 0x000fe200078e020f */
[----:B------:R-:W-:Y:S02]  /*152a0*/  FSEL R16, R16, R18, P1 ;  /* 0x0000001210107208 */ /* 0x000fe40000800000 */
[----:B------:R-:W-:-:S06]  /*152b0*/  FSEL R17, R17, R19, P1 ;  /* 0x0000001311117208 */ /* 0x000fcc0000800000 */
[----:B------:R-:W-:-:S10]  /*152c0*/  DADD R30, R16, R30 ;  /* 0x00000000101e7229 */ /* 0x000fd4000000001e */
[----:B------:R-:W-:Y:S02]  /*152d0*/  FSEL R46, R30, R16, P2 ;  /* 0x000000101e2e7208 */ /* 0x000fe40001000000 */
[----:B------:R-:W-:-:S07]  /*152e0*/  FSEL R47, R31, R17, P2 ;  /* 0x000000111f2f7208 */ /* 0x000fce0001000000 */
.L_x_1261:
[----:B------:R-:W-:Y:S05]  /*152f0*/  BSYNC.RECONVERGENT B4 ;  /* 0x0000000000047941 */ /* 0x000fea0003800200 */
.L_x_1260:
        /* <DEDUP_REMOVED lines=9> */
[----:B------:R-:W-:Y:S02]  /*15390*/  VIADD R15, R6, 0x1 ;  /* 0x00000001060f7836 */ /* 0x000fe40000000000 */
[----:B------:R-:W-:Y:S01]  /*153a0*/  VIADD R7, R7, 0x4 ;  /* 0x0000000407077836 */ /* 0x000fe20000000000 */
[----:B--2---:R-:W-:Y:S02]  /*153b0*/  DADD R24, R46, R16 ;  /* 0x000000002e187229 */ /* 0x004fe40000000010 */
[----:B-----5:R-:W-:-:S02]  /*153c0*/  DSETP.GT.AND P0, PT, R16, R8, PT ;  /* 0x000000081000722a */ /* 0x020fc40003f04000 */
[----:B------:R-:W-:-:S06]  /*153d0*/  DSETP.GT.AND P2, PT, R18, R8, PT ;  /* 0x000000081200722a */ /* 0x000fcc0003f44000 */
[----:B------:R-:W-:Y:S02]  /*153e0*/  FSEL R16, R24, R46, P0 ;  /* 0x0000002e18107208 */ /* 0x000fe40000000000 */
[----:B------:R-:W-:-:S04]  /*153f0*/  FSEL R17, R25, R47, P0 ;  /* 0x0000002f19117208 */ /* 0x000fc80000000000 */
[----:B------:R-:W-:Y:S01]  /*15400*/  @!P0 IMAD.MOV R15, RZ, RZ, R6 ;  /* 0x000000ffff0f8224 */ /* 0x000fe200078e0206 */
[----:B---3--:R-:W-:Y:S02]  /*15410*/  DSETP.GT.AND P0, PT, R20, R8, PT ;  /* 0x000000081400722a */ /* 0x008fe40003f04000 */
[----:B------:R-:W-:Y:S01]  /*15420*/  DADD R24, R16, R18 ;  /* 0x0000000010187229 */ /* 0x000fe20000000012 */
[----:B------:R-:W-:Y:S02]  /*15430*/  VIADD R6, R15, 0x1 ;  /* 0x000000010f067836 */ /* 0x000fe40000000000 */
[----:B------:R-:W-:-:S04]  /*15440*/  @!P2 IMAD.MOV R6, RZ, RZ, R15 ;  /* 0x000000ffff06a224 */ /* 0x000fc800078e020f */
[----:B------:R-:W-:-:S03]  /*15450*/  VIADD R15, R6, 0x1 ;  /* 0x00000001060f7836 */ /* 0x000fc60000000000 */
[----:B------:R-:W-:Y:S02]  /*15460*/  FSEL R16, R24, R16, P2 ;  /* 0x0000001018107208 */ /* 0x000fe40001000000 */
[----:B------:R-:W-:Y:S01]  /*15470*/  FSEL R17, R25, R17, P2 ;  /* 0x0000001119117208 */ /* 0x000fe20001000000 */
[----:B------:R-:W-:Y:S01]  /*15480*/  DSETP.GT.AND P2, PT, R22, R8, PT ;  /* 0x000000081600722a */ /* 0x000fe20003f44000 */
[----:B------:R-:W-:-:S04]  /*15490*/  @!P0 IMAD.MOV R15, RZ, RZ, R6 ;  /* 0x000000ffff0f8224 */ /* 0x000fc800078e0206 */
[----:B------:R-:W-:Y:S01]  /*154a0*/  DADD R18, R20, R16 ;  /* 0x0000000014127229 */ /* 0x000fe20000000010 */
[----:B------:R-:W-:-:S08]  /*154b0*/  IADD3 R6, PT, PT, R15, 0x1, RZ ;  /* 0x000000010f067810 */ /* 0x000fd00007ffe0ff */
[----:B------:R-:W-:Y:S01]  /*154c0*/  @!P2 IMAD.MOV R6, RZ, RZ, R15 ;  /* 0x000000ffff06a224 */ /* 0x000fe200078e020f */
[----:B------:R-:W-:Y:S02]  /*154d0*/  FSEL R16, R18, R16, P0 ;  /* 0x0000001012107208 */ /* 0x000fe40000000000 */
[----:B------:R-:W-:-:S06]  /*154e0*/  FSEL R17, R19, R17, P0 ;  /* 0x0000001113117208 */ /* 0x000fcc0000000000 */
[----:B------:R-:W-:-:S10]  /*154f0*/  DADD R22, R16, R22 ;  /* 0x0000000010167229 */ /* 0x000fd40000000016 */
[----:B------:R-:W-:Y:S02]  /*15500*/  FSEL R46, R22, R16, P2 ;  /* 0x00000010162e7208 */ /* 0x000fe40001000000 */
[----:B------:R-:W-:-:S07]  /*15510*/  FSEL R47, R23, R17, P2 ;  /* 0x00000011172f7208 */ /* 0x000fce0001000000 */
.L_x_1263:
[----:B------:R-:W-:Y:S05]  /*15520*/  BSYNC.RECONVERGENT B4 ;  /* 0x0000000000047941 */ /* 0x000fea0003800200 */
.L_x_1262:
        /* <DEDUP_REMOVED lines=24> */
[----:B------:R-:W-:-:S10]  /*156b0*/  @P0 IADD3 R6, PT, PT, R6, 0x1, RZ ;  /* 0x0000000106060810 */ /* 0x000fd40007ffe0ff */
.L_x_1259:
[----:B------:R-:W-:Y:S05]  /*156c0*/  BSYNC.RECONVERGENT B0 ;  /* 0x0000000000007941 */ /* 0x000fea0003800200 */
.L_x_1258:
        /* <DEDUP_REMOVED lines=27> */
.L_x_1265:
[----:B------:R-:W-:Y:S05]  /*15880*/  BSYNC.RECONVERGENT B4 ;  /* 0x0000000000047941 */ /* 0x000fea0003800200 */
.L_x_1264:
[----:B------:R-:W0:Y:S01]  /*15890*/  LDCU.64 UR6, c[0x0][0x3d0] ;  /* 0x00007a00ff0677ac */ /* 0x000e220008000a00 */
[----:B-----5:R-:W-:Y:S01]  /*158a0*/  DADD R8, -R8, R16 ;  /* 0x0000000008087229 */ /* 0x020fe20000000110 */
[----:B------:R-:W-:-:S07]  /*158b0*/  IMAD.MOV.U32 R17, RZ, RZ, 0x1 ;  /* 0x00000001ff117424 */ /* 0x000fce00078e00ff */
[----:B0-----:R-:W-:-:S14]  /*158c0*/  DSETP.GE.AND P0, PT, R8, UR6, PT ;  /* 0x0000000608007e2a */ /* 0x001fdc000bf06000 */
[----:B------:R-:W-:Y:S05]  /*158d0*/  @P0 BREAK.RELIABLE B3 ;  /* 0x0000000000030942 */ /* 0x000fea0003800100 */
[----:B------:R-:W-:Y:S05]  /*158e0*/  @P0 BRA `(.L_x_1001) ;  /* 0x0000005000c80947 */ /* 0x000fea0003800000 */
.L_x_1249:
[----:B------:R-:W-:Y:S05]  /*158f0*/  BSYNC.RELIABLE B3 ;  /* 0x0000000000037941 */ /* 0x000fea0003800100 */
.L_x_1248:
[----:B------:R-:W-:Y:S01]  /*15900*/  ISETP.GE.AND P0, PT, R2, 0x1, PT ;  /* 0x000000010200780c */ /* 0x000fe20003f06270 */
[----:B------:R-:W-:Y:S01]  /*15910*/  BSSY.RECONVERGENT B0, `(.L_x_1266) ;  /* 0x0000086000007945 */ /* 0x000fe20003800200 */
[----:B0-----:R-:W-:-:S11]  /*15920*/  IMAD.MOV.U32 R30, RZ, RZ, RZ ;  /* 0x000000ffff1e7224 */ /* 0x001fd600078e00ff */
[----:B------:R-:W-:Y:S05]  /*15930*/  @!P0 BRA `(.L_x_1267) ;  /* 0x00000008000c8947 */ /* 0x000fea0003800000 */
        /* <DEDUP_REMOVED lines=10> */
.L_x_1270:
[----:B0-----:R-:W0:Y:S01]  /*159e0*/  LDC.64 R28, c[0x0][0x380] ;  /* 0x0000e000ff1c7b82 */ /* 0x001e220000000a00 */
[C---:B-12---:R-:W-:Y:S02]  /*159f0*/  VIADD R17, R49.reuse, 0x3 ;  /* 0x0000000331117836 */ /* 0x046fe40000000000 */
[----:B0-----:R-:W-:-:S05]  /*15a00*/  IMAD.WIDE R6, R49, 0x8, R28 ;  /* 0x0000000831067825 */ /* 0x001fca00078e021c */
[----:B-----5:R-:W2:Y:S04]  /*15a10*/  LDG.E.64 R8, desc[UR4][R6.64] ;  /* 0x0000000406087981 */ /* 0x020ea8000c1e1b00 */
[----:B------:R-:W2:Y:S01]  /*15a20*/  LDG.E.64 R14, desc[UR4][R6.64+0x8] ;  /* 0x00000804060e7981 */ /* 0x000ea2000c1e1b00 */
[----:B------:R-:W-:-:S05]  /*15a30*/  IMAD.WIDE R16, R17, 0x8, R28 ;  /* 0x0000000811107825 */ /* 0x000fca00078e021c */
[----:B---34-:R-:W3:Y:S04]  /*15a40*/  LDG.E.64 R18, desc[UR4][R16.64] ;  /* 0x0000000410127981 */ /* 0x018ee8000c1e1b00 */
[----:B------:R-:W4:Y:S01]  /*15a50*/  LDG.E.64 R20, desc[UR4][R16.64+0x8] ;  /* 0x0000080410147981 */ /* 0x000f22000c1e1b00 */
[----:B------:R-:W-:-:S04]  /*15a60*/  VIADD R23, R49, 0x6 ;  /* 0x0000000631177836 */ /* 0x000fc80000000000 */
[----:B------:R-:W-:-:S05]  /*15a70*/  IMAD.WIDE R22, R23, 0x8, R28 ;  /* 0x0000000817167825 */ /* 0x000fca00078e021c */
[----:B------:R-:W3:Y:S04]  /*15a80*/  LDG.E.64 R24, desc[UR4][R22.64] ;  /* 0x0000000416187981 */ /* 0x000ee8000c1e1b00 */
[----:B------:R-:W3:Y:S01]  /*15a90*/  LDG.E.64 R26, desc[UR4][R22.64+0x8] ;  /* 0x00000804161a7981 */ /* 0x000ee2000c1e1b00 */
[----:B------:R-:W-:-:S04]  /*15aa0*/  VIADD R45, R49, 0x9 ;  /* 0x00000009312d7836 */ /* 0x000fc80000000000 */
[----:B------:R-:W-:-:S05]  /*15ab0*/  IMAD.WIDE R28, R45, 0x8, R28 ;  /* 0x000000082d1c7825 */ /* 0x000fca00078e021c */
[----:B------:R-:W3:Y:S04]  /*15ac0*/  LDG.E.64 R44, desc[UR4][R28.64] ;  /* 0x000000041c2c7981 */ /* 0x000ee8000c1e1b00 */
[----:B------:R-:W3:Y:S01]  /*15ad0*/  LDG.E.64 R46, desc[UR4][R28.64+0x8] ;  /* 0x000008041c2e7981 */ /* 0x000ee2000c1e1b00 */
[----:B--2---:R-:W-:Y:S02]  /*15ae0*/  DSETP.GEU.AND P1, PT, R8, R12, PT ;  /* 0x0000000c0800722a */ /* 0x004fe40003f2e000 */
[----:B------:R-:W-:-:S04]  /*15af0*/  DSETP.GEU.AND P2, PT, R14, R32, PT ;  /* 0x000000200e00722a */ /* 0x000fc80003f4e000 */
[----:B------:R-:W-:Y:S02]  /*15b00*/  DSETP.GE.AND P1, PT, R8, R10, !P1 ;  /* 0x0000000a0800722a */ /* 0x000fe40004f26000 */
[----:B------:R-:W-:Y:S02]  /*15b10*/  DSETP.GE.AND P2, PT, R14, R42, !P2 ;  /* 0x0000002a0e00722a */ /* 0x000fe40005746000 */
[----:B----4-:R-:W-:-:S04]  /*15b20*/  DSETP.GEU.AND P3, PT, R20, R32, PT ;  /* 0x000000201400722a */ /* 0x010fc80003f6e000 */
[----:B------:R-:W-:Y:S01]  /*15b30*/  PLOP3.LUT P1, PT, P1, P2, PT, 0x80, 0x8 ;  /* 0x000000000008781c */ /* 0x000fe20000f25070 */
[----:B---3--:R-:W-:-:S03]  /*15b40*/  DSETP.GEU.AND P2, PT, R18, R12, PT ;  /* 0x0000000c1200722a */ /* 0x008fc60003f4e000 */
        /* <DEDUP_REMOVED lines=21> */
[----:B------:R-:W-:Y:S02]  /*15ca0*/  PLOP3.LUT P4, PT, P4, P5, PT, 0x80, 0x8 ;  /* 0x000000000008781c */ /* 0x000fe4000278b070 */
[----:B------:R-:W-:-:S04]  /*15cb0*/  @!P2 MOV R30, R8 ;  /* 0x00000008001ea202 */ /* 0x000fc80000000f00 */
[----:B------:R-:W-:-:S13]  /*15cc0*/  ISETP.GT.OR P3, PT, R30, 0xfff, !P3 ;  /* 0x00000fff1e00780c */ /* 0x000fda0005f64670 */
[C---:B------:R-:W-:Y:S01]  /*15cd0*/  @!P3 VIADD R8, R30.reuse, 0x1 ;  /* 0x000000011e08b836 */ /* 0x040fe20000000000 */
[----:B------:R-:W4:Y:S01]  /*15ce0*/  @!P3 LDG.E.64 R22, desc[UR4][R22.64+0x10] ;  /* 0x000010041616b981 */ /* 0x000f22000c1e1b00 */
[----:B------:R-:W-:Y:S02]  /*15cf0*/  @!P3 IMAD R19, R30, 0x8, R4 ;  /* 0x000000081e13b824 */ /* 0x000fe400078e0204 */
[----:B------:R-:W-:-:S05]  /*15d00*/  @!P3 IMAD.MOV.U32 R30, RZ, RZ, R8 ;  /* 0x000000ffff1eb224 */ /* 0x000fca00078e0008 */
[----:B------:R-:W-:-:S13]  /*15d10*/  ISETP.GT.OR P4, PT, R30, 0xfff, !P4 ;  /* 0x00000fff1e00780c */ /* 0x000fda0006784670 */
[----:B------:R-:W4:Y:S01]  /*15d20*/  @!P4 LDG.E.64 R28, desc[UR4][R28.64+0x10] ;  /* 0x000010041c1cc981 */ /* 0x000f22000c1e1b00 */
        /* <DEDUP_REMOVED lines=9> */
[----:B------:R0:W-:Y:S02]  /*15dc0*/  @!P4 STL.64 [R21], R28 ;  /* 0x0000001c1500c387 */ /* 0x0001e40000100a00 */
[----:B------:R-:W-:Y:S05]  /*15dd0*/  @!P1 BRA `(.L_x_1270) ;  /* 0xfffffffc00009947 */ /* 0x000fea000383ffff */
.L_x_1269:
[----:B------:R-:W-:Y:S05]  /*15de0*/  BSYNC.RECONVERGENT B3 ;  /* 0x0000000000037941 */ /* 0x000fea0003800200 */
.L_x_1268:
[----:B0-----:R-:W-:Y:S01]  /*15df0*/  IMAD.IADD R6, R5, 0x1, -R48 ;  /* 0x0000000105067824 */ /* 0x001fe200078e0a30 */
[----:B------:R-:W-:Y:S04]  /*15e00*/  BSSY.RECONVERGENT B3, `(.L_x_1271) ;  /* 0x0000025000037945 */ /* 0x000fe80003800200 */
[----:B------:R-:W-:-:S13]  /*15e10*/  ISETP.GT.AND P1, PT, R6, 0x1, PT ;  /* 0x000000010600780c */ /* 0x000fda0003f24270 */
[----:B------:R-:W-:Y:S05]  /*15e20*/  @!P1 BRA `(.L_x_1272) ;  /* 0x0000000000889947 */ /* 0x000fea0003800000 */
[----:B-1234-:R-:W0:Y:S02]  /*15e30*/  LDC.64 R20, c[0x0][0x380] ;  /* 0x0000e000ff147b82 */ /* 0x01ee240000000a00 */
[----:B0-----:R-:W-:-:S05]  /*15e40*/  IMAD.WIDE R18, R49, 0x8, R20 ;  /* 0x0000000831127825 */ /* 0x001fca00078e0214 */
[----:B------:R-:W2:Y:S04]  /*15e50*/  LDG.E.64 R6, desc[UR4][R18.64] ;  /* 0x0000000412067981 */ /* 0x000ea8000c1e1b00 */
[----:B-----5:R-:W3:Y:S01]  /*15e60*/  LDG.E.64 R8, desc[UR4][R18.64+0x8] ;  /* 0x0000080412087981 */ /* 0x020ee2000c1e1b00 */
[----:B------:R-:W-:-:S05]  /*15e70*/  IADD3 R49, PT, PT, R49, 0x3, RZ ;  /* 0x0000000331317810 */ /* 0x000fca0007ffe0ff */
[----:B------:R-:W-:-:S05]  /*15e80*/  IMAD.WIDE R20, R49, 0x8, R20 ;  /* 0x0000000831147825 */ /* 0x000fca00078e0214 */
[----:B------:R-:W4:Y:S04]  /*15e90*/  LDG.E.64 R14, desc[UR4][R20.64] ;  /* 0x00000004140e7981 */ /* 0x000f28000c1e1b00 */
[----:B------:R-:W4:Y:S01]  /*15ea0*/  LDG.E.64 R16, desc[UR4][R20.64+0x8] ;  /* 0x0000080414107981 */ /* 0x000f22000c1e1b00 */
[----:B--2---:R-:W-:Y:S02]  /*15eb0*/  DSETP.GEU.AND P0, PT, R6, R12, PT ;  /* 0x0000000c0600722a */ /* 0x004fe40003f0e000 */
[----:B---3--:R-:W-:-:S04]  /*15ec0*/  DSETP.GEU.AND P1, PT, R8, R32, PT ;  /* 0x000000200800722a */ /* 0x008fc80003f2e000 */
[----:B------:R-:W-:Y:S02]  /*15ed0*/  DSETP.GE.AND P0, PT, R6, R10, !P0 ;  /* 0x0000000a0600722a */ /* 0x000fe40004706000 */
[----:B------:R-:W-:-:S06]  /*15ee0*/  DSETP.GE.AND P1, PT, R8, R42, !P1 ;  /* 0x0000002a0800722a */ /* 0x000fcc0004f26000 */
[----:B------:R-:W-:Y:S01]  /*15ef0*/  PLOP3.LUT P0, PT, P0, P1, PT, 0x80, 0x8 ;  /* 0x000000000008781c */ /* 0x000fe20000703070 */
[----:B----4-:R-:W-:Y:S02]  /*15f00*/  DSETP.GEU.AND P1, PT, R14, R12, PT ;  /* 0x0000000c0e00722a */ /* 0x010fe40003f2e000 */
[----:B------:R-:W-:Y:S01]  /*15f10*/  DSETP.GEU.AND P2, PT, R16, R32, PT ;  /* 0x000000201000722a */ /* 0x000fe20003f4e000 */
[----:B------:R-:W-:-:S03]  /*15f20*/  ISETP.GT.OR P0, PT, R30, 0xfff, !P0 ;  /* 0x00000fff1e00780c */ /* 0x000fc60004704670 */
[----:B------:R-:W-:Y:S02]  /*15f30*/  DSETP.GE.AND P1, PT, R14, R10, !P1 ;  /* 0x0000000a0e00722a */ /* 0x000fe40004f26000 */
[----:B------:R-:W-:-:S06]  /*15f40*/  DSETP.GE.AND P2, PT, R16, R42, !P2 ;  /* 0x0000002a1000722a */ /* 0x000fcc0005746000 */
[----:B------:R-:W-:Y:S02]  /*15f50*/  PLOP3.LUT P1, PT, P1, P2, PT, 0x80, 0x8 ;  /* 0x000000000008781c */ /* 0x000fe40000f25070 */
[C---:B------:R-:W-:Y:S02]  /*15f60*/  @!P0 VIADD R6, R30.reuse, 0x1 ;  /* 0x000000011e068836 */ /* 0x040fe40000000000 */
[----:B------:R-:W-:Y:S02]  /*15f70*/  @!P0 IMAD R15, R30, 0x8, R4 ;  /* 0x000000081e0f8824 */ /* 0x000fe400078e0204 */
        /* <DEDUP_REMOVED lines=13> */
.L_x_1272:
[----:B------:R-:W-:Y:S05]  /*16050*/  BSYNC.RECONVERGENT B3 ;  /* 0x0000000000037941 */ /* 0x000fea0003800200 */
.L_x_1271:
[----:B------:R-:W-:-:S13]  /*16060*/  ISETP.LT.OR P0, PT, R48, R5, P0 ;  /* 0x000000053000720c */ /* 0x000fda0000701670 */
[----:B------:R-:W-:Y:S05]  /*16070*/  @!P0 BRA `(.L_x_1267) ;  /* 0x00000000003c8947 */ /* 0x000fea0003800000 */
[----:B0-----:R-:W0:Y:S02]  /*16080*/  LDC.64 R14, c[0x0][0x380] ;  /* 0x0000e000ff0e7b82 */ /* 0x001e240000000a00 */
[----:B0-----:R-:W-:-:S05]  /*16090*/  IMAD.WIDE R14, R49, 0x8, R14 ;  /* 0x00000008310e7825 */ /* 0x001fca00078e020e */
[----:B------:R-:W2:Y:S04]  /*160a0*/  LDG.E.64 R6, desc[UR4][R14.64] ;  /* 0x000000040e067981 */ /* 0x000ea8000c1e1b00 */
[----:B-----5:R-:W3:Y:S01]  /*160b0*/  LDG.E.64 R8, desc[UR4][R14.64+0x8] ;  /* 0x000008040e087981 */ /* 0x020ee2000c1e1b00 */
        /* <DEDUP_REMOVED lines=11> */
.L_x_1267:
[----:B------:R-:W-:Y:S05]  /*16170*/  BSYNC.RECONVERGENT B0 ;  /* 0x0000000000007941 */ /* 0x000fea0003800200 */
.L_x_1266:
[----:B------:R-:W-:Y:S01]  /*16180*/  ISETP.GE.AND P0, PT, R30, 0xc, PT ;  /* 0x0000000c1e00780c */ /* 0x000fe20003f06270 */
[----:B------:R-:W-:-:S12]  /*16190*/  BSSY.RELIABLE B3, `(.L_x_1273) ;  /* 0x0000132000037945 */ /* 0x000fd80003800100 */
[----:B------:R-:W-:Y:S05]  /*161a0*/  @!P0 BRA `(.L_x_1274) ;  /* 0x0000001000c08947 */ /* 0x000fea0003800000 */
[----:B------:R-:W-:Y:S01]  /*161b0*/  BSSY.RECONVERGENT B0, `(.L_x_1275) ;  /* 0x0000016000007945 */ /* 0x000fe20003800200 */
[----:B------:R-:W-:-:S07]  /*161c0*/  IMAD.MOV.U32 R11, RZ, RZ, 0x1 ;  /* 0x00000001ff0b7424 */ /* 0x000fce00078e00ff */
.L_x_1279:
[----:B0-----:R-:W-:-:S06]  /*161d0*/  IMAD R6, R11, 0x8, R4 ;  /* 0x000000080b067824 */ /* 0x001fcc00078e0204 */
[----:B-----5:R-:W5:Y:S01]  /*161e0*/  LDL.64 R6, [R6] ;  /* 0x0000000006067983 */ /* 0x020f620000100a00 */
[----:B------:R-:W-:Y:S01]  /*161f0*/  IMAD.MOV.U32 R10, RZ, RZ, R11 ;  /* 0x000000ffff0a7224 */ /* 0x000fe200078e000b */
[----:B------:R-:W-:Y:S01]  /*16200*/  BSSY.RECONVERGENT B4, `(.L_x_1276) ;  /* 0x000000d000047945 */ /* 0x000fe20003800200 */
[----:B------:R-:W-:-:S05]  /*16210*/  VIADD R11, R11, 0x1 ;  /* 0x000000010b0b7836 */ /* 0x000fca0000000000 */
[----:B------:R-:W-:-:S13]  /*16220*/  ISETP.NE.AND P1, PT, R11, R30, PT ;  /* 0x0000001e0b00720c */ /* 0x000fda0003f25270 */
.L_x_1278:
        /* <DEDUP_REMOVED lines=10> */
.L_x_1277:
[----:B------:R-:W-:Y:S05]  /*162d0*/  BSYNC.RECONVERGENT B4 ;  /* 0x0000000000047941 */ /* 0x000fea0003800200 */
.L_x_1276:
[----:B------:R-:W-:-:S05]  /*162e0*/  LEA R9, R10, R4, 0x3 ;  /* 0x000000040a097211 */ /* 0x000fca00078e18ff */
[----:B------:R0:W-:Y:S01]  /*162f0*/  STL.64 [R9], R6 ;  /* 0x0000000609007387 */ /* 0x0001e20000100a00 */
[----:B------:R-:W-:Y:S05]  /*16300*/  @P1 BRA `(.L_x_1279) ;  /* 0xfffffffc00b01947 */ /* 0x000fea000383ffff */
[----:B------:R-:W-:Y:S05]  /*16310*/  BSYNC.RECONVERGENT B0 ;  /* 0x0000000000007941 */ /* 0x000fea0003800200 */
.L_x_1275:
        /* <DEDUP_REMOVED lines=13> */
[----:B------:R-:W-:Y:S02]  /*163f0*/  IMAD.MOV.U32 R6, RZ, RZ, RZ ;  /* 0x000000ffff067224 */ /* 0x000fe400078e00ff */
[----:B------:R-:W-:-:S07]  /*16400*/  IMAD.MOV R45, RZ, RZ, -R7 ;  /* 0x000000ffff2d7224 */ /* 0x000fce00078e0a07 */
.L_x_1282:
[----:B------:R-:W2:Y:S04]  /*16410*/  LDL.128 R12, [R44+-0x40] ;  /* 0xffffc0002c0c7983 */ /* 0x000ea80000100c00 */
[----:B------:R-:W2:Y:S04]  /*16420*/  LDL.128 R24, [R44+-0x30] ;  /* 0xffffd0002c187983 */ /* 0x000ea80000100c00 */
[----:B-1-34-:R-:W3:Y:S04]  /*16430*/  LDL.128 R20, [R44+-0x20] ;  /* 0xffffe0002c147983 */ /* 0x01aee80000100c00 */
[----:B------:R-:W4:Y:S04]  /*16440*/  LDL.128 R8, [R44+-0x10] ;  /* 0xfffff0002c087983 */ /* 0x000f280000100c00 */
[----:B------:R-:W4:Y:S01]  /*16450*/  LDL.128 R16, [R44] ;  /* 0x000000002c107983 */ /* 0x000f220000100c00 */
[----:B------:R-:W-:Y:S01]  /*16460*/  VIADD R50, R6, 0x1 ;  /* 0x0000000106327836 */ /* 0x000fe20000000000 */
[----:B--2--5:R-:W-:-:S02]  /*16470*/  DSETP.GT.AND P3, PT, R12, R28, PT ;  /* 0x0000001c0c00722a */ /* 0x024fc40003f64000 */
[----:B------:R-:W-:Y:S02]  /*16480*/  DADD R12, R12, R46 ;  /* 0x000000000c0c7229 */ /* 0x000fe4000000002e */
[----:B------:R-:W-:-:S08]  /*16490*/  DSETP.GT.AND P4, PT, R14, R28, PT ;  /* 0x0000001c0e00722a */ /* 0x000fd00003f84000 */
[----:B------:R-:W-:Y:S02]  /*164a0*/  FSEL R46, R12, R46, P3 ;  /* 0x0000002e0c2e7208 */ /* 0x000fe40001800000 */
[----:B------:R-:W-:-:S06]  /*164b0*/  FSEL R47, R13, R47, P3 ;  /* 0x0000002f0d2f7208 */ /* 0x000fcc0001800000 */
[----:B------:R-:W-:Y:S01]  /*164c0*/  DADD R48, R14, R46 ;  /* 0x000000000e307229 */ /* 0x000fe2000000002e */
[----:B------:R-:W2:Y:S01]  /*164d0*/  LDL.128 R12, [R44+0x10] ;  /* 0x000010002c0c7983 */ /* 0x000ea20000100c00 */
[--C-:B------:R-:W-:Y:S02]  /*164e0*/  DSETP.GT.AND P5, PT, R24, R28.reuse, PT ;  /* 0x0000001c1800722a */ /* 0x100fe40003fa4000 */
[----:B------:R-:W-:-:S06]  /*164f0*/  DSETP.GT.AND P6, PT, R26, R28, PT ;  /* 0x0000001c1a00722a */ /* 0x000fcc0003fc4000 */
[----:B------:R-:W-:Y:S02]  /*16500*/  FSEL R46, R48, R46, P4 ;  /* 0x0000002e302e7208 */ /* 0x000fe40002000000 */
[----:B------:R-:W-:-:S06]  /*16510*/  FSEL R47, R49, R47, P4 ;  /* 0x0000002f312f7208 */ /* 0x000fcc0002000000 */
[----:B------:R-:W-:-:S10]  /*16520*/  DADD R48, R24, R46 ;  /* 0x0000000018307229 */ /* 0x000fd4000000002e */
[----:B------:R-:W-:Y:S02]  /*16530*/  FSEL R46, R48, R46, P5 ;  /* 0x0000002e302e7208 */ /* 0x000fe40002800000 */
[----:B------:R-:W-:-:S06]  /*16540*/  FSEL R47, R49, R47, P5 ;  /* 0x0000002f312f7208 */ /* 0x000fcc0002800000 */
[----:B------:R-:W-:Y:S01]  /*16550*/  DADD R48, R26, R46 ;  /* 0x000000001a307229 */ /* 0x000fe2000000002e */
[----:B------:R-:W2:Y:S01]  /*16560*/  LDL.128 R24, [R44+0x20] ;  /* 0x000020002c187983 */ /* 0x000ea20000100c00 */
        /* <DEDUP_REMOVED lines=8> */
[----:B------:R0:W3:Y:S01]  /*165f0*/  LDL.128 R20, [R44+0x30] ;  /* 0x000030002c147983 */ /* 0x0000e20000100c00 */
[----:B------:R-:W-:Y:S01]  /*16600*/  @!P3 IMAD.MOV R50, RZ, RZ, R6 ;  /* 0x000000ffff32b224 */ /* 0x000fe200078e0206 */
[--C-:B----4-:R-:W-:Y:S01]  /*16610*/  DSETP.GT.AND P3, PT, R8, R28.reuse, PT ;  /* 0x0000001c0800722a */ /* 0x110fe20003f64000 */
[----:B------:R-:W-:Y:S02]  /*16620*/  VIADD R45, R45, 0x10 ;  /* 0x000000102d2d7836 */ /* 0x000fe40000000000 */
[----:B------:R-:W-:Y:S02]  /*16630*/  VIADD R6, R50, 0x1 ;  /* 0x0000000132067836 */ /* 0x000fe40000000000 */
[----:B------:R-:W-:Y:S02]  /*16640*/  @!P4 IMAD.MOV R6, RZ, RZ, R50 ;  /* 0x000000ffff06c224 */ /* 0x000fe400078e0232 */
[----:B------:R-:W-:Y:S01]  /*16650*/  FSEL R46, R48, R46, P2 ;  /* 0x0000002e302e7208 */ /* 0x000fe20001000000 */
[----:B------:R-:W-:Y:S01]  /*16660*/  DSETP.GT.AND P4, PT, R10, R28, PT ;  /* 0x0000001c0a00722a */ /* 0x000fe20003f84000 */
[----:B------:R-:W-:Y:S01]  /*16670*/  FSEL R47, R49, R47, P2 ;  /* 0x0000002f312f7208 */ /* 0x000fe20001000000 */
[----:B0-----:R-:W-:-:S05]  /*16680*/  VIADD R44, R44, 0x80 ;  /* 0x000000802c2c7836 */ /* 0x001fca0000000000 */
[----:B------:R-:W-:-:S10]  /*16690*/  DADD R48, R8, R46 ;  /* 0x0000000008307229 */ /* 0x000fd4000000002e */
[----:B------:R-:W-:Y:S02]  /*166a0*/  FSEL R8, R48, R46, P3 ;  /* 0x0000002e30087208 */ /* 0x000fe40001800000 */
[----:B------:R-:W-:-:S06]  /*166b0*/  FSEL R9, R49, R47, P3 ;  /* 0x0000002f31097208 */ /* 0x000fcc0001800000 */
[----:B------:R-:W-:-:S10]  /*166c0*/  DADD R46, R10, R8 ;  /* 0x000000000a2e7229 */ /* 0x000fd40000000008 */
[----:B------:R-:W-:Y:S01]  /*166d0*/  FSEL R8, R46, R8, P4 ;  /* 0x000000082e087208 */ /* 0x000fe20002000000 */
[C---:B------:R-:W-:Y:S01]  /*166e0*/  VIADD R46, R6.reuse, 0x1 ;  /* 0x00000001062e7836 */ /* 0x040fe20000000000 */
[----:B------:R-:W-:Y:S02]  /*166f0*/  FSEL R9, R47, R9, P4 ;  /* 0x000000092f097208 */ /* 0x000fe40002000000 */
[----:B------:R-:W-:Y:S01]  /*16700*/  @!P5 IADD3 R46, PT, PT, R6, RZ, RZ ;  /* 0x000000ff062ed210 */ /* 0x000fe20007ffe0ff */
[----:B------:R-:W-:-:S03]  /*16710*/  DSETP.GT.AND P5, PT, R16, R28, PT ;  /* 0x0000001c1000722a */ /* 0x000fc60003fa4000 */
[----:B------:R-:W-:Y:S01]  /*16720*/  DADD R10, R16, R8 ;  /* 0x00000000100a7229 */ /* 0x000fe20000000008 */
[----:B------:R-:W-:Y:S02]  /*16730*/  VIADD R6, R46, 0x1 ;  /* 0x000000012e067836 */ /* 0x000fe40000000000 */
        /* <DEDUP_REMOVED lines=8> */
[----:B------:R-:W-:-:S10]  /*167c0*/  DADD R10, R18, R8 ;  /* 0x00000000120a7229 */ /* 0x000fd40000000008 */
[----:B------:R-:W-:Y:S02]  /*167d0*/  FSEL R8, R10, R8, P6 ;  /* 0x000000080a087208 */ /* 0x000fe40003000000 */
[----:B------:R-:W-:-:S06]  /*167e0*/  FSEL R9, R11, R9, P6 ;  /* 0x000000090b097208 */ /* 0x000fcc0003000000 */
[C---:B--2---:R-:W-:Y:S02]  /*167f0*/  DADD R10, R12.reuse, R8 ;  /* 0x000000000c0a7229 */ /* 0x044fe40000000008 */
[--C-:B------:R-:W-:Y:S02]  /*16800*/  DSETP.GT.AND P1, PT, R12, R28.reuse, PT ;  /* 0x0000001c0c00722a */ /* 0x100fe40003f24000 */
[----:B------:R-:W-:Y:S01]  /*16810*/  DSETP.GT.AND P2, PT, R14, R28, PT ;  /* 0x0000001c0e00722a */ /* 0x000fe20003f44000 */
[----:B------:R-:W-:Y:S02]  /*16820*/  VIADD R12, R6, 0x1 ;  /* 0x00000001060c7836 */ /* 0x000fe40000000000 */
[----:B------:R-:W-:-:S03]  /*16830*/  @!P3 IMAD.MOV R12, RZ, RZ, R6 ;  /* 0x000000ffff0cb224 */ /* 0x000fc600078e0206 */
[----:B------:R-:W-:Y:S01]  /*16840*/  FSEL R8, R10, R8, P1 ;  /* 0x000000080a087208 */ /* 0x000fe20000800000 */
[C---:B------:R-:W-:Y:S01]  /*16850*/  VIADD R6, R12.reuse, 0x1 ;  /* 0x000000010c067836 */ /* 0x040fe20000000000 */
[----:B------:R-:W-:Y:S02]  /*16860*/  FSEL R9, R11, R9, P1 ;  /* 0x000000090b097208 */ /* 0x000fe40000800000 */
[----:B------:R-:W-:-:S04]  /*16870*/  @!P4 IADD3 R6, PT, PT, R12, RZ, RZ ;  /* 0x000000ff0c06c210 */ /* 0x000fc80007ffe0ff */
        /* <DEDUP_REMOVED lines=8> */
[----:B------:R-:W-:-:S03]  /*16900*/  @!P1 IMAD.MOV R12, RZ, RZ, R6 ;  /* 0x000000ffff0c9224 */ /* 0x000fc600078e0206 */
[C---:B------:R-:W-:Y:S01]  /*16910*/  DADD R10, R24.reuse, R8 ;  /* 0x00000000180a7229 */ /* 0x040fe20000000008 */
[----:B------:R-:W-:Y:S01]  /*16920*/  VIADD R6, R12, 0x1 ;  /* 0x000000010c067836 */ /* 0x000fe20000000000 */
[--C-:B------:R-:W-:Y:S01]  /*16930*/  DSETP.GT.AND P3, PT, R24, R28.reuse, PT ;  /* 0x0000001c1800722a */ /* 0x100fe20003f64000 */
[----:B------:R-:W-:Y:S01]  /*16940*/  @!P2 IMAD.MOV R6, RZ, RZ, R12 ;  /* 0x000000ffff06a224 */ /* 0x000fe200078e020c */
[----:B------:R-:W-:-:S03]  /*16950*/  DSETP.GT.AND P4, PT, R26, R28, PT ;  /* 0x0000001c1a00722a */ /* 0x000fc60003f84000 */
[----:B------:R-:W-:-:S03]  /*16960*/  VIADD R12, R6, 0x1 ;  /* 0x00000001060c7836 */ /* 0x000fc60000000000 */
[----:B------:R-:W-:Y:S02]  /*16970*/  FSEL R10, R10, R8, P3 ;  /* 0x000000080a0a7208 */ /* 0x000fe40001800000 */
[----:B------:R-:W-:-:S04]  /*16980*/  FSEL R11, R11, R9, P3 ;  /* 0x000000090b0b7208 */ /* 0x000fc80001800000 */
[----:B------:R-:W-:Y:S02]  /*16990*/  @!P3 IADD3 R12, PT, PT, R6, RZ, RZ ;  /* 0x000000ff060cb210 */ /* 0x000fe40007ffe0ff */
[----:B------:R-:W-:-:S03]  /*169a0*/  DADD R8, R26, R10 ;  /* 0x000000001a087229 */ /* 0x000fc6000000000a */
[----:B------:R-:W-:Y:S02]  /*169b0*/  VIADD R6, R12, 0x1 ;  /* 0x000000010c067836 */ /* 0x000fe40000000000 */
[----:B------:R-:W-:-:S05]  /*169c0*/  @!P4 IMAD.MOV R6, RZ, RZ, R12 ;  /* 0x000000ffff06c224 */ /* 0x000fca00078e020c */
[----:B------:R-:W-:Y:S02]  /*169d0*/  FSEL R10, R8, R10, P4 ;  /* 0x0000000a080a7208 */ /* 0x000fe40002000000 */
[----:B------:R-:W-:Y:S01]  /*169e0*/  FSEL R11, R9, R11, P4 ;  /* 0x0000000b090b7208 */ /* 0x000fe20002000000 */
[----:B---3--:R-:W-:-:S05]  /*169f0*/  DSETP.GT.AND P1, PT, R20, R28, PT ;  /* 0x0000001c1400722a */ /* 0x008fca0003f24000 */
        /* <DEDUP_REMOVED lines=13> */
.L_x_1281:
[----:B------:R-:W-:Y:S05]  /*16ad0*/  BSYNC.RECONVERGENT B0 ;  /* 0x0000000000007941 */ /* 0x000fea0003800200 */
.L_x_1280:
        /* <DEDUP_REMOVED lines=9> */
[----:B------:R-:W2:Y:S04]  /*16b70*/  LDL.128 R12, [R27+0x10] ;  /* 0x000010001b0c7983 */ /* 0x000ea80000100c00 */
[----:B-1-34-:R-:W3:Y:S04]  /*16b80*/  LDL.128 R16, [R27+0x20] ;  /* 0x000020001b107983 */ /* 0x01aee80000100c00 */
[----:B------:R-:W4:Y:S01]  /*16b90*/  LDL.128 R20, [R27+0x30] ;  /* 0x000030001b147983 */ /* 0x000f220000100c00 */
[----:B------:R-:W-:Y:S01]  /*16ba0*/  VIADD R7, R7, 0x8 ;  /* 0x0000000807077836 */ /* 0x000fe20000000000 */
[----:B--2---:R-:W-:-:S02]  /*16bb0*/  DADD R24, R46, R8 ;  /* 0x000000002e187229 */ /* 0x004fc40000000008 */
[--C-:B-----5:R-:W-:Y:S02]  /*16bc0*/  DSETP.GT.AND P1, PT, R8, R28.reuse, PT ;  /* 0x0000001c0800722a */ /* 0x120fe40003f24000 */
[--C-:B------:R-:W-:Y:S02]  /*16bd0*/  DSETP.GT.AND P2, PT, R10, R28.reuse, PT ;  /* 0x0000001c0a00722a */ /* 0x100fe40003f44000 */
[--C-:B------:R-:W-:Y:S02]  /*16be0*/  DSETP.GT.AND P3, PT, R12, R28.reuse, PT ;  /* 0x0000001c0c00722a */ /* 0x100fe40003f64000 */
[----:B------:R-:W-:Y:S02]  /*16bf0*/  DSETP.GT.AND P4, PT, R14, R28, PT ;  /* 0x0000001c0e00722a */ /* 0x000fe40003f84000 */
        /* <DEDUP_REMOVED lines=8> */
[----:B---3--:R-:W-:-:S03]  /*16c80*/  DSETP.GT.AND P1, PT, R16, R28, PT ;  /* 0x0000001c1000722a */ /* 0x008fc60003f24000 */
        /* <DEDUP_REMOVED lines=13> */
[----:B------:R-:W-:Y:S02]  /*16d60*/  FSEL R11, R9, R11, P4 ;  /* 0x0000000b090b7208 */ /* 0x000fe40002000000 */
[----:B------:R-:W-:Y:S01]  /*16d70*/  IADD3 R6, PT, PT, R12, 0x1, RZ ;  /* 0x000000010c067810 */ /* 0x000fe20007ffe0ff */
[----:B------:R-:W-:-:S03]  /*16d80*/  @!P2 IMAD.MOV R6, RZ, RZ, R12 ;  /* 0x000000ffff06a224 */ /* 0x000fc600078e020c */
[----:B------:R-:W-:-:S10]  /*16d90*/  DADD R8, R16, R10 ;  /* 0x0000000010087229 */ /* 0x000fd4000000000a */
[----:B------:R-:W-:Y:S02]  /*16da0*/  FSEL R10, R8, R10, P1 ;  /* 0x0000000a080a7208 */ /* 0x000fe40000800000 */
[----:B------:R-:W-:Y:S01]  /*16db0*/  FSEL R11, R9, R11, P1 ;  /* 0x0000000b090b7208 */ /* 0x000fe20000800000 */
[----:B----4-:R-:W-:-:S05]  /*16dc0*/  DSETP.GT.AND P1, PT, R20, R28, PT ;  /* 0x0000001c1400722a */ /* 0x010fca0003f24000 */
        /* <DEDUP_REMOVED lines=14> */
.L_x_1286:
[----:B------:R-:W-:Y:S05]  /*16eb0*/  BSYNC.RECONVERGENT B4 ;  /* 0x0000000000047941 */ /* 0x000fea0003800200 */
.L_x_1285:
[----:B------:R-:W-:Y:S05]  /*16ec0*/  @!P0 BRA `(.L_x_1284) ;  /* 0x0000000000ec8947 */ /* 0x000fea0003800000 */
[----:B------:R-:W-:Y:S01]  /*16ed0*/  ISETP.GE.U32.AND P0, PT, R26, 0x4, PT ;  /* 0x000000041a00780c */ /* 0x000fe20003f06070 */
[----:B------:R-:W-:Y:S01]  /*16ee0*/  BSSY.RECONVERGENT B4, `(.L_x_1287) ;  /* 0x0000020000047945 */ /* 0x000fe20003800200 */
[----:B------:R-:W-:-:S04]  /*16ef0*/  LOP3.LUT R30, R30, 0x3, RZ, 0xc0, !PT ;  /* 0x000000031e1e7812 */ /* 0x000fc800078ec0ff */
[----:B------:R-:W-:-:S07]  /*16f00*/  ISETP.NE.AND P1, PT, R30, RZ, PT ;  /* 0x000000ff1e00720c */ /* 0x000fce0003f25270 */
[----:B------:R-:W-:Y:S06]  /*16f10*/  @!P0 BRA `(.L_x_1288) ;  /* 0x0000000000708947 */ /* 0x000fec0003800000 */
[----:B---34-:R-:W-:-:S05]  /*16f20*/  IMAD R18, R7, 0x8, R4 ;  /* 0x0000000807127824 */ /* 0x018fca00078e0204 */
[----:B------:R-:W1:Y:S04]  /*16f30*/  LDL.128 R8, [R18] ;  /* 0x0000000012087983 */ /* 0x000e680000100c00 */
[----:B------:R-:W2:Y:S01]  /*16f40*/  LDL.128 R12, [R18+0x10] ;  /* 0x00001000120c7983 */ /* 0x000ea20000100c00 */
[----:B------:R-:W-:Y:S01]  /*16f50*/  VIADD R7, R7, 0x4 ;  /* 0x0000000407077836 */ /* 0x000fe20000000000 */
[----:B-1----:R-:W-:Y:S02]  /*16f60*/  DADD R16, R46, R8 ;  /* 0x000000002e107229 */ /* 0x002fe40000000008 */
        /* <DEDUP_REMOVED lines=9> */
[----:B--2---:R-:W-:-:S04]  /*17000*/  DSETP.GT.AND P0, PT, R12, R28, PT ;  /* 0x0000001c0c00722a */ /* 0x004fc80003f04000 */
[----:B------:R-:W-:Y:S01]  /*17010*/  DADD R10, R12, R8 ;  /* 0x000000000c0a7229 */ /* 0x000fe20000000008 */
[----:B------:R-:W-:Y:S01]  /*17020*/  IADD3 R6, PT, PT, R16, 0x1, RZ ;  /* 0x0000000110067810 */ /* 0x000fe20007ffe0ff */
[----:B------:R-:W-:Y:S01]  /*17030*/  @!P2 IMAD.MOV R6, RZ, RZ, R16 ;  /* 0x000000ffff06a224 */ /* 0x000fe200078e0210 */
[----:B------:R-:W-:-:S07]  /*17040*/  DSETP.GT.AND P2, PT, R14, R28, PT ;  /* 0x0000001c0e00722a */ /* 0x000fce0003f44000 */
        /* <DEDUP_REMOVED lines=9> */
.L_x_1288:
[----:B------:R-:W-:Y:S05]  /*170e0*/  BSYNC.RECONVERGENT B4 ;  /* 0x0000000000047941 */ /* 0x000fea0003800200 */
.L_x_1287:
        /* <DEDUP_REMOVED lines=25> */
.L_x_1284:
[----:B------:R-:W-:Y:S05]  /*17280*/  BSYNC.RECONVERGENT B0 ;  /* 0x0000000000007941 */ /* 0x000fea0003800200 */
.L_x_1283:
        /* <DEDUP_REMOVED lines=12> */
[----:B-1----:R-:W-:-:S08]  /*17350*/  DMUL R16, R8, R46 ;  /* 0x0000002e08107228 */ /* 0x002fd00000000000 */
[----:B------:R-:W-:-:S08]  /*17360*/  DFMA R10, -R6, R16, R46 ;  /* 0x00000010060a722b */ /* 0x000fd0000000012e */
[----:B------:R-:W-:-:S10]  /*17370*/  DFMA R16, R8, R10, R16 ;  /* 0x0000000a0810722b */ /* 0x000fd40000000010 */
[----:B------:R-:W-:-:S05]  /*17380*/  FFMA R8, RZ, R7, R17 ;  /* 0x00000007ff087223 */ /* 0x000fca0000000011 */
[----:B------:R-:W-:-:S13]  /*17390*/  FSETP.GT.AND P0, PT, |R8|, 1.469367938527859385e-39, PT ;  /* 0x001000000800780b */ /* 0x000fda0003f04200 */
[----:B------:R-:W-:Y:S05]  /*173a0*/  @P0 BRA P1, `(.L_x_1290) ;  /* 0x0000000000240947 */ /* 0x000fea0000800000 */
[----:B------:R-:W-:Y:S01]  /*173b0*/  IMAD.MOV.U32 R44, RZ, RZ, R46 ;  /* 0x000000ffff2c7224 */ /* 0x000fe200078e002e */
[----:B---34-:R-:W-:Y:S01]  /*173c0*/  MOV R19, 0x17410 ;  /* 0x0001741000137802 */ /* 0x018fe20000000f00 */
[----:B------:R-:W-:Y:S02]  /*173d0*/  IMAD.MOV.U32 R18, RZ, RZ, R47 ;  /* 0x000000ffff127224 */ /* 0x000fe400078e002f */
[----:B------:R-:W-:Y:S02]  /*173e0*/  IMAD.MOV.U32 R17, RZ, RZ, R6 ;  /* 0x000000ffff117224 */ /* 0x000fe400078e0006 */
[----:B------:R-:W-:-:S07]  /*173f0*/  IMAD.MOV.U32 R16, RZ, RZ, R7 ;  /* 0x000000ffff107224 */ /* 0x000fce00078e0007 */
[----:B-----5:R-:W-:Y:S05]  /*17400*/  CALL.REL.NOINC `($__internal_1_$__cuda_sm20_div_rn_f64_full) ;  /* 0x0000003800187944 */ /* 0x020fea0003c00000 */
[----:B------:R-:W-:-:S04]  /*17410*/  LOP3.LUT R17, R17, R16, RZ, 0x3c, !PT ;  /* 0x0000001011117212 */ /* 0x000fc800078e3cff */
[----:B------:R-:W-:-:S04]  /*17420*/  LOP3.LUT R16, R17, R16, RZ, 0x3c, !PT ;  /* 0x0000001011107212 */ /* 0x000fc800078e3cff */
[----:B------:R-:W-:-:S07]  /*17430*/  LOP3.LUT R17, R17, R16, RZ, 0x3c, !PT ;  /* 0x0000001011117212 */ /* 0x000fce00078e3cff */
.L_x_1290:
[----:B------:R-:W-:Y:S05]  /*17440*/  BSYNC.RECONVERGENT B4 ;  /* 0x0000000000047941 */ /* 0x000fea0003800200 */
.L_x_1289:
[----:B------:R-:W0:Y:S01]  /*17450*/  LDCU.64 UR6, c[0x0][0x3d0] ;  /* 0x00007a00ff0677ac */ /* 0x000e220008000a00 */
[----:B-----5:R-:W-:-:S08]  /*17460*/  DADD R16, -R28, R16 ;  /* 0x000000001c107229 */ /* 0x020fd00000000110 */
[----:B0-----:R-:W-:Y:S01]  /*17470*/  DSETP.GE.AND P0, PT, R16, UR6, PT ;  /* 0x0000000610007e2a */ /* 0x001fe2000bf06000 */
[----:B------:R-:W-:-:S13]  /*17480*/  MOV R17, 0x1 ;  /* 0x0000000100117802 */ /* 0x000fda0000000f00 */
[----:B------:R-:W-:Y:S05]  /*17490*/  @P0 BREAK.RELIABLE B3 ;  /* 0x0000000000030942 */ /* 0x000fea0003800100 */
[----:B------:R-:W-:Y:S05]  /*174a0*/  @P0 BRA `(.L_x_1001) ;  /* 0x0000003400d80947 */ /* 0x000fea0003800000 */
.L_x_1274:
[----:B------:R-:W-:Y:S05]  /*174b0*/  BSYNC.RELIABLE B3 ;  /* 0x0000000000037941 */ /* 0x000fea0003800100 */
.L_x_1273:
[----:B------:R-:W-:Y:S01]  /*174c0*/  ISETP.GE.AND P0, PT, R2, 0x1, PT ;  /* 0x000000010200780c */ /* 0x000fe20003f06270 */
[----:B------:R-:W-:Y:S01]  /*174d0*/  BSSY.RECONVERGENT B0, `(.L_x_1291) ;  /* 0x0000086000007945 */ /* 0x000fe20003800200 */
[----:B------:R-:W-:-:S11]  /*174e0*/  IMAD.MOV.U32 R44, RZ, RZ, RZ ;  /* 0x000000ffff2c7224 */ /* 0x000fd600078e00ff */
[----:B------:R-:W-:Y:S05]  /*174f0*/  @!P0 BRA `(.L_x_1292) ;  /* 0x00000008000c8947 */ /* 0x000fea0003800000 */
[--C-:B0-----:R-:W-:Y:S01]  /*17500*/  IMAD.IADD R6, R5, 0x1, -R3.reuse ;  /* 0x0000000105067824 */ /* 0x101fe200078e0a03 */
[----:B------:R-:W-:Y:S01]  /*17510*/  BSSY.RECONVERGENT B3, `(.L_x_1293) ;  /* 0x0000049000037945 */ /* 0x000fe20003800200 */
[----:B------:R-:W-:Y:S01]  /*17520*/  PLOP3.LUT P0, PT, PT, PT, PT, 0x80, 0x8 ;  /* 0x000000000008781c */ /* 0x000fe20003f0f070 */
[----:B-----5:R-:W-:Y:S02]  /*17530*/  IMAD R47, R3, 0x3, RZ ;  /* 0x00000003032f7824 */ /* 0x020fe400078e02ff */
[----:B------:R-:W-:Y:S01]  /*17540*/  ISETP.GT.AND P1, PT, R6, 0x3, PT ;  /* 0x000000030600780c */ /* 0x000fe20003f24270 */
[----:B------:R-:W-:Y:S02]  /*17550*/  IMAD.MOV.U32 R44, RZ, RZ, RZ ;  /* 0x000000ffff2c7224 */ /* 0x000fe400078e00ff */
[----:B------:R-:W-:-:S10]  /*17560*/  IMAD.MOV.U32 R46, RZ, RZ, R3 ;  /* 0x000000ffff2e7224 */ /* 0x000fd400078e0003 */
[----:B------:R-:W-:Y:S05]  /*17570*/  @!P1 BRA `(.L_x_1294) ;  /* 0x0000000400089947 */ /* 0x000fea0003800000 */
[----:B------:R-:W0:Y:S01]  /*17580*/  LDC.64 R6, c[0x0][0x380] ;  /* 0x0000e000ff067b82 */ /* 0x000e220000000a00 */
[----:B------:R-:W-:Y:S01]  /*17590*/  PLOP3.LUT P0, PT, PT, PT, PT, 0x8, 0x80 ;  /* 0x000000000080781c */ /* 0x000fe20003f0e170 */
[----:B------:R-:W-:-:S12]  /*175a0*/  VIADD R45, R5, 0xfffffffd ;  /* 0xfffffffd052d7836 */ /* 0x000fd80000000000 */
.L_x_1295:
[----:B0-----:R-:W-:-:S05]  /*175b0*/  IMAD.WIDE R8, R47, 0x8, R6 ;  /* 0x000000082f087825 */ /* 0x001fca00078e0206 */
[----:B------:R-:W5:Y:S04]  /*175c0*/  LDG.E.64 R10, desc[UR4][R8.64] ;  /* 0x00000004080a7981 */ /* 0x000f68000c1e1b00 */
[----:B------:R-:W5:Y:S01]  /*175d0*/  LDG.E.64 R12, desc[UR4][R8.64+0x8] ;  /* 0x00000804080c7981 */ /* 0x000f62000c1e1b00 */
[----:B------:R-:W-:-:S04]  /*175e0*/  VIADD R15, R47, 0x3 ;  /* 0x000000032f0f7836 */ /* 0x000fc80000000000 */
[----:B------:R-:W-:-:S05]  /*175f0*/  IMAD.WIDE R14, R15, 0x8, R6 ;  /* 0x000000080f0e7825 */ /* 0x000fca00078e0206 */
[----:B-12---:R-:W2:Y:S04]  /*17600*/  LDG.E.64 R16, desc[UR4][R14.64] ;  /* 0x000000040e107981 */ /* 0x006ea8000c1e1b00 */
[----:B---34-:R-:W3:Y:S01]  /*17610*/  LDG.E.64 R18, desc[UR4][R14.64+0x8] ;  /* 0x000008040e127981 */ /* 0x018ee2000c1e1b00 */
        /* <DEDUP_REMOVED lines=8> */
[----:B-----5:R-:W-:Y:S02]  /*176a0*/  DSETP.GEU.AND P1, PT, R10, R34, PT ;  /* 0x000000220a00722a */ /* 0x020fe40003f2e000 */
[----:B------:R-:W-:-:S04]  /*176b0*/  DSETP.GEU.AND P2, PT, R12, R32, PT ;  /* 0x000000200c00722a */ /* 0x000fc80003f4e000 */
[----:B------:R-:W-:Y:S02]  /*176c0*/  DSETP.GE.AND P1, PT, R10, R36, !P1 ;  /* 0x000000240a00722a */ /* 0x000fe40004f26000 */
[----:B------:R-:W-:-:S06]  /*176d0*/  DSETP.GE.AND P2, PT, R12, R42, !P2 ;  /* 0x0000002a0c00722a */ /* 0x000fcc0005746000 */
[----:B------:R-:W-:Y:S01]  /*176e0*/  PLOP3.LUT P1, PT, P1, P2, PT, 0x80, 0x8 ;  /* 0x000000000008781c */ /* 0x000fe20000f25070 */
[----:B--2---:R-:W-:Y:S02]  /*176f0*/  DSETP.GEU.AND P2, PT, R16, R34, PT ;  /* 0x000000221000722a */ /* 0x004fe40003f4e000 */
[----:B---3--:R-:W-:Y:S01]  /*17700*/  DSETP.GEU.AND P3, PT, R18, R32, PT ;  /* 0x000000201200722a */ /* 0x008fe20003f6e000 */
[----:B------:R-:W-:-:S03]  /*17710*/  ISETP.GT.OR P1, PT, R44, 0xfff, !P1 ;  /* 0x00000fff2c00780c */ /* 0x000fc60004f24670 */
[----:B------:R-:W-:Y:S02]  /*17720*/  DSETP.GE.AND P2, PT, R16, R36, !P2 ;  /* 0x000000241000722a */ /* 0x000fe40005746000 */
[----:B------:R-:W-:-:S06]  /*17730*/  DSETP.GE.AND P3, PT, R18, R42, !P3 ;  /* 0x0000002a1200722a */ /* 0x000fcc0005f66000 */
[----:B------:R-:W-:Y:S01]  /*17740*/  PLOP3.LUT P2, PT, P2, P3, PT, 0x80, 0x8 ;  /* 0x000000000008781c */ /* 0x000fe20001747070 */
[----:B----4-:R-:W-:Y:S01]  /*17750*/  DSETP.GEU.AND P3, PT, R22, R34, PT ;  /* 0x000000221600722a */ /* 0x010fe20003f6e000 */
[C---:B------:R-:W-:Y:S01]  /*17760*/  @!P1 VIADD R10, R44.reuse, 0x1 ;  /* 0x000000012c0a9836 */ /* 0x040fe20000000000 */
[----:B------:R-:W-:Y:S01]  /*17770*/  @!P1 LEA R11, R44, R4, 0x3 ;  /* 0x000000042c0b9211 */ /* 0x000fe200078e18ff */
[----:B------:R-:W-:Y:S01]  /*17780*/  DSETP.GEU.AND P4, PT, R24, R32, PT ;  /* 0x000000201800722a */ /* 0x000fe20003f8e000 */
[----:B------:R-:W2:Y:S01]  /*17790*/  @!P1 LDG.E.64 R8, desc[UR4][R8.64+0x10] ;  /* 0x0000100408089981 */ /* 0x000ea2000c1e1b00 */
[----:B------:R-:W-:Y:S01]  /*177a0*/  @!P1 IMAD.MOV.U32 R44, RZ, RZ, R10 ;  /* 0x000000ffff2c9224 */ /* 0x000fe200078e000a */
[----:B------:R-:W-:-:S03]  /*177b0*/  DSETP.GE.AND P3, PT, R22, R36, !P3 ;  /* 0x000000241600722a */ /* 0x000fc60005f66000 */
[----:B------:R-:W-:Y:S01]  /*177c0*/  DSETP.GE.AND P4, PT, R24, R42, !P4 ;  /* 0x0000002a1800722a */ /* 0x000fe20006786000 */
[----:B------:R-:W-:Y:S01]  /*177d0*/  ISETP.GT.OR P2, PT, R44, 0xfff, !P2 ;  /* 0x00000fff2c00780c */ /* 0x000fe20005744670 */
[----:B------:R-:W-:-:S04]  /*177e0*/  DSETP.GEU.AND P5, PT, R30, R32, PT ;  /* 0x000000201e00722a */ /* 0x000fc80003fae000 */
[----:B------:R-:W-:Y:S01]  /*177f0*/  PLOP3.LUT P3, PT, P3, P4, PT, 0x80, 0x8 ;  /* 0x000000000008781c */ /* 0x000fe20001f69070 */
[----:B------:R-:W-:Y:S02]  /*17800*/  DSETP.GEU.AND P4, PT, R28, R34, PT ;  /* 0x000000221c00722a */ /* 0x000fe40003f8e000 */
[----:B------:R-:W-:-:S04]  /*17810*/  DSETP.GE.AND P5, PT, R30, R42, !P5 ;  /* 0x0000002a1e00722a */ /* 0x000fc80006fa6000 */
[----:B------:R-:W-:Y:S01]  /*17820*/  DSETP.GE.AND P4, PT, R28, R36, !P4 ;  /* 0x000000241c00722a */ /* 0x000fe20006786000 */
[C---:B------:R-:W-:Y:S01]  /*17830*/  @!P2 VIADD R10, R44.reuse, 0x1 ;  /* 0x000000012c0aa836 */ /* 0x040fe20000000000 */
[----:B------:R-:W3:Y:S01]  /*17840*/  @!P2 LDG.E.64 R14, desc[UR4][R14.64+0x10] ;  /* 0x000010040e0ea981 */ /* 0x000ee2000c1e1b00 */
[----:B------:R-:W-:Y:S02]  /*17850*/  @!P2 IMAD R13, R44, 0x8, R4 ;  /* 0x000000082c0da824 */ /* 0x000fe400078e0204 */
[----:B------:R-:W-:Y:S01]  /*17860*/  @!P2 IMAD.MOV.U32 R44, RZ, RZ, R10 ;  /* 0x000000ffff2ca224 */ /* 0x000fe200078e000a */
[----:B------:R-:W-:-:S04]  /*17870*/  PLOP3.LUT P4, PT, P4, P5, PT, 0x80, 0x8 ;  /* 0x000000000008781c */ /* 0x000fc8000278b070 */
[----:B------:R-:W-:-:S13]  /*17880*/  ISETP.GT.OR P3, PT, R44, 0xfff, !P3 ;  /* 0x00000fff2c00780c */ /* 0x000fda0005f64670 */
[C---:B------:R-:W-:Y:S01]  /*17890*/  @!P3 VIADD R10, R44.reuse, 0x1 ;  /* 0x000000012c0ab836 */ /* 0x040fe20000000000 */
[----:B------:R-:W4:Y:S01]  /*178a0*/  @!P3 LDG.E.64 R20, desc[UR4][R20.64+0x10] ;  /* 0x000010041414b981 */ /* 0x000f22000c1e1b00 */
[----:B------:R-:W-:Y:S02]  /*178b0*/  @!P3 IMAD R17, R44, 0x8, R4 ;  /* 0x000000082c11b824 */ /* 0x000fe400078e0204 */
[----:B------:R-:W-:-:S05]  /*178c0*/  @!P3 IMAD.MOV.U32 R44, RZ, RZ, R10 ;  /* 0x000000ffff2cb224 */ /* 0x000fca00078e000a */
[----:B------:R-:W-:-:S13]  /*178d0*/  ISETP.GT.OR P4, PT, R44, 0xfff, !P4 ;  /* 0x00000fff2c00780c */ /* 0x000fda0006784670 */
[----:B------:R-:W5:Y:S01]  /*178e0*/  @!P4 LDG.E.64 R26, desc[UR4][R26.64+0x10] ;  /* 0x000010041a1ac981 */ /* 0x000f62000c1e1b00 */
[----:B------:R-:W-:Y:S02]  /*178f0*/  @!P4 IMAD R19, R44, 0x8, R4 ;  /* 0x000000082c13c824 */ /* 0x000fe400078e0204 */
[----:B------:R-:W-:Y:S01]  /*17900*/  VIADD R46, R46, 0x4 ;  /* 0x000000042e2e7836 */ /* 0x000fe20000000000 */
[----:B------:R-:W-:Y:S01]  /*17910*/  @!P4 IADD3 R10, PT, PT, R44, 0x1, RZ ;  /* 0x000000012c0ac810 */ /* 0x000fe20007ffe0ff */
[----:B------:R-:W-:-:S04]  /*17920*/  VIADD R47, R47, 0xc ;  /* 0x0000000c2f2f7836 */ /* 0x000fc80000000000 */
[----:B------:R-:W-:Y:S01]  /*17930*/  @!P4 IMAD.MOV.U32 R44, RZ, RZ, R10 ;  /* 0x000000ffff2cc224 */ /* 0x000fe200078e000a */
[----:B--2---:R0:W-:Y:S01]  /*17940*/  @!P1 STL.64 [R11], R8 ;  /* 0x000000080b009387 */ /* 0x0041e20000100a00 */
[----:B------:R-:W-:-:S03]  /*17950*/  ISETP.GE.AND P1, PT, R46, R45, PT ;  /* 0x0000002d2e00720c */ /* 0x000fc60003f26270 */
[----:B---3--:R0:W-:Y:S04]  /*17960*/  @!P2 STL.64 [R13], R14 ;  /* 0x0000000e0d00a387 */ /* 0x0081e80000100a00 */
[----:B----4-:R0:W-:Y:S04]  /*17970*/  @!P3 STL.64 [R17], R20 ;  /* 0x000000141100b387 */ /* 0x0101e80000100a00 */
[----:B-----5:R0:W-:Y:S02]  /*17980*/  @!P4 STL.64 [R19], R26 ;  /* 0x0000001a1300c387 */ /* 0x0201e40000100a00 */
[----:B------:R-:W-:Y:S05]  /*17990*/  @!P1 BRA `(.L_x_1295) ;  /* 0xfffffffc00049947 */ /* 0x000fea000383ffff */
.L_x_1294:
[----:B------:R-:W-:Y:S05]  /*179a0*/  BSYNC.RECONVERGENT B3 ;  /* 0x0000000000037941 */ /* 0x000fea0003800200 */
.L_x_1293:
[----:B------:R-:W-:Y:S01]  /*179b0*/  IMAD.IADD R6, R5, 0x1, -R46 ;  /* 0x0000000105067824 */ /* 0x000fe200078e0a2e */
[----:B------:R-:W-:Y:S04]  /*179c0*/  BSSY.RECONVERGENT B3, `(.L_x_1296) ;  /* 0x0000025000037945 */ /* 0x000fe80003800200 */
[----:B------:R-:W-:-:S13]  /*179d0*/  ISETP.GT.AND P1, PT, R6, 0x1, PT ;  /* 0x000000010600780c */ /* 0x000fda0003f24270 */
[----:B------:R-:W-:Y:S05]  /*179e0*/  @!P1 BRA `(.L_x_1297) ;  /* 0x0000000000889947 */ /* 0x000fea0003800000 */
[----:B012---:R-:W0:Y:S02]  /*179f0*/  LDC.64 R16, c[0x0][0x380] ;  /* 0x0000e000ff107b82 */ /* 0x007e240000000a00 */
[----:B0-----:R-:W-:-:S05]  /*17a00*/  IMAD.WIDE R14, R47, 0x8, R16 ;  /* 0x000000082f0e7825 */ /* 0x001fca00078e0210 */
[----:B------:R-:W2:Y:S04]  /*17a10*/  LDG.E.64 R6, desc[UR4][R14.64] ;  /* 0x000000040e067981 */ /* 0x000ea8000c1e1b00 */
[----:B------:R-:W5:Y:S01]  /*17a20*/  LDG.E.64 R8, desc[UR4][R14.64+0x8] ;  /* 0x000008040e087981 */ /* 0x000f62000c1e1b00 */
[----:B------:R-:W-:-:S04]  /*17a30*/  VIADD R47, R47, 0x3 ;  /* 0x000000032f2f7836 */ /* 0x000fc80000000000 */
[----:B------:R-:W-:-:S05]  /*17a40*/  IMAD.WIDE R16, R47, 0x8, R16 ;  /* 0x000000082f107825 */ /* 0x000fca00078e0210 */
[----:B------:R-:W3:Y:S04]  /*17a50*/  LDG.E.64 R10, desc[UR4][R16.64] ;  /* 0x00000004100a7981 */ /* 0x000ee8000c1e1b00 */
[----:B------:R-:W4:Y:S01]  /*17a60*/  LDG.E.64 R12, desc[UR4][R16.64+0x8] ;  /* 0x00000804100c7981 */ /* 0x000f22000c1e1b00 */
[----:B--2---:R-:W-:Y:S02]  /*17a70*/  DSETP.GEU.AND P0, PT, R6, R34, PT ;  /* 0x000000220600722a */ /* 0x004fe40003f0e000 */
[----:B-----5:R-:W-:-:S04]  /*17a80*/  DSETP.GEU.AND P1, PT, R8, R32, PT ;  /* 0x000000200800722a */ /* 0x020fc80003f2e000 */
[----:B------:R-:W-:Y:S02]  /*17a90*/  DSETP.GE.AND P0, PT, R6, R36, !P0 ;  /* 0x000000240600722a */ /* 0x000fe40004706000 */
[----:B------:R-:W-:-:S06]  /*17aa0*/  DSETP.GE.AND P1, PT, R8, R42, !P1 ;  /* 0x0000002a0800722a */ /* 0x000fcc0004f26000 */
[----:B------:R-:W-:Y:S01]  /*17ab0*/  PLOP3.LUT P0, PT, P0, P1, PT, 0x80, 0x8 ;  /* 0x000000000008781c */ /* 0x000fe20000703070 */
[----:B---3--:R-:W-:Y:S02]  /*17ac0*/  DSETP.GEU.AND P1, PT, R10, R34, PT ;  /* 0x000000220a00722a */ /* 0x008fe40003f2e000 */
[----:B----4-:R-:W-:Y:S01]  /*17ad0*/  DSETP.GEU.AND P2, PT, R12, R32, PT ;  /* 0x000000200c00722a */ /* 0x010fe20003f4e000 */
        /* <DEDUP_REMOVED lines=10> */
[----:B------:R-:W-:Y:S01]  /*17b80*/  @!P1 IMAD R13, R44, 0x8, R4 ;  /* 0x000000082c0d9824 */ /* 0x000fe200078e0204 */
[----:B------:R-:W-:Y:S01]  /*17b90*/  IADD3 R46, PT, PT, R46, 0x1, RZ ;  /* 0x000000012e2e7810 */ /* 0x000fe20007ffe0ff */
[----:B------:R-:W-:Y:S02]  /*17ba0*/  @!P1 VIADD R10, R44, 0x1 ;  /* 0x000000012c0a9836 */ /* 0x000fe40000000000 */
[----:B------:R-:W-:Y:S02]  /*17bb0*/  VIADD R47, R47, 0x3 ;  /* 0x000000032f2f7836 */ /* 0x000fe40000000000 */
[----:B------:R-:W-:Y:S02]  /*17bc0*/  @!P1 IMAD.MOV.U32 R44, RZ, RZ, R10 ;  /* 0x000000ffff2c9224 */ /* 0x000fe400078e000a */
[----:B------:R-:W-:Y:S01]  /*17bd0*/  VIADD R46, R46, 0x1 ;  /* 0x000000012e2e7836 */ /* 0x000fe20000000000 */
[----:B--2---:R0:W-:Y:S04]  /*17be0*/  @!P0 STL.64 [R11], R6 ;  /* 0x000000060b008387 */ /* 0x0041e80000100a00 */
[----:B---3--:R0:W-:Y:S01]  /*17bf0*/  @!P1 STL.64 [R13], R8 ;  /* 0x000000080d009387 */ /* 0x0081e20000100a00 */
[----:B------:R-:W-:-:S13]  /*17c00*/  PLOP3.LUT P0, PT, PT, PT, PT, 0x8, 0x80 ;  /* 0x000000000080781c */ /* 0x000fda0003f0e170 */
.L_x_1297:
[----:B------:R-:W-:Y:S05]  /*17c10*/  BSYNC.RECONVERGENT B3 ;  /* 0x0000000000037941 */ /* 0x000fea0003800200 */
.L_x_1296:
[----:B------:R-:W-:-:S13]  /*17c20*/  ISETP.LT.OR P0, PT, R46, R5, P0 ;  /* 0x000000052e00720c */ /* 0x000fda0000701670 */
[----:B------:R-:W-:Y:S05]  /*17c30*/  @!P0 BRA `(.L_x_1292) ;  /* 0x00000000003c8947 */ /* 0x000fea0003800000 */
[----:B0-----:R-:W0:Y:S02]  /*17c40*/  LDC.64 R10, c[0x0][0x380] ;  /* 0x0000e000ff0a7b82 */ /* 0x001e240000000a00 */
[----:B0-----:R-:W-:-:S05]  /*17c50*/  IMAD.WIDE R10, R47, 0x8, R10 ;  /* 0x000000082f0a7825 */ /* 0x001fca00078e020a */
[----:B------:R-:W5:Y:S04]  /*17c60*/  LDG.E.64 R6, desc[UR4][R10.64] ;  /* 0x000000040a067981 */ /* 0x000f68000c1e1b00 */
[----:B------:R-:W2:Y:S01]  /*17c70*/  LDG.E.64 R8, desc[UR4][R10.64+0x8] ;  /* 0x000008040a087981 */ /* 0x000ea2000c1e1b00 */
[----:B-----5:R-:W-:Y:S02]  /*17c80*/  DSETP.GEU.AND P0, PT, R6, R34, PT ;  /* 0x000000220600722a */ /* 0x020fe40003f0e000 */
[----:B--2---:R-:W-:-:S04]  /*17c90*/  DSETP.GEU.AND P1, PT, R8, R32, PT ;  /* 0x000000200800722a */ /* 0x004fc80003f2e000 */
        /* <DEDUP_REMOVED lines=9> */
.L_x_1292:
[----:B------:R-:W-:Y:S05]  /*17d30*/  BSYNC.RECONVERGENT B0 ;  /* 0x0000000000007941 */ /* 0x000fea0003800200 */
.L_x_1291:
[----:B------:R-:W-:Y:S01]  /*17d40*/  ISETP.GE.AND P0, PT, R44, 0xc, PT ;  /* 0x0000000c2c00780c */ /* 0x000fe20003f06270 */
[----:B------:R-:W-:-:S12]  /*17d50*/  BSSY.RELIABLE B3, `(.L_x_1298) ;  /* 0x0000132000037945 */ /* 0x000fd80003800100 */
[----:B------:R-:W-:Y:S05]  /*17d60*/  @!P0 BRA `(.L_x_1299) ;  /* 0x0000001000c08947 */ /* 0x000fea0003800000 */
[----:B------:R-:W-:Y:S01]  /*17d70*/  BSSY.RECONVERGENT B0, `(.L_x_1300) ;  /* 0x0000016000007945 */ /* 0x000fe20003800200 */
[----:B0-----:R-:W-:-:S07]  /*17d80*/  IMAD.MOV.U32 R11, RZ, RZ, 0x1 ;  /* 0x00000001ff0b7424 */ /* 0x001fce00078e00ff */
.L_x_1304:
[----:B0-----:R-:W-:-:S06]  /*17d90*/  IMAD R6, R11, 0x8, R4 ;  /* 0x000000080b067824 */ /* 0x001fcc00078e0204 */
[----:B-----5:R-:W5:Y:S01]  /*17da0*/  LDL.64 R6, [R6] ;  /* 0x0000000006067983 */ /* 0x020f620000100a00 */
[----:B------:R-:W-:Y:S01]  /*17db0*/  IMAD.MOV.U32 R10, RZ, RZ, R11 ;  /* 0x000000ffff0a7224 */ /* 0x000fe200078e000b */
[----:B------:R-:W-:Y:S01]  /*17dc0*/  BSSY.RECONVERGENT B4, `(.L_x_1301) ;  /* 0x000000d000047945 */ /* 0x000fe20003800200 */
[----:B------:R-:W-:-:S05]  /*17dd0*/  VIADD R11, R11, 0x1 ;  /* 0x000000010b0b7836 */ /* 0x000fca0000000000 */
[----:B------:R-:W-:-:S13]  /*17de0*/  ISETP.NE.AND P1, PT, R11, R44, PT ;  /* 0x0000002c0b00720c */ /* 0x000fda0003f25270 */
.L_x_1303:
[----:B------:R-:W-:-:S05]  /*17df0*/  IADD3 R15, PT, PT, R10, -0x1, RZ ;  /* 0xffffffff0a0f7810 */ /* 0x000fca0007ffe0ff */
        /* <DEDUP_REMOVED lines=9> */
.L_x_1302:
[----:B------:R-:W-:Y:S05]  /*17e90*/  BSYNC.RECONVERGENT B4 ;  /* 0x0000000000047941 */ /* 0x000fea0003800200 */
.L_x_1301:
[----:B------:R-:W-:-:S05]  /*17ea0*/  IMAD R9, R10, 0x8, R4 ;  /* 0x000000080a097824 */ /* 0x000fca00078e0204 */
[----:B------:R0:W-:Y:S01]  /*17eb0*/  STL.64 [R9], R6 ;  /* 0x0000000609007387 */ /* 0x0001e20000100a00 */
[----:B------:R-:W-:Y:S05]  /*17ec0*/  @P1 BRA `(.L_x_1304) ;  /* 0xfffffffc00b01947 */ /* 0x000fea000383ffff */
[----:B------:R-:W-:Y:S05]  /*17ed0*/  BSYNC.RECONVERGENT B0 ;  /* 0x0000000000007941 */ /* 0x000fea0003800200 */
.L_x_1300:
        /* <DEDUP_REMOVED lines=15> */
.L_x_1307:
[----:B------:R-:W2:Y:S04]  /*17fd0*/  LDL.128 R28, [R37+-0x40] ;  /* 0xffffc000251c7983 */ /* 0x000ea80000100c00 */
[----:B------:R-:W2:Y:S04]  /*17fe0*/  LDL.128 R8, [R37+-0x30] ;  /* 0xffffd00025087983 */ /* 0x000ea80000100c00 */
[----:B------:R-:W2:Y:S04]  /*17ff0*/  LDL.128 R12, [R37+-0x20] ;  /* 0xffffe000250c7983 */ /* 0x000ea80000100c00 */
[----:B-1-34-:R-:W3:Y:S04]  /*18000*/  LDL.128 R16, [R37+-0x10] ;  /* 0xfffff00025107983 */ /* 0x01aee80000100c00 */
[----:B------:R-:W4:Y:S04]  /*18010*/  LDL.128 R20, [R37] ;  /* 0x0000000025147983 */ /* 0x000f280000100c00 */
[----:B------:R-:W4:Y:S01]  /*18020*/  LDL.128 R24, [R37+0x10] ;  /* 0x0000100025187983 */ /* 0x000f220000100c00 */
        /* <DEDUP_REMOVED lines=15> */
[----:B------:R0:W2:Y:S01]  /*18120*/  LDL.128 R8, [R37+0x30] ;  /* 0x0000300025087983 */ /* 0x0000a20000100c00 */
[--C-:B------:R-:W-:Y:S01]  /*18130*/  DSETP.GT.AND P1, PT, R12, R6.reuse, PT ;  /* 0x000000060c00722a */ /* 0x100fe20003f24000 */
[----:B------:R-:W-:Y:S01]  /*18140*/  VIADD R45, R45, 0x10 ;  /* 0x000000102d2d7836 */ /* 0x000fe20000000000 */
[----:B------:R-:W-:-:S06]  /*18150*/  DSETP.GT.AND P2, PT, R14, R6, PT ;  /* 0x000000060e00722a */ /* 0x000fcc0003f44000 */
[----:B------:R-:W-:Y:S01]  /*18160*/  FSEL R46, R48, R46, P6 ;  /* 0x0000002e302e7208 */ /* 0x000fe20003000000 */
[----:B0-----:R-:W-:Y:S01]  /*18170*/  VIADD R37, R37, 0x80 ;  /* 0x0000008025257836 */ /* 0x001fe20000000000 */
[----:B------:R-:W-:-:S06]  /*18180*/  FSEL R47, R49, R47, P6 ;  /* 0x0000002f312f7208 */ /* 0x000fcc0003000000 */
        /* <DEDUP_REMOVED lines=12> */
[----:B------:R-:W-:-:S03]  /*18250*/  DSETP.GT.AND P4, PT, R18, R6, PT ;  /* 0x000000061200722a */ /* 0x000fc60003f84000 */
[----:B------:R-:W-:-:S03]  /*18260*/  VIADD R17, R16, 0x1 ;  /* 0x0000000110117836 */ /* 0x000fc60000000000 */
[----:B------:R-:W-:Y:S01]  /*18270*/  FSEL R12, R14, R12, P3 ;  /* 0x0000000c0e0c7208 */ /* 0x000fe20001800000 */
[----:B------:R-:W-:Y:S01]  /*18280*/  @!P5 IMAD.MOV R17, RZ, RZ, R16 ;  /* 0x000000ffff11d224 */ /* 0x000fe200078e0210 */
[----:B------:R-:W-:Y:S01]  /*18290*/  FSEL R13, R15, R13, P3 ;  /* 0x0000000d0f0d7208 */ /* 0x000fe20001800000 */
[----:B----4-:R-:W-:Y:S02]  /*182a0*/  DSETP.GT.AND P5, PT, R20, R6, PT ;  /* 0x000000061400722a */ /* 0x010fe40003fa4000 */
[----:B------:R-:W-:Y:S02]  /*182b0*/  VIADD R16, R17, 0x1 ;  /* 0x0000000111107836 */ /* 0x000fe40000000000 */
[----:B------:R-:W-:Y:S01]  /*182c0*/  @!P6 IMAD.MOV R16, RZ, RZ, R17 ;  /* 0x000000ffff10e224 */ /* 0x000fe200078e0211 */
[----:B------:R-:W-:Y:S02]  /*182d0*/  DADD R14, R18, R12 ;  /* 0x00000000120e7229 */ /* 0x000fe4000000000c */
[----:B------:R-:W-:Y:S01]  /*182e0*/  DSETP.GT.AND P6, PT, R22, R6, PT ;  /* 0x000000061600722a */ /* 0x000fe20003fc4000 */
[----:B------:R-:W-:-:S02]  /*182f0*/  VIADD R17, R16, 0x1 ;  /* 0x0000000110117836 */ /* 0x000fc40000000000 */
[----:B------:R-:W-:Y:S01]  /*18300*/  @!P1 IMAD.MOV R17, RZ, RZ, R16 ;  /* 0x000000ffff119224 */ /* 0x000fe200078e0210 */
[----:B------:R-:W-:-:S03]  /*18310*/  DSETP.GT.AND P1, PT, R24, R6, PT ;  /* 0x000000061800722a */ /* 0x000fc60003f24000 */
[----:B------:R-:W-:Y:S01]  /*18320*/  VIADD R16, R17, 0x1 ;  /* 0x0000000111107836 */ /* 0x000fe20000000000 */
[----:B------:R-:W-:Y:S02]  /*18330*/  FSEL R12, R14, R12, P4 ;  /* 0x0000000c0e0c7208 */ /* 0x000fe40002000000 */
[----:B------:R-:W-:Y:S02]  /*18340*/  FSEL R13, R15, R13, P4 ;  /* 0x0000000d0f0d7208 */ /* 0x000fe40002000000 */
        /* <DEDUP_REMOVED lines=17> */
[----:B------:R-:W-:Y:S01]  /*18460*/  FSEL R15, R13, R15, P6 ;  /* 0x0000000f0d0f7208 */ /* 0x000fe20003000000 */
[----:B------:R-:W-:Y:S02]  /*18470*/  VIADD R16, R17, 0x1 ;  /* 0x0000000111107836 */ /* 0x000fe40000000000 */
[----:B------:R-:W-:-:S03]  /*18480*/  @!P2 IMAD.MOV R16, RZ, RZ, R17 ;  /* 0x000000ffff10a224 */ /* 0x000fc600078e0211 */
[----:B------:R-:W-:Y:S01]  /*18490*/  DADD R12, R24, R14 ;  /* 0x00000000180c7229 */ /* 0x000fe2000000000e */
[----:B------:R-:W-:-:S09]  /*184a0*/  VIADD R17, R16, 0x1 ;  /* 0x0000000110117836 */ /* 0x000fd20000000000 */
[----:B------:R-:W-:Y:S02]  /*184b0*/  FSEL R14, R12, R14, P1 ;  /* 0x0000000e0c0e7208 */ /* 0x000fe40000800000 */
[----:B------:R-:W-:-:S06]  /*184c0*/  FSEL R15, R13, R15, P1 ;  /* 0x0000000f0d0f7208 */ /* 0x000fcc0000800000 */
[----:B------:R-:W-:-:S10]  /*184d0*/  DADD R12, R26, R14 ;  /* 0x000000001a0c7229 */ /* 0x000fd4000000000e */
[----:B------:R-:W-:Y:S02]  /*184e0*/  FSEL R14, R12, R14, P2 ;  /* 0x0000000e0c0e7208 */ /* 0x000fe40001000000 */
[----:B------:R-:W-:-:S06]  /*184f0*/  FSEL R15, R13, R15, P2 ;  /* 0x0000000f0d0f7208 */ /* 0x000fcc0001000000 */
[C---:B--2---:R-:W-:Y:S02]  /*18500*/  DADD R12, R28.reuse, R14 ;  /* 0x000000001c0c7229 */ /* 0x044fe4000000000e */
[--C-:B------:R-:W-:Y:S02]  /*18510*/  DSETP.GT.AND P3, PT, R28, R6.reuse, PT ;  /* 0x000000061c00722a */ /* 0x100fe40003f64000 */
[----:B------:R-:W-:-:S06]  /*18520*/  DSETP.GT.AND P4, PT, R30, R6, PT ;  /* 0x000000061e00722a */ /* 0x000fcc0003f84000 */
[----:B------:R-:W-:Y:S02]  /*18530*/  FSEL R14, R12, R14, P3 ;  /* 0x0000000e0c0e7208 */ /* 0x000fe40001800000 */
[----:B------:R-:W-:-:S04]  /*18540*/  FSEL R15, R13, R15, P3 ;  /* 0x0000000f0d0f7208 */ /* 0x000fc80001800000 */
[----:B------:R-:W-:Y:S02]  /*18550*/  @!P3 IMAD.MOV R17, RZ, RZ, R16 ;  /* 0x000000ffff11b224 */ /* 0x000fe400078e0210 */
[----:B------:R-:W-:Y:S02]  /*18560*/  DADD R12, R30, R14 ;  /* 0x000000001e0c7229 */ /* 0x000fe4000000000e */
[----:B------:R-:W-:Y:S02]  /*18570*/  VIADD R16, R17, 0x1 ;  /* 0x0000000111107836 */ /* 0x000fe40000000000 */
[----:B------:R-:W-:-:S06]  /*18580*/  @!P4 IMAD.MOV R16, RZ, RZ, R17 ;  /* 0x000000ffff10c224 */ /* 0x000fcc00078e0211 */
[----:B------:R-:W-:Y:S02]  /*18590*/  FSEL R14, R12, R14, P4 ;  /* 0x0000000e0c0e7208 */ /* 0x000fe40002000000 */
[----:B------:R-:W-:Y:S01]  /*185a0*/  FSEL R15, R13, R15, P4 ;  /* 0x0000000f0d0f7208 */ /* 0x000fe20002000000 */
[----:B------:R-:W-:-:S05]  /*185b0*/  DSETP.GT.AND P1, PT, R8, R6, PT ;  /* 0x000000060800722a */ /* 0x000fca0003f24000 */
[----:B------:R-:W-:Y:S02]  /*185c0*/  DADD R12, R8, R14 ;  /* 0x00000000080c7229 */ /* 0x000fe4000000000e */
[----:B------:R-:W-:-:S08]  /*185d0*/  DSETP.GT.AND P2, PT, R10, R6, PT ;  /* 0x000000060a00722a */ /* 0x000fd00003f44000 */
[----:B------:R-:W-:Y:S01]  /*185e0*/  FSEL R8, R12, R14, P1 ;  /* 0x0000000e0c087208 */ /* 0x000fe20000800000 */
[----:B------:R-:W-:Y:S01]  /*185f0*/  VIADD R12, R16, 0x1 ;  /* 0x00000001100c7836 */ /* 0x000fe20000000000 */
[----:B------:R-:W-:Y:S01]  /*18600*/  FSEL R9, R13, R15, P1 ;  /* 0x0000000f0d097208 */ /* 0x000fe20000800000 */
[----:B------:R-:W-:Y:S01]  /*18610*/  @!P1 IMAD.MOV R12, RZ, RZ, R16 ;  /* 0x000000ffff0c9224 */ /* 0x000fe200078e0210 */
[----:B------:R-:W-:-:S04]  /*18620*/  ISETP.NE.AND P1, PT, R45, RZ, PT ;  /* 0x000000ff2d00720c */ /* 0x000fc80003f25270 */
[----:B------:R-:W-:Y:S01]  /*18630*/  DADD R10, R10, R8 ;  /* 0x000000000a0a7229 */ /* 0x000fe20000000008 */
[----:B------:R-:W-:Y:S01]  /*18640*/  IADD3 R34, PT, PT, R12, 0x1, RZ ;  /* 0x000000010c227810 */ /* 0x000fe20007ffe0ff */
[----:B------:R-:W-:-:S08]  /*18650*/  @!P2 IMAD.MOV R34, RZ, RZ, R12 ;  /* 0x000000ffff22a224 */ /* 0x000fd000078e020c */
[----:B------:R-:W-:Y:S02]  /*18660*/  FSEL R46, R10, R8, P2 ;  /* 0x000000080a2e7208 */ /* 0x000fe40001000000 */
[----:B------:R-:W-:Y:S01]  /*18670*/  FSEL R47, R11, R9, P2 ;  /* 0x000000090b2f7208 */ /* 0x000fe20001000000 */
[----:B------:R-:W-:Y:S06]  /*18680*/  @P1 BRA `(.L_x_1307) ;  /* 0xfffffff800501947 */ /* 0x000fec000383ffff */
.L_x_1306:
[----:B------:R-:W-:Y:S05]  /*18690*/  BSYNC.RECONVERGENT B0 ;  /* 0x0000000000007941 */ /* 0x000fea0003800200 */
.L_x_1305:
        /* <DEDUP_REMOVED lines=12> */
[----:B------:R-:W-:Y:S01]  /*18760*/  IADD3 R35, PT, PT, R35, 0x8, RZ ;  /* 0x0000000823237810 */ /* 0x000fe20007ffe0ff */
        /* <DEDUP_REMOVED lines=13> */
[----:B---3--:R-:W-:-:S03]  /*18840*/  DSETP.GT.AND P1, PT, R16, R6, PT ;  /* 0x000000061000722a */ /* 0x008fc60003f24000 */
[----:B------:R-:W-:-:S03]  /*18850*/  VIADD R13, R12, 0x1 ;  /* 0x000000010c0d7836 */ /* 0x000fc60000000000 */
[----:B------:R-:W-:Y:S01]  /*18860*/  FSEL R10, R8, R10, P3 ;  /* 0x0000000a080a7208 */ /* 0x000fe20001800000 */
[----:B------:R-:W-:Y:S01]  /*18870*/  @!P2 IMAD.MOV R13, RZ, RZ, R12 ;  /* 0x000000ffff0da224 */ /* 0x000fe200078e020c */
[----:B------:R-:W-:Y:S01]  /*18880*/  FSEL R11, R9, R11, P3 ;  /* 0x0000000b090b7208 */ /* 0x000fe20001800000 */
[----:B------:R-:W-:Y:S02]  /*18890*/  DSETP.GT.AND P2, PT, R18, R6, PT ;  /* 0x000000061200722a */ /* 0x000fe40003f44000 */
[----:B------:R-:W-:Y:S02]  /*188a0*/  VIADD R12, R13, 0x1 ;  /* 0x000000010d0c7836 */ /* 0x000fe40000000000 */
[----:B------:R-:W-:Y:S01]  /*188b0*/  @!P3 IMAD.MOV R12, RZ, RZ, R13 ;  /* 0x000000ffff0cb224 */ /* 0x000fe200078e020d */
[----:B------:R-:W-:-:S04]  /*188c0*/  DADD R8, R10, R14 ;  /* 0x000000000a087229 */ /* 0x000fc8000000000e */
[----:B------:R-:W-:Y:S01]  /*188d0*/  IADD3 R13, PT, PT, R12, 0x1, RZ ;  /* 0x000000010c0d7810 */ /* 0x000fe20007ffe0ff */
        /* <DEDUP_REMOVED lines=25> */
.L_x_1311:
[----:B------:R-:W-:Y:S05]  /*18a70*/  BSYNC.RECONVERGENT B4 ;  /* 0x0000000000047941 */ /* 0x000fea0003800200 */
.L_x_1310:
        /* <DEDUP_REMOVED lines=9> */
[----:B------:R-:W-:Y:S01]  /*18b10*/  IADD3 R35, PT, PT, R35, 0x4, RZ ;  /* 0x0000000423237810 */ /* 0x000fe20007ffe0ff */
        /* <DEDUP_REMOVED lines=24> */
.L_x_1313:
[----:B------:R-:W-:Y:S05]  /*18ca0*/  BSYNC.RECONVERGENT B4 ;  /* 0x0000000000047941 */ /* 0x000fea0003800200 */
.L_x_1312:
        /* <DEDUP_REMOVED lines=25> */
.L_x_1309:
[----:B------:R-:W-:Y:S05]  /*18e40*/  BSYNC.RECONVERGENT B0 ;  /* 0x0000000000007941 */ /* 0x000fea0003800200 */
.L_x_1308:
        /* <DEDUP_REMOVED lines=18> */
[----:B------:R-:W-:Y:S01]  /*18f70*/  MOV R44, R46 ;  /* 0x0000002e002c7202 */ /* 0x000fe20000000f00 */
[----:B---34-:R-:W-:Y:S01]  /*18f80*/  IMAD.MOV.U32 R18, RZ, RZ, R47 ;  /* 0x000000ffff127224 */ /* 0x018fe200078e002f */
[----:B------:R-:W-:Y:S01]  /*18f90*/  MOV R19, 0x18fd0 ;  /* 0x00018fd000137802 */ /* 0x000fe20000000f00 */
[----:B------:R-:W-:Y:S02]  /*18fa0*/  IMAD.MOV.U32 R17, RZ, RZ, R34 ;  /* 0x000000ffff117224 */ /* 0x000fe400078e0022 */
[----:B------:R-:W-:-:S07]  /*18fb0*/  IMAD.MOV.U32 R16, RZ, RZ, R35 ;  /* 0x000000ffff107224 */ /* 0x000fce00078e0023 */
[----:B-----5:R-:W-:Y:S05]  /*18fc0*/  CALL.REL.NOINC `($__internal_1_$__cuda_sm20_div_rn_f64_full) ;  /* 0x0000001c00287944 */ /* 0x020fea0003c00000 */
[----:B------:R-:W-:-:S04]  /*18fd0*/  LOP3.LUT R17, R17, R16, RZ, 0x3c, !PT ;  /* 0x0000001011117212 */ /* 0x000fc800078e3cff */
[----:B------:R-:W-:-:S04]  /*18fe0*/  LOP3.LUT R16, R17, R16, RZ, 0x3c, !PT ;  /* 0x0000001011107212 */ /* 0x000fc800078e3cff */
[----:B------:R-:W-:-:S07]  /*18ff0*/  LOP3.LUT R17, R17, R16, RZ, 0x3c, !PT ;  /* 0x0000001011117212 */ /* 0x000fce00078e3cff */
.L_x_1315:
[----:B------:R-:W-:Y:S05]  /*19000*/  BSYNC.RECONVERGENT B4 ;  /* 0x0000000000047941 */ /* 0x000fea0003800200 */
.L_x_1314:
[----:B------:R-:W0:Y:S01]  /*19010*/  LDCU.64 UR6, c[0x0][0x3d0] ;  /* 0x00007a00ff0677ac */ /* 0x000e220008000a00 */
[----:B-----5:R-:W-:Y:S01]  /*19020*/  DADD R6, -R6, R16 ;  /* 0x0000000006067229 */ /* 0x020fe20000000110 */
[----:B------:R-:W-:-:S07]  /*19030*/  IMAD.MOV.U32 R17, RZ, RZ, 0x1 ;  /* 0x00000001ff117424 */ /* 0x000fce00078e00ff */
[----:B0-----:R-:W-:-:S14]  /*19040*/  DSETP.GE.AND P0, PT, R6, UR6, PT ;  /* 0x0000000606007e2a */ /* 0x001fdc000bf06000 */
[----:B------:R-:W-:Y:S05]  /*19050*/  @P0 BREAK.RELIABLE B3 ;  /* 0x0000000000030942 */ /* 0x000fea0003800100 */
[----:B------:R-:W-:Y:S05]  /*19060*/  @P0 BRA `(.L_x_1001) ;  /* 0x0000001800e80947 */ /* 0x000fea0003800000 */
.L_x_1299:
[----:B------:R-:W-:Y:S05]  /*19070*/  BSYNC.RELIABLE B3 ;  /* 0x0000000000037941 */ /* 0x000fea0003800100 */
.L_x_1298:
[----:B------:R-:W-:Y:S01]  /*19080*/  ISETP.GE.AND P0, PT, R2, 0x1, PT ;  /* 0x000000010200780c */ /* 0x000fe20003f06270 */
[----:B------:R-:W-:Y:S01]  /*19090*/  BSSY.RECONVERGENT B0, `(.L_x_1316) ;  /* 0x0000085000007945 */ /* 0x000fe20003800200 */
[----:B0----5:R-:W-:-:S11]  /*190a0*/  IMAD.MOV.U32 R7, RZ, RZ, RZ ;  /* 0x000000ffff077224 */ /* 0x021fd600078e00ff */
[----:B------:R-:W-:Y:S05]  /*190b0*/  @!P0 BRA `(.L_x_1317) ;  /* 0x0000000800088947 */ /* 0x000fea0003800000 */
[----:B------:R-:W-:Y:S01]  /*190c0*/  IMAD.IADD R2, R5, 0x1, -R3 ;  /* 0x0000000105027824 */ /* 0x000fe200078e0a03 */
[----:B------:R-:W-:Y:S01]  /*190d0*/  BSSY.RECONVERGENT B3, `(.L_x_1318) ;  /* 0x0000048000037945 */ /* 0x000fe20003800200 */
[----:B------:R-:W-:Y:S01]  /*190e0*/  PLOP3.LUT P0, PT, PT, PT, PT, 0x80, 0x8 ;  /* 0x000000000008781c */ /* 0x000fe20003f0f070 */
[----:B------:R-:W-:Y:S02]  /*190f0*/  IMAD R13, R3, 0x3, RZ ;  /* 0x00000003030d7824 */ /* 0x000fe400078e02ff */
[----:B------:R-:W-:Y:S01]  /*19100*/  ISETP.GT.AND P1, PT, R2, 0x3, PT ;  /* 0x000000030200780c */ /* 0x000fe20003f24270 */
[----:B------:R-:W-:-:S12]  /*19110*/  IMAD.MOV.U32 R7, RZ, RZ, RZ ;  /* 0x000000ffff077224 */ /* 0x000fd800078e00ff */
[----:B------:R-:W-:Y:S05]  /*19120*/  @!P1 BRA `(.L_x_1319) ;  /* 0x0000000400089947 */ /* 0x000fea0003800000 */
[----:B------:R-:W0:Y:S01]  /*19130*/  LDC.64 R8, c[0x0][0x380] ;  /* 0x0000e000ff087b82 */ /* 0x000e220000000a00 */
[----:B------:R-:W-:Y:S01]  /*19140*/  PLOP3.LUT P0, PT, PT, PT, PT, 0x8, 0x80 ;  /* 0x000000000080781c */ /* 0x000fe20003f0e170 */
[----:B------:R-:W-:-:S12]  /*19150*/  VIADD R2, R5, 0xfffffffd ;  /* 0xfffffffd05027836 */ /* 0x000fd80000000000 */
.L_x_1320:
[----:B01234-:R-:W-:-:S05]  /*19160*/  IMAD.WIDE R18, R13, 0x8, R8 ;  /* 0x000000080d127825 */ /* 0x01ffca00078e0208 */
[----:B------:R-:W2:Y:S04]  /*19170*/  LDG.E.64 R22, desc[UR4][R18.64] ;  /* 0x0000000412167981 */ /* 0x000ea8000c1e1b00 */
[----:B------:R-:W3:Y:S01]  /*19180*/  LDG.E.64 R20, desc[UR4][R18.64+0x8] ;  /* 0x0000080412147981 */ /* 0x000ee2000c1e1b00 */
[----:B------:R-:W-:-:S04]  /*19190*/  VIADD R17, R13, 0x3 ;  /* 0x000000030d117836 */ /* 0x000fc80000000000 */
[----:B------:R-:W-:-:S05]  /*191a0*/  IMAD.WIDE R16, R17, 0x8, R8 ;  /* 0x0000000811107825 */ /* 0x000fca00078e0208 */
[----:B------:R-:W4:Y:S04]  /*191b0*/  LDG.E.64 R34, desc[UR4][R16.64] ;  /* 0x0000000410227981 */ /* 0x000f28000c1e1b00 */
[----:B------:R-:W5:Y:S01]  /*191c0*/  LDG.E.64 R36, desc[UR4][R16.64+0x8] ;  /* 0x0000080410247981 */ /* 0x000f62000c1e1b00 */
[----:B------:R-:W-:-:S05]  /*191d0*/  IADD3 R15, PT, PT, R13, 0x6, RZ ;  /* 0x000000060d0f7810 */ /* 0x000fca0007ffe0ff */
[----:B------:R-:W-:-:S05]  /*191e0*/  IMAD.WIDE R14, R15, 0x8, R8 ;  /* 0x000000080f0e7825 */ /* 0x000fca00078e0208 */
[----:B------:R-:W5:Y:S04]  /*191f0*/  LDG.E.64 R30, desc[UR4][R14.64] ;  /* 0x000000040e1e7981 */ /* 0x000f68000c1e1b00 */
[----:B------:R-:W5:Y:S01]  /*19200*/  LDG.E.64 R28, desc[UR4][R14.64+0x8] ;  /* 0x000008040e1c7981 */ /* 0x000f62000c1e1b00 */
[----:B------:R-:W-:-:S04]  /*19210*/  VIADD R11, R13, 0x9 ;  /* 0x000000090d0b7836 */ /* 0x000fc80000000000 */
[----:B------:R-:W-:-:S05]  /*19220*/  IMAD.WIDE R10, R11, 0x8, R8 ;  /* 0x000000080b0a7825 */ /* 0x000fca00078e0208 */
[----:B------:R-:W5:Y:S04]  /*19230*/  LDG.E.64 R24, desc[UR4][R10.64] ;  /* 0x000000040a187981 */ /* 0x000f68000c1e1b00 */
        /* <DEDUP_REMOVED lines=11> */
[----:B------:R-:W-:Y:S01]  /*192f0*/  PLOP3.LUT P2, PT, P2, P3, PT, 0x80, 0x8 ;  /* 0x000000000008781c */ /* 0x000fe20001747070 */
[----:B------:R-:W-:Y:S01]  /*19300*/  DSETP.GEU.AND P3, PT, R30, R38, PT ;  /* 0x000000261e00722a */ /* 0x000fe20003f6e000 */
[C---:B------:R-:W-:Y:S01]  /*19310*/  @!P1 VIADD R6, R7.reuse, 0x1 ;  /* 0x0000000107069836 */ /* 0x040fe20000000000 */
[----:B------:R-:W-:Y:S01]  /*19320*/  DSETP.GEU.AND P4, PT, R28, R32, PT ;  /* 0x000000201c00722a */ /* 0x000fe20003f8e000 */
[----:B------:R-:W-:Y:S01]  /*19330*/  @!P1 IMAD R21, R7, 0x8, R4 ;  /* 0x0000000807159824 */ /* 0x000fe200078e0204 */
[----:B------:R-:W2:Y:S01]  /*19340*/  @!P1 LDG.E.64 R18, desc[UR4][R18.64+0x10] ;  /* 0x0000100412129981 */ /* 0x000ea2000c1e1b00 */
[----:B------:R-:W-:Y:S01]  /*19350*/  @!P1 IMAD.MOV.U32 R7, RZ, RZ, R6 ;  /* 0x000000ffff079224 */ /* 0x000fe200078e0006 */
[----:B------:R-:W-:Y:S02]  /*19360*/  DSETP.GE.AND P3, PT, R30, R40, !P3 ;  /* 0x000000281e00722a */ /* 0x000fe40005f66000 */
[----:B------:R-:W-:Y:S02]  /*19370*/  DSETP.GE.AND P4, PT, R28, R42, !P4 ;  /* 0x0000002a1c00722a */ /* 0x000fe40006786000 */
[----:B------:R-:W-:-:S04]  /*19380*/  ISETP.GT.OR P2, PT, R7, 0xfff, !P2 ;  /* 0x00000fff0700780c */ /* 0x000fc80005744670 */
[----:B------:R-:W-:Y:S01]  /*19390*/  PLOP3.LUT P3, PT, P3, P4, PT, 0x80, 0x8 ;  /* 0x000000000008781c */ /* 0x000fe20001f69070 */
[----:B------:R-:W-:Y:S02]  /*193a0*/  DSETP.GEU.AND P4, PT, R24, R38, PT ;  /* 0x000000261800722a */ /* 0x000fe40003f8e000 */
[----:B------:R-:W-:-:S04]  /*193b0*/  DSETP.GEU.AND P5, PT, R26, R32, PT ;  /* 0x000000201a00722a */ /* 0x000fc80003fae000 */
[----:B------:R-:W-:Y:S02]  /*193c0*/  DSETP.GE.AND P4, PT, R24, R40, !P4 ;  /* 0x000000281800722a */ /* 0x000fe40006786000 */
[C---:B------:R-:W-:Y:S01]  /*193d0*/  @!P2 VIADD R6, R7.reuse, 0x1 ;  /* 0x000000010706a836 */ /* 0x040fe20000000000 */
[----:B------:R-:W-:Y:S01]  /*193e0*/  DSETP.GE.AND P5, PT, R26, R42, !P5 ;  /* 0x0000002a1a00722a */ /* 0x000fe20006fa6000 */
[----:B------:R-:W-:Y:S01]  /*193f0*/  @!P2 IMAD R23, R7, 0x8, R4 ;  /* 0x000000080717a824 */ /* 0x000fe200078e0204 */
[----:B------:R-:W3:Y:S01]  /*19400*/  @!P2 LDG.E.64 R16, desc[UR4][R16.64+0x10] ;  /* 0x000010041010a981 */ /* 0x000ee2000c1e1b00 */
[----:B------:R-:W-:-:S03]  /*19410*/  @!P2 IMAD.MOV.U32 R7, RZ, RZ, R6 ;  /* 0x000000ffff07a224 */ /* 0x000fc600078e0006 */
[----:B------:R-:W-:Y:S02]  /*19420*/  PLOP3.LUT P4, PT, P4, P5, PT, 0x80, 0x8 ;  /* 0x000000000008781c */ /* 0x000fe4000278b070 */
[----:B------:R-:W-:-:S13]  /*19430*/  ISETP.GT.OR P3, PT, R7, 0xfff, !P3 ;  /* 0x00000fff0700780c */ /* 0x000fda0005f64670 */
[C---:B------:R-:W-:Y:S01]  /*19440*/  @!P3 VIADD R6, R7.reuse, 0x1 ;  /* 0x000000010706b836 */ /* 0x040fe20000000000 */
[----:B------:R-:W4:Y:S01]  /*19450*/  @!P3 LDG.E.64 R14, desc[UR4][R14.64+0x10] ;  /* 0x000010040e0eb981 */ /* 0x000f22000c1e1b00 */
[----:B------:R-:W-:-:S03]  /*19460*/  @!P3 IMAD R25, R7, 0x8, R4 ;  /* 0x000000080719b824 */ /* 0x000fc600078e0204 */
[----:B------:R-:W-:-:S04]  /*19470*/  @!P3 MOV R7, R6 ;  /* 0x000000060007b202 */ /* 0x000fc80000000f00 */
        /* <DEDUP_REMOVED lines=13> */
.L_x_1319:
[----:B------:R-:W-:Y:S05]  /*19550*/  BSYNC.RECONVERGENT B3 ;  /* 0x0000000000037941 */ /* 0x000fea0003800200 */
.L_x_1318:
[----:B------:R-:W-:Y:S01]  /*19560*/  IMAD.IADD R2, R5, 0x1, -R3 ;  /* 0x0000000105027824 */ /* 0x000fe200078e0a03 */
[----:B------:R-:W-:Y:S04]  /*19570*/  BSSY.RECONVERGENT B3, `(.L_x_1321) ;  /* 0x0000025000037945 */ /* 0x000fe80003800200 */
[----:B------:R-:W-:-:S13]  /*19580*/  ISETP.GT.AND P1, PT, R2, 0x1, PT ;  /* 0x000000010200780c */ /* 0x000fda0003f24270 */
[----:B------:R-:W-:Y:S05]  /*19590*/  @!P1 BRA `(.L_x_1322) ;  /* 0x0000000000889947 */ /* 0x000fea0003800000 */
[----:B01234-:R-:W0:Y:S01]  /*195a0*/  LDC.64 R18, c[0x0][0x380] ;  /* 0x0000e000ff127b82 */ /* 0x01fe220000000a00 */
        /* <DEDUP_REMOVED lines=20> */
[----:B------:R-:W-:-:S03]  /*196f0*/  @!P0 IMAD R15, R7, 0x8, R4 ;  /* 0x00000008070f8824 */ /* 0x000fc600078e0204 */
[----:B------:R-:W-:-:S04]  /*19700*/  @!P0 MOV R7, R2 ;  /* 0x0000000200078202 */ /* 0x000fc80000000f00 */
        /* <DEDUP_REMOVED lines=11> */
.L_x_1322:
[----:B------:R-:W-:Y:S05]  /*197c0*/  BSYNC.RECONVERGENT B3 ;  /* 0x0000000000037941 */ /* 0x000fea0003800200 */
.L_x_1321:
        /* <DEDUP_REMOVED lines=17> */
.L_x_1317:
[----:B------:R-:W-:Y:S05]  /*198e0*/  BSYNC.RECONVERGENT B0 ;  /* 0x0000000000007941 */ /* 0x000fea0003800200 */
.L_x_1316:
[----:B------:R-:W-:Y:S01]  /*198f0*/  ISETP.GE.AND P0, PT, R7, 0xc, PT ;  /* 0x0000000c0700780c */ /* 0x000fe20003f06270 */
[----:B012---:R-:W-:-:S12]  /*19900*/  IMAD.MOV.U32 R17, RZ, RZ, RZ ;  /* 0x000000ffff117224 */ /* 0x007fd800078e00ff */
[----:B------:R-:W-:Y:S05]  /*19910*/  @!P0 BRA `(.L_x_1001) ;  /* 0x0000001000bc8947 */ /* 0x000fea0003800000 */
[----:B------:R-:W-:Y:S01]  /*19920*/  BSSY.RECONVERGENT B0, `(.L_x_1323) ;  /* 0x0000016000007945 */ /* 0x000fe20003800200 */
[----:B------:R-:W-:-:S07]  /*19930*/  MOV R5, 0x1 ;  /* 0x0000000100057802 */ /* 0x000fce0000000f00 */
.L_x_1327:
[----:B0-----:R-:W-:-:S06]  /*19940*/  IMAD R2, R5, 0x8, R4 ;  /* 0x0000000805027824 */ /* 0x001fcc00078e0204 */
[----:B------:R-:W5:Y:S01]  /*19950*/  LDL.64 R2, [R2] ;  /* 0x0000000002027983 */ /* 0x000f620000100a00 */
[----:B------:R-:W-:Y:S01]  /*19960*/  IMAD.MOV.U32 R6, RZ, RZ, R5 ;  /* 0x000000ffff067224 */ /* 0x000fe200078e0005 */
[----:B------:R-:W-:Y:S01]  /*19970*/  BSSY.RECONVERGENT B3, `(.L_x_1324) ;  /* 0x000000d000037945 */ /* 0x000fe20003800200 */
[----:B------:R-:W-:-:S05]  /*19980*/  VIADD R5, R5, 0x1 ;  /* 0x0000000105057836 */ /* 0x000fca0000000000 */
[----:B------:R-:W-:-:S13]  /*19990*/  ISETP.NE.AND P1, PT, R5, R7, PT ;  /* 0x000000070500720c */ /* 0x000fda0003f25270 */
.L_x_1326:
        /* <DEDUP_REMOVED lines=10> */
.L_x_1325:
[----:B------:R-:W-:Y:S05]  /*19a40*/  BSYNC.RECONVERGENT B3 ;  /* 0x0000000000037941 */ /* 0x000fea0003800200 */
.L_x_1324:
[----:B------:R-:W-:-:S05]  /*19a50*/  IMAD R9, R6, 0x8, R4 ;  /* 0x0000000806097824 */ /* 0x000fca00078e0204 */
[----:B------:R0:W-:Y:S01]  /*19a60*/  STL.64 [R9], R2 ;  /* 0x0000000209007387 */ /* 0x0001e20000100a00 */
[----:B------:R-:W-:Y:S05]  /*19a70*/  @P1 BRA `(.L_x_1327) ;  /* 0xfffffffc00b01947 */ /* 0x000fea000383ffff */
[----:B------:R-:W-:Y:S05]  /*19a80*/  BSYNC.RECONVERGENT B0 ;  /* 0x0000000000007941 */ /* 0x000fea0003800200 */
.L_x_1323:
[----:B0-----:R-:W-:-:S05]  /*19a90*/  SHF.R.U32.HI R3, RZ, 0x1, R7 ;  /* 0x00000001ff037819 */ /* 0x001fca0000011607 */
[----:B------:R-:W-:-:S06]  /*19aa0*/  IMAD R3, R3, 0x8, R4 ;  /* 0x0000000803037824 */ /* 0x000fcc00078e0204 */
[----:B------:R-:W5:Y:S01]  /*19ab0*/  LDL.64 R2, [R3] ;  /* 0x0000000003027983 */ /* 0x000f620000100a00 */
[C---:B------:R-:W-:Y:S01]  /*19ac0*/  ISETP.GE.U32.AND P1, PT, R7.reuse, 0x10, PT ;  /* 0x000000100700780c */ /* 0x040fe20003f26070 */
[----:B------:R-:W-:Y:S01]  /*19ad0*/  BSSY.RECONVERGENT B0, `(.L_x_1328) ;  /* 0x0000078000007945 */ /* 0x000fe20003800200 */
[----:B------:R-:W-:Y:S01]  /*19ae0*/  LOP3.LUT R42, R7, 0xf, RZ, 0xc0, !PT ;  /* 0x0000000f072a7812 */ /* 0x000fe200078ec0ff */
[----:B------:R-:W-:Y:S01]  /*19af0*/  IMAD.MOV.U32 R6, RZ, RZ, RZ ;  /* 0x000000ffff067224 */ /* 0x000fe200078e00ff */
[----:B------:R-:W-:Y:S02]  /*19b00*/  MOV R5, RZ ;  /* 0x000000ff00057202 */ /* 0x000fe40000000f00 */
        /* <DEDUP_REMOVED lines=8> */
.L_x_1330:
[----:B------:R-:W2:Y:S04]  /*19b90*/  LDL.128 R8, [R43+-0x40] ;  /* 0xffffc0002b087983 */ /* 0x000ea80000100c00 */
[----:B------:R-:W2:Y:S04]  /*19ba0*/  LDL.128 R12, [R43+-0x30] ;  /* 0xffffd0002b0c7983 */ /* 0x000ea80000100c00 */
[----:B---34-:R-:W3:Y:S04]  /*19bb0*/  LDL.128 R16, [R43+-0x20] ;  /* 0xffffe0002b107983 */ /* 0x018ee80000100c00 */
[----:B------:R-:W4:Y:S04]  /*19bc0*/  LDL.128 R20, [R43+-0x10] ;  /* 0xfffff0002b147983 */ /* 0x000f280000100c00 */
[----:B------:R-:W4:Y:S04]  /*19bd0*/  LDL.128 R24, [R43] ;  /* 0x000000002b187983 */ /* 0x000f280000100c00 */
[----:B------:R-:W4:Y:S04]  /*19be0*/  LDL.128 R28, [R43+0x10] ;  /* 0x000010002b1c7983 */ /* 0x000f280000100c00 */
[----:B------:R-:W4:Y:S04]  /*19bf0*/  LDL.128 R32, [R43+0x20] ;  /* 0x000020002b207983 */ /* 0x000f280000100c00 */
[----:B------:R0:W4:Y:S01]  /*19c00*/  LDL.128 R36, [R43+0x30] ;  /* 0x000030002b247983 */ /* 0x0001220000100c00 */
[----:B------:R-:W-:-:S02]  /*19c10*/  VIADD R46, R46, 0x10 ;  /* 0x000000102e2e7836 */ /* 0x000fc40000000000 */
[----:B0-----:R-:W-:Y:S01]  /*19c20*/  VIADD R43, R43, 0x80 ;  /* 0x000000802b2b7836 */ /* 0x001fe20000000000 */
[C---:B--2---:R-:W-:Y:S02]  /*19c30*/  DADD R40, R8.reuse, R44 ;  /* 0x0000000008287229 */ /* 0x044fe4000000002c */
[--C-:B-----5:R-:W-:Y:S02]  /*19c40*/  DSETP.GT.AND P3, PT, R8, R2.reuse, PT ;  /* 0x000000020800722a */ /* 0x120fe40003f64000 */
[--C-:B------:R-:W-:Y:S02]  /*19c50*/  DSETP.GT.AND P4, PT, R10, R2.reuse, PT ;  /* 0x000000020a00722a */ /* 0x100fe40003f84000 */
[--C-:B------:R-:W-:Y:S02]  /*19c60*/  DSETP.GT.AND P5, PT, R12, R2.reuse, PT ;  /* 0x000000020c00722a */ /* 0x100fe40003fa4000 */
[--C-:B------:R-:W-:Y:S02]  /*19c70*/  DSETP.GT.AND P6, PT, R14, R2.reuse, PT ;  /* 0x000000020e00722a */ /* 0x100fe40003fc4000 */
[----:B------:R-:W-:Y:S01]  /*19c80*/  FSEL R40, R40, R44, P3 ;  /* 0x0000002c28287208 */ /* 0x000fe20001800000 */
[--C-:B---3--:R-:W-:Y:S01]  /*19c90*/  DSETP.GT.AND P1, PT, R16, R2.reuse, PT ;  /* 0x000000021000722a */ /* 0x108fe20003f24000 */
[----:B------:R-:W-:Y:S01]  /*19ca0*/  FSEL R41, R41, R45, P3 ;  /* 0x0000002d29297208 */ /* 0x000fe20001800000 */
[----:B------:R-:W-:-:S05]  /*19cb0*/  DSETP.GT.AND P2, PT, R18, R2, PT ;  /* 0x000000021200722a */ /* 0x000fca0003f44000 */
        /* <DEDUP_REMOVED lines=11> */
[--C-:B------:R-:W-:Y:S02]  /*19d70*/  DSETP.GT.AND P4, PT, R22, R2.reuse, PT ;  /* 0x000000021600722a */ /* 0x100fe40003f84000 */
[C---:B------:R-:W-:Y:S01]  /*19d80*/  VIADD R12, R6.reuse, 0x1 ;  /* 0x00000001060c7836 */ /* 0x040fe20000000000 */
[----:B------:R-:W-:Y:S01]  /*19d90*/  @!P5 IADD3 R12, PT, PT, R6, RZ, RZ ;  /* 0x000000ff060cd210 */ /* 0x000fe20007ffe0ff */
[----:B------:R-:W-:Y:S02]  /*19da0*/  DSETP.GT.AND P5, PT, R24, R2, PT ;  /* 0x000000021800722a */ /* 0x000fe40003fa4000 */
[----:B------:R-:W-:Y:S02]  /*19db0*/  DADD R8, R14, R10 ;  /* 0x000000000e087229 */ /* 0x000fe4000000000a */
[----:B------:R-:W-:-:S02]  /*19dc0*/  VIADD R6, R12, 0x1 ;  /* 0x000000010c067836 */ /* 0x000fc40000000000 */
[----:B------:R-:W-:-:S04]  /*19dd0*/  @!P6 IMAD.MOV R6, RZ, RZ, R12 ;  /* 0x000000ffff06e224 */ /* 0x000fc800078e020c */
[----:B------:R-:W-:Y:S02]  /*19de0*/  VIADD R12, R6, 0x1 ;  /* 0x00000001060c7836 */ /* 0x000fe40000000000 */
        /* <DEDUP_REMOVED lines=22> */
[----:B------:R-:W-:Y:S02]  /*19f50*/  VIADD R12, R6, 0x1 ;  /* 0x00000001060c7836 */ /* 0x000fe40000000000 */
[----:B------:R-:W-:Y:S02]  /*19f60*/  @!P1 IMAD.MOV R12, RZ, RZ, R6 ;  /* 0x000000ffff0c9224 */ /* 0x000fe400078e0206 */
[----:B------:R-:W-:-:S02]  /*19f70*/  DADD R8, R20, R10 ;  /* 0x0000000014087229 */ /* 0x000fc4000000000a */
[----:B------:R-:W-:-:S07]  /*19f80*/  VIADD R6, R12, 0x1 ;  /* 0x000000010c067836 */ /* 0x000fce0000000000 */
[----:B------:R-:W-:Y:S01]  /*19f90*/  @!P2 IMAD.MOV R6, RZ, RZ, R12 ;  /* 0x000000ffff06a224 */ /* 0x000fe200078e020c */
[----:B------:R-:W-:Y:S02]  /*19fa0*/  FSEL R10, R8, R10, P3 ;  /* 0x0000000a080a7208 */ /* 0x000fe40001800000 */
[----:B------:R-:W-:Y:S01]  /*19fb0*/  FSEL R11, R9, R11, P3 ;  /* 0x0000000b090b7208 */ /* 0x000fe20001800000 */
[----:B------:R-:W-:Y:S01]  /*19fc0*/  DSETP.GT.AND P3, PT, R32, R2, PT ;  /* 0x000000022000722a */ /* 0x000fe20003f64000 */
[----:B------:R-:W-:-:S04]  /*19fd0*/  VIADD R12, R6, 0x1 ;  /* 0x00000001060c7836 */ /* 0x000fc80000000000 */
[----:B------:R-:W-:-:S09]  /*19fe0*/  DADD R8, R22, R10 ;  /* 0x0000000016087229 */ /* 0x000fd2000000000a */
[----:B------:R-:W-:Y:S02]  /*19ff0*/  @!P3 IADD3 R12, PT, PT, R6, RZ, RZ ;  /* 0x000000ff060cb210 */ /* 0x000fe40007ffe0ff */
[----:B------:R-:W-:Y:S02]  /*1a000*/  FSEL R10, R8, R10, P4 ;  /* 0x0000000a080a7208 */ /* 0x000fe40002000000 */
[----:B------:R-:W-:Y:S01]  /*1a010*/  FSEL R11, R9, R11, P4 ;  /* 0x0000000b090b7208 */ /* 0x000fe20002000000 */
[----:B------:R-:W-:Y:S01]  /*1a020*/  DSETP.GT.AND P4, PT, R34, R2, PT ;  /* 0x000000022200722a */ /* 0x000fe20003f84000 */
[----:B------:R-:W-:-:S04]  /*1a030*/  VIADD R6, R12, 0x1 ;  /* 0x000000010c067836 */ /* 0x000fc80000000000 */
[----:B------:R-:W-:-:S09]  /*1a040*/  DADD R8, R24, R10 ;  /* 0x0000000018087229 */ /* 0x000fd2000000000a */
[----:B------:R-:W-:Y:S01]  /*1a050*/  @!P4 IMAD.MOV R6, RZ, RZ, R12 ;  /* 0x000000ffff06c224 */ /* 0x000fe200078e020c */
[----:B------:R-:W-:Y:S02]  /*1a060*/  FSEL R10, R8, R10, P5 ;  /* 0x0000000a080a7208 */ /* 0x000fe40002800000 */
[----:B------:R-:W-:-:S06]  /*1a070*/  FSEL R11, R9, R11, P5 ;  /* 0x0000000b090b7208 */ /* 0x000fcc0002800000 */
[----:B------:R-:W-:-:S10]  /*1a080*/  DADD R8, R26, R10 ;  /* 0x000000001a087229 */ /* 0x000fd4000000000a */
[----:B------:R-:W-:Y:S02]  /*1a090*/  FSEL R10, R8, R10, P6 ;  /* 0x0000000a080a7208 */ /* 0x000fe40003000000 */
[----:B------:R-:W-:-:S06]  /*1a0a0*/  FSEL R11, R9, R11, P6 ;  /* 0x0000000b090b7208 */ /* 0x000fcc0003000000 */
        /* <DEDUP_REMOVED lines=26> */
.L_x_1329:
[----:B------:R-:W-:Y:S05]  /*1a250*/  BSYNC.RECONVERGENT B0 ;  /* 0x0000000000007941 */ /* 0x000fea0003800200 */
.L_x_1328:
        /* <DEDUP_REMOVED lines=8> */
[----:B---34-:R-:W2:Y:S04]  /*1a2e0*/  LDL.128 R20, [R27] ;  /* 0x000000001b147983 */ /* 0x018ea80000100c00 */
        /* <DEDUP_REMOVED lines=14> */
[----:B------:R-:W-:-:S10]  /*1a3d0*/  DADD R20, R16, R22 ;  /* 0x0000000010147229 */ /* 0x000fd40000000016 */
[----:B------:R-:W-:Y:S02]  /*1a3e0*/  FSEL R20, R20, R22, P3 ;  /* 0x0000001614147208 */ /* 0x000fe40001800000 */
[----:B------:R-:W-:-:S06]  /*1a3f0*/  FSEL R21, R21, R23, P3 ;  /* 0x0000001715157208 */ /* 0x000fcc0001800000 */
[----:B------:R-:W-:-:S10]  /*1a400*/  DADD R16, R20, R18 ;  /* 0x0000000014107229 */ /* 0x000fd40000000012 */
[----:B------:R-:W-:Y:S02]  /*1a410*/  FSEL R18, R16, R20, P4 ;  /* 0x0000001410127208 */ /* 0x000fe40002000000 */
[----:B------:R-:W-:Y:S02]  /*1a420*/  FSEL R19, R17, R21, P4 ;  /* 0x0000001511137208 */ /* 0x000fe40002000000 */
[----:B------:R-:W-:Y:S01]  /*1a430*/  IADD3 R20, PT, PT, R6, 0x1, RZ ;  /* 0x0000000106147810 */ /* 0x000fe20007ffe0ff */
[----:B------:R-:W-:Y:S01]  /*1a440*/  @!P1 IMAD.MOV R20, RZ, RZ, R6 ;  /* 0x000000ffff149224 */ /* 0x000fe200078e0206 */
[C---:B----4-:R-:W-:Y:S02]  /*1a450*/  DSETP.GT.AND P1, PT, R12.reuse, R2, PT ;  /* 0x000000020c00722a */ /* 0x050fe40003f24000 */
        /* <DEDUP_REMOVED lines=29> */
.L_x_1334:
[----:B------:R-:W-:Y:S05]  /*1a630*/  BSYNC.RECONVERGENT B3 ;  /* 0x0000000000037941 */ /* 0x000fea0003800200 */
.L_x_1333:
[----:B------:R-:W-:Y:S05]  /*1a640*/  @!P0 BRA `(.L_x_1332) ;  /* 0x0000000000ec8947 */ /* 0x000fea0003800000 */
[----:B------:R-:W-:Y:S01]  /*1a650*/  ISETP.GE.U32.AND P0, PT, R26, 0x4, PT ;  /* 0x000000041a00780c */ /* 0x000fe20003f06070 */
[----:B------:R-:W-:Y:S01]  /*1a660*/  BSSY.RECONVERGENT B3, `(.L_x_1335) ;  /* 0x0000020000037945 */ /* 0x000fe20003800200 */
[----:B---34-:R-:W-:-:S04]  /*1a670*/  LOP3.LUT R18, R7, 0x3, RZ, 0xc0, !PT ;  /* 0x0000000307127812 */ /* 0x018fc800078ec0ff */
        /* <DEDUP_REMOVED lines=14> */
[----:B------:R-:W-:Y:S02]  /*1a760*/  DADD R16, R12, R14 ;  /* 0x000000000c107229 */ /* 0x000fe4000000000e */
[----:B------:R-:W-:Y:S01]  /*1a770*/  IADD3 R6, PT, PT, R7, 0x1, RZ ;  /* 0x0000000107067810 */ /* 0x000fe20007ffe0ff */
[----:B------:R-:W-:-:S04]  /*1a780*/  @!P2 IMAD.MOV R6, RZ, RZ, R7 ;  /* 0x000000ffff06a224 */ /* 0x000fc800078e0207 */
[----:B------:R-:W-:-:S03]  /*1a790*/  VIADD R7, R6, 0x1 ;  /* 0x0000000106077836 */ /* 0x000fc60000000000 */
[----:B------:R-:W-:Y:S02]  /*1a7a0*/  FSEL R12, R16, R12, P2 ;  /* 0x0000000c100c7208 */ /* 0x000fe40001000000 */
[----:B------:R-:W-:Y:S01]  /*1a7b0*/  FSEL R13, R17, R13, P2 ;  /* 0x0000000d110d7208 */ /* 0x000fe20001000000 */
[----:B------:R-:W-:Y:S01]  /*1a7c0*/  DSETP.GT.AND P2, PT, R10, R2, PT ;  /* 0x000000020a00722a */ /* 0x000fe20003f44000 */
[----:B------:R-:W-:-:S04]  /*1a7d0*/  @!P0 IMAD.MOV R7, RZ, RZ, R6 ;  /* 0x000000ffff078224 */ /* 0x000fc800078e0206 */
[----:B------:R-:W-:Y:S01]  /*1a7e0*/  DADD R14, R8, R12 ;  /* 0x00000000080e7229 */ /* 0x000fe2000000000c */
[----:B------:R-:W-:-:S08]  /*1a7f0*/  VIADD R6, R7, 0x1 ;  /* 0x0000000107067836 */ /* 0x000fd00000000000 */
[----:B------:R-:W-:Y:S01]  /*1a800*/  @!P2 IMAD.MOV R6, RZ, RZ, R7 ;  /* 0x000000ffff06a224 */ /* 0x000fe200078e0207 */
[----:B------:R-:W-:Y:S02]  /*1a810*/  FSEL R8, R14, R12, P0 ;  /* 0x0000000c0e087208 */ /* 0x000fe40000000000 */
[----:B------:R-:W-:-:S06]  /*1a820*/  FSEL R9, R15, R13, P0 ;  /* 0x0000000d0f097208 */ /* 0x000fcc0000000000 */
[----:B------:R-:W-:-:S10]  /*1a830*/  DADD R10, R8, R10 ;  /* 0x00000000080a7229 */ /* 0x000fd4000000000a */
[----:B------:R-:W-:Y:S02]  /*1a840*/  FSEL R44, R10, R8, P2 ;  /* 0x000000080a2c7208 */ /* 0x000fe40001000000 */
[----:B------:R-:W-:-:S07]  /*1a850*/  FSEL R45, R11, R9, P2 ;  /* 0x000000090b2d7208 */ /* 0x000fce0001000000 */
.L_x_1336:
[----:B------:R-:W-:Y:S05]  /*1a860*/  BSYNC.RECONVERGENT B3 ;  /* 0x0000000000037941 */ /* 0x000fea0003800200 */
.L_x_1335:
        /* <DEDUP_REMOVED lines=25> */
.L_x_1332:
[----:B------:R-:W-:Y:S05]  /*1aa00*/  BSYNC.RECONVERGENT B0 ;  /* 0x0000000000007941 */ /* 0x000fea0003800200 */
.L_x_1331:
[----:B------:R-:W-:Y:S01]  /*1aa10*/  ISETP.GE.AND P0, PT, R6, 0x8, PT ;  /* 0x000000080600780c */ /* 0x000fe20003f06270 */
[----:B------:R-:W-:-:S12]  /*1aa20*/  IMAD.MOV.U32 R17, RZ, RZ, RZ ;  /* 0x000000ffff117224 */ /* 0x000fd800078e00ff */
        /* <DEDUP_REMOVED lines=25> */
.L_x_1338:
[----:B------:R-:W-:Y:S05]  /*1abc0*/  BSYNC.RECONVERGENT B3 ;  /* 0x0000000000037941 */ /* 0x000fea0003800200 */
.L_x_1337:
[----:B------:R-:W0:Y:S01]  /*1abd0*/  LDCU.64 UR6, c[0x0][0x3d0] ;  /* 0x00007a00ff0677ac */ /* 0x000e220008000a00 */
[----:B-----5:R-:W-:-:S08]  /*1abe0*/  DADD R2, -R2, R16 ;  /* 0x0000000002027229 */ /* 0x020fd00000000110 */
[----:B0-----:R-:W-:-:S06]  /*1abf0*/  DSETP.GE.AND P0, PT, R2, UR6, PT ;  /* 0x0000000602007e2a */ /* 0x001fcc000bf06000 */
[----:B------:R-:W-:-:S08]  /*1ac00*/  SEL R17, RZ, 0x1, !P0 ;  /* 0x00000001ff117807 */ /* 0x000fd00004000000 */
.L_x_1001:
[----:B------:R-:W-:Y:S05]  /*1ac10*/  BSYNC.RECONVERGENT B2 ;  /* 0x0000000000027941 */ /* 0x000fea0003800200 */
.L_x_982:
[----:B------:R-:W-:Y:S05]  /*1ac20*/  WARPSYNC.ALL ;  /* 0x0000000000007948 */ /* 0x000fea0003800000 */
[----:B-----5:R-:W0:Y:S02]  /*1ac30*/  LDC.64 R2, c[0x0][0x3e0] ;  /* 0x0000f800ff027b82 */ /* 0x020e240000000a00 */
[----:B0-----:R-:W-:-:S05]  /*1ac40*/  IMAD.WIDE R2, R0, 0x4, R2 ;  /* 0x0000000400027825 */ /* 0x001fca00078e0202 */
[----:B------:R-:W-:Y:S01]  /*1ac50*/  STG.E desc[UR4][R2.64], R17 ;  /* 0x0000001102007986 */ /* 0x000fe2000c101904 */
[----:B------:R-:W-:Y:S05]  /*1ac60*/  EXIT ;  /* 0x000000000000794d */ /* 0x000fea0003800000 */
        .weak           $__internal_1_$__cuda_sm20_div_rn_f64_full
        .type           $__internal_1_$__cuda_sm20_div_rn_f64_full,@function
        .size           $__internal_1_$__cuda_sm20_div_rn_f64_full,($__internal_2_$__cuda_sm20_dsqrt_rn_f64_mediumpath_v1 - $__internal_1_$__cuda_sm20_div_rn_f64_full)
$__internal_1_$__cuda_sm20_div_rn_f64_full:
[C---:B------:R-:W-:Y:S01]  /*1ac70*/  FSETP.GEU.AND P0, PT, |R16|.reuse, 1.469367938527859385e-39, PT ;  /* 0x001000001000780b */ /* 0x040fe20003f0e200 */
[----:B------:R-:W-:Y:S01]  /*1ac80*/  IMAD.MOV.U32 R49, RZ, RZ, R16 ;  /* 0x000000ffff317224 */ /* 0x000fe200078e0010 */
[----:B------:R-:W-:Y:S01]  /*1ac90*/  MOV R48, R17 ;  /* 0x0000001100307202 */ /* 0x000fe20000000f00 */
[----:B------:R-:W-:Y:S01]  /*1aca0*/  IMAD.MOV.U32 R50, RZ, RZ, R17 ;  /* 0x000000ffff327224 */ /* 0x000fe200078e0011 */
[C---:B------:R-:W-:Y:S01]  /*1acb0*/  LOP3.LUT R45, R16.reuse, 0x800fffff, RZ, 0xc0, !PT ;  /* 0x800fffff102d7812 */ /* 0x040fe200078ec0ff */
[----:B------:R-:W-:Y:S01]  /*1acc0*/  IMAD.MOV.U32 R55, RZ, RZ, R18 ;  /* 0x000000ffff377224 */ /* 0x000fe200078e0012 */
[----:B------:R-:W-:Y:S01]  /*1acd0*/  LOP3.LUT R18, R16, 0x7ff00000, RZ, 0xc0, !PT ;  /* 0x7ff0000010127812 */ /* 0x000fe200078ec0ff */
[----:B------:R-:W-:Y:S01]  /*1ace0*/  IMAD.MOV.U32 R56, RZ, RZ, 0x1 ;  /* 0x00000001ff387424 */ /* 0x000fe200078e00ff */
[----:B------:R-:W-:Y:S01]  /*1acf0*/  LOP3.LUT R51, R45, 0x3ff00000, RZ, 0xfc, !PT ;  /* 0x3ff000002d337812 */ /* 0x000fe200078efcff */
[----:B------:R-:W-:Y:S01]  /*1ad00*/  IMAD.MOV.U32 R54, RZ, RZ, R44 ;  /* 0x000000ffff367224 */ /* 0x000fe200078e002c */
[C---:B------:R-:W-:Y:S01]  /*1ad10*/  FSETP.GEU.AND P3, PT, |R55|.reuse, 1.469367938527859385e-39, PT ;  /* 0x001000003700780b */ /* 0x040fe20003f6e200 */
[----:B------:R-:W-:Y:S01]  /*1ad20*/  IMAD.MOV.U32 R16, RZ, RZ, 0x1ca00000 ;  /* 0x1ca00000ff107424 */ /* 0x000fe200078e00ff */
[----:B------:R-:W-:Y:S01]  /*1ad30*/  LOP3.LUT R17, R55, 0x7ff00000, RZ, 0xc0, !PT ;  /* 0x7ff0000037117812 */ /* 0x000fe200078ec0ff */
[----:B------:R-:W-:Y:S01]  /*1ad40*/  @!P0 DMUL R50, R48, 8.98846567431157953865e+307 ;  /* 0x7fe0000030328828 */ /* 0x000fe20000000000 */
[----:B------:R-:W-:Y:S02]  /*1ad50*/  BSSY.RECONVERGENT B0, `(.L_x_1339) ;  /* 0x0000053000007945 */ /* 0x000fe40003800200 */
[----:B------:R-:W-:-:S03]  /*1ad60*/  ISETP.GE.U32.AND P1, PT, R17, R18, PT ;  /* 0x000000121100720c */ /* 0x000fc60003f26070 */
[----:B------:R-:W0:Y:S01]  /*1ad70*/  MUFU.RCP64H R57, R51 ;  /* 0x0000003300397308 */ /* 0x000e220000001800 */
[----:B------:R-:W-:-:S03]  /*1ad80*/  SEL R45, R16, 0x63400000, !P1 ;  /* 0x63400000102d7807 */ /* 0x000fc60004800000 */
[----:B------:R-:W-:-:S04]  /*1ad90*/  @!P3 LOP3.LUT R44, R49, 0x7ff00000, RZ, 0xc0, !PT ;  /* 0x7ff00000312cb812 */ /* 0x000fc800078ec0ff */
[----:B------:R-:W-:-:S04]  /*1ada0*/  @!P3 ISETP.GE.U32.AND P4, PT, R17, R44, PT ;  /* 0x0000002c1100b20c */ /* 0x000fc80003f86070 */
[----:B------:R-:W-:-:S04]  /*1adb0*/  @!P3 SEL R44, R16, 0x63400000, !P4 ;  /* 0x63400000102cb807 */ /* 0x000fc80006000000 */
[----:B------:R-:W-:Y:S01]  /*1adc0*/  @!P3 LOP3.LUT R44, R44, 0x80000000, R55, 0xf8, !PT ;  /* 0x800000002c2cb812 */ /* 0x000fe200078ef837 */
[----:B0-----:R-:W-:-:S08]  /*1add0*/  DFMA R52, R56, -R50, 1 ;  /* 0x3ff000003834742b */ /* 0x001fd00000000832 */
[----:B------:R-:W-:-:S08]  /*1ade0*/  DFMA R52, R52, R52, R52 ;  /* 0x000000343434722b */ /* 0x000fd00000000034 */
[----:B------:R-:W-:Y:S01]  /*1adf0*/  DFMA R56, R56, R52, R56 ;  /* 0x000000343838722b */ /* 0x000fe20000000038 */
[----:B------:R-:W-:Y:S01]  /*1ae00*/  LOP3.LUT R53, R45, 0x800fffff, R55, 0xf8, !PT ;  /* 0x800fffff2d357812 */ /* 0x000fe200078ef837 */
[----:B------:R-:W-:Y:S01]  /*1ae10*/  IMAD.MOV.U32 R52, RZ, RZ, R54 ;  /* 0x000000ffff347224 */ /* 0x000fe200078e0036 */
[----:B------:R-:W-:Y:S01]  /*1ae20*/  @!P3 LOP3.LUT R45, R44, 0x100000, RZ, 0xfc, !PT ;  /* 0x001000002c2db812 */ /* 0x000fe200078efcff */
[----:B------:R-:W-:-:S04]  /*1ae30*/  @!P3 IMAD.MOV.U32 R44, RZ, RZ, RZ ;  /* 0x000000ffff2cb224 */ /* 0x000fc800078e00ff */
[----:B------:R-:W-:Y:S02]  /*1ae40*/  DFMA R58, R56, -R50, 1 ;  /* 0x3ff00000383a742b */ /* 0x000fe40000000832 */
[----:B------:R-:W-:Y:S01]  /*1ae50*/  @!P3 DFMA R52, R52, 2, -R44 ;  /* 0x400000003434b82b */ /* 0x000fe2000000082c */
[----:B------:R-:W-:Y:S01]  /*1ae60*/  IMAD.MOV.U32 R44, RZ, RZ, R18 ;  /* 0x000000ffff2c7224 */ /* 0x000fe200078e0012 */
[----:B------:R-:W-:-:S04]  /*1ae70*/  @!P0 LOP3.LUT R44, R51, 0x7ff00000, RZ, 0xc0, !PT ;  /* 0x7ff00000332c8812 */ /* 0x000fc800078ec0ff */
[----:B------:R-:W-:-:S04]  /*1ae80*/  DFMA R56, R56, R58, R56 ;  /* 0x0000003a3838722b */ /* 0x000fc80000000038 */
[----:B------:R-:W-:-:S04]  /*1ae90*/  @!P3 LOP3.LUT R17, R53, 0x7ff00000, RZ, 0xc0, !PT ;  /* 0x7ff000003511b812 */ /* 0x000fc800078ec0ff */
[----:B------:R-:W-:Y:S01]  /*1aea0*/  DMUL R58, R56, R52 ;  /* 0x00000034383a7228 */ /* 0x000fe20000000000 */
[----:B------:R-:W-:-:S04]  /*1aeb0*/  IADD3 R18, PT, PT, R17, -0x1, RZ ;  /* 0xffffffff11127810 */ /* 0x000fc80007ffe0ff */
[----:B------:R-:W-:Y:S01]  /*1aec0*/  ISETP.GT.U32.AND P0, PT, R18, 0x7feffffe, PT ;  /* 0x7feffffe1200780c */ /* 0x000fe20003f04070 */
[----:B------:R-:W-:Y:S02]  /*1aed0*/  VIADD R18, R44, 0xffffffff ;  /* 0xffffffff2c127836 */ /* 0x000fe40000000000 */
[----:B------:R-:W-:-:S03]  /*1aee0*/  DFMA R60, R58, -R50, R52 ;  /* 0x800000323a3c722b */ /* 0x000fc60000000034 */
[----:B------:R-:W-:-:S05]  /*1aef0*/  ISETP.GT.U32.OR P0, PT, R18, 0x7feffffe, P0 ;  /* 0x7feffffe1200780c */ /* 0x000fca0000704470 */
[----:B------:R-:W-:-:S08]  /*1af00*/  DFMA R56, R56, R60, R58 ;  /* 0x0000003c3838722b */ /* 0x000fd0000000003a */
[----:B------:R-:W-:Y:S05]  /*1af10*/  @P0 BRA `(.L_x_1340) ;  /* 0x0000000000780947 */ /* 0x000fea0003800000 */
[----:B------:R-:W-:Y:S02]  /*1af20*/  LOP3.LUT R17, R55, 0x7ff00000, RZ, 0xc0, !PT ;  /* 0x7ff0000037117812 */ /* 0x000fe400078ec0ff */
        /* <DEDUP_REMOVED lines=18> */
[----:B------:R-:W-:Y:S01]  /*1b050*/  IADD3 R16, PT, PT, -R16, -0x43300000, RZ ;  /* 0xbcd0000010107810 */ /* 0x000fe20007ffe1ff */
[----:B------:R-:W-:-:S06]  /*1b060*/  IMAD.MOV.U32 R44, RZ, RZ, RZ ;  /* 0x000000ffff2c7224 */ /* 0x000fcc00078e00ff */
[----:B------:R-:W-:Y:S02]  /*1b070*/  DFMA R44, R58, -R44, R56 ;  /* 0x8000002c3a2c722b */ /* 0x000fe40000000038 */
[----:B------:R-:W-:-:S08]  /*1b080*/  DMUL.RP R56, R56, R48 ;  /* 0x0000003038387228 */ /* 0x000fd00000008000 */
[----:B------:R-:W-:Y:S02]  /*1b090*/  FSETP.NEU.AND P0, PT, |R45|, R16, PT ;  /* 0x000000102d00720b */ /* 0x000fe40003f0d200 */
[----:B------:R-:W-:Y:S02]  /*1b0a0*/  LOP3.LUT R16, R57, R17, RZ, 0x3c, !PT ;  /* 0x0000001139107212 */ /* 0x000fe400078e3cff */
[----:B------:R-:W-:Y:S02]  /*1b0b0*/  FSEL R17, R56, R58, !P0 ;  /* 0x0000003a38117208 */ /* 0x000fe40004000000 */
[----:B------:R-:W-:-:S03]  /*1b0c0*/  FSEL R16, R16, R59, !P0 ;  /* 0x0000003b10107208 */ /* 0x000fc60004000000 */
[----:B------:R-:W-:Y:S02]  /*1b0d0*/  IMAD.MOV.U32 R58, RZ, RZ, R17 ;  /* 0x000000ffff3a7224 */ /* 0x000fe400078e0011 */
[----:B------:R-:W-:Y:S01]  /*1b0e0*/  IMAD.MOV.U32 R59, RZ, RZ, R16 ;  /* 0x000000ffff3b7224 */ /* 0x000fe200078e0010 */
[----:B------:R-:W-:Y:S06]  /*1b0f0*/  BRA `(.L_x_1341) ;  /* 0x0000000000607947 */ /* 0x000fec0003800000 */
.L_x_1340:
[----:B------:R-:W-:-:S14]  /*1b100*/  DSETP.NAN.AND P0, PT, R54, R54, PT ;  /* 0x000000363600722a */ /* 0x000fdc0003f08000 */
[----:B------:R-:W-:Y:S05]  /*1b110*/  @P0 BRA `(.L_x_1342) ;  /* 0x00000000004c0947 */ /* 0x000fea0003800000 */
[----:B------:R-:W-:-:S14]  /*1b120*/  DSETP.NAN.AND P0, PT, R48, R48, PT ;  /* 0x000000303000722a */ /* 0x000fdc0003f08000 */
[----:B------:R-:W-:Y:S05]  /*1b130*/  @P0 BRA `(.L_x_1343) ;  /* 0x0000000000340947 */ /* 0x000fea0003800000 */
[----:B------:R-:W-:Y:S01]  /*1b140*/  ISETP.NE.AND P0, PT, R17, R44, PT ;  /* 0x0000002c1100720c */ /* 0x000fe20003f05270 */
[----:B------:R-:W-:Y:S01]  /*1b150*/  IMAD.MOV.U32 R59, RZ, RZ, -0x80000 ;  /* 0xfff80000ff3b7424 */ /* 0x000fe200078e00ff */
[----:B------:R-:W-:-:S11]  /*1b160*/  MOV R58, 0x0 ;  /* 0x00000000003a7802 */ /* 0x000fd60000000f00 */
[----:B------:R-:W-:Y:S05]  /*1b170*/  @!P0 BRA `(.L_x_1341) ;  /* 0x0000000000408947 */ /* 0x000fea0003800000 */
[----:B------:R-:W-:Y:S02]  /*1b180*/  ISETP.NE.AND P0, PT, R17, 0x7ff00000, PT ;  /* 0x7ff000001100780c */ /* 0x000fe40003f05270 */
[----:B------:R-:W-:Y:S02]  /*1b190*/  LOP3.LUT R16, R55, 0x80000000, R49, 0x48, !PT ;  /* 0x8000000037107812 */ /* 0x000fe400078e4831 */
[----:B------:R-:W-:-:S13]  /*1b1a0*/  ISETP.EQ.OR P0, PT, R44, RZ, !P0 ;  /* 0x000000ff2c00720c */ /* 0x000fda0004702670 */
[----:B------:R-:W-:Y:S01]  /*1b1b0*/  @P0 LOP3.LUT R17, R16, 0x7ff00000, RZ, 0xfc, !PT ;  /* 0x7ff0000010110812 */ /* 0x000fe200078efcff */
[----:B------:R-:W-:Y:S02]  /*1b1c0*/  @!P0 IMAD.MOV.U32 R58, RZ, RZ, RZ ;  /* 0x000000ffff3a8224 */ /* 0x000fe400078e00ff */
[----:B------:R-:W-:Y:S02]  /*1b1d0*/  @!P0 IMAD.MOV.U32 R59, RZ, RZ, R16 ;  /* 0x000000ffff3b8224 */ /* 0x000fe400078e0010 */
[----:B------:R-:W-:Y:S02]  /*1b1e0*/  @P0 IMAD.MOV.U32 R58, RZ, RZ, RZ ;  /* 0x000000ffff3a0224 */ /* 0x000fe400078e00ff */
[----:B------:R-:W-:Y:S01]  /*1b1f0*/  @P0 IMAD.MOV.U32 R59, RZ, RZ, R17 ;  /* 0x000000ffff3b0224 */ /* 0x000fe200078e0011 */
[----:B------:R-:W-:Y:S06]  /*1b200*/  BRA `(.L_x_1341) ;  /* 0x00000000001c7947 */ /* 0x000fec0003800000 */
.L_x_1343:
[----:B------:R-:W-:Y:S01]  /*1b210*/  LOP3.LUT R16, R49, 0x80000, RZ, 0xfc, !PT ;  /* 0x0008000031107812 */ /* 0x000fe200078efcff */
[----:B------:R-:W-:-:S04]  /*1b220*/  IMAD.MOV.U32 R58, RZ, RZ, R48 ;  /* 0x000000ffff3a7224 */ /* 0x000fc800078e0030 */
[----:B------:R-:W-:Y:S01]  /*1b230*/  IMAD.MOV.U32 R59, RZ, RZ, R16 ;  /* 0x000000ffff3b7224 */ /* 0x000fe200078e0010 */
[----:B------:R-:W-:Y:S06]  /*1b240*/  BRA `(.L_x_1341) ;  /* 0x00000000000c7947 */ /* 0x000fec0003800000 */
.L_x_1342:
[----:B------:R-:W-:Y:S01]  /*1b250*/  LOP3.LUT R16, R55, 0x80000, RZ, 0xfc, !PT ;  /* 0x0008000037107812 */ /* 0x000fe200078efcff */
[----:B------:R-:W-:-:S04]  /*1b260*/  IMAD.MOV.U32 R58, RZ, RZ, R54 ;  /* 0x000000ffff3a7224 */ /* 0x000fc800078e0036 */
[----:B------:R-:W-:-:S07]  /*1b270*/  IMAD.MOV.U32 R59, RZ, RZ, R16 ;  /* 0x000000ffff3b7224 */ /* 0x000fce00078e0010 */
.L_x_1341:
[----:B------:R-:W-:Y:S05]  /*1b280*/  BSYNC.RECONVERGENT B0 ;  /* 0x0000000000007941 */ /* 0x000fea0003800200 */
.L_x_1339:
[----:B------:R-:W-:Y:S01]  /*1b290*/  IMAD.MOV.U32 R18, RZ, RZ, R19 ;  /* 0x000000ffff127224 */ /* 0x000fe200078e0013 */
[----:B------:R-:W-:Y:S01]  /*1b2a0*/  MOV R17, R58 ;  /* 0x0000003a00117202 */ /* 0x000fe20000000f00 */
[----:B------:R-:W-:Y:S02]  /*1b2b0*/  IMAD.MOV.U32 R19, RZ, RZ, 0x0 ;  /* 0x00000000ff137424 */ /* 0x000fe400078e00ff */
[----:B------:R-:W-:Y:S02]  /*1b2c0*/  IMAD.MOV.U32 R16, RZ, RZ, R59 ;  /* 0x000000ffff107224 */ /* 0x000fe400078e003b */
[----:B------:R-:W-:Y:S05]  /*1b2d0*/  RET.REL.NODEC R18 `(_Z15per_cell_kernelPKdPKiS2_S2_iddddidPdPi) ;  /* 0xfffffe4c12487950 */ /* 0x000fea0003c3ffff */
        .weak           $__internal_2_$__cuda_sm20_dsqrt_rn_f64_mediumpath_v1
        .type           $__internal_2_$__cuda_sm20_dsqrt_rn_f64_mediumpath_v1,@function
        .size           $__internal_2_$__cuda_sm20_dsqrt_rn_f64_mediumpath_v1,(.L_x_1374 - $__internal_2_$__cuda_sm20_dsqrt_rn_f64_mediumpath_v1)
$__internal_2_$__cuda_sm20_dsqrt_rn_f64_mediumpath_v1:
[----:B------:R-:W-:Y:S01]  /*1b2e0*/  ISETP.GE.U32.AND P0, PT, R6, -0x3400000, PT ;  /* 0xfcc000000600780c */ /* 0x000fe20003f06070 */
[----:B------:R-:W-:Y:S01]  /*1b2f0*/  BSSY.RECONVERGENT B2, `(.L_x_1344) ;  /* 0x0000026000027945 */ /* 0x000fe20003800200 */
[----:B------:R-:W-:Y:S02]  /*1b300*/  IMAD.MOV.U32 R10, RZ, RZ, R12 ;  /* 0x000000ffff0a7224 */ /* 0x000fe400078e000c */
[----:B------:R-:W-:Y:S02]  /*1b310*/  IMAD.MOV.U32 R6, RZ, RZ, R18 ;  /* 0x000000ffff067224 */ /* 0x000fe400078e0012 */
[----:B------:R-:W-:-:S07]  /*1b320*/  IMAD.MOV.U32 R7, RZ, RZ, R19 ;  /* 0x000000ffff077224 */ /* 0x000fce00078e0013 */
[----:B------:R-:W-:Y:S05]  /*1b330*/  @!P0 BRA `(.L_x_1345) ;  /* 0x0000000000208947 */ /* 0x000fea0003800000 */
[----:B------:R-:W-:-:S10]  /*1b340*/  DFMA.RM R6, R6, R10, R14 ;  /* 0x0000000a0606722b */ /* 0x000fd4000000400e */
[----:B------:R-:W-:-:S05]  /*1b350*/  IADD3 R10, P0, PT, R6, 0x1, RZ ;  /* 0x00000001060a7810 */ /* 0x000fca0007f1e0ff */
[----:B------:R-:W-:-:S06]  /*1b360*/  IMAD.X R11, RZ, RZ, R7, P0 ;  /* 0x000000ffff0b7224 */ /* 0x000fcc00000e0607 */
[----:B------:R-:W-:-:S08]  /*1b370*/  DFMA.RP R8, -R6, R10, R8 ;  /* 0x0000000a0608722b */ /* 0x000fd00000008108 */
[----:B------:R-:W-:-:S06]  /*1b380*/  DSETP.GT.AND P0, PT, R8, RZ, PT ;  /* 0x000000ff0800722a */ /* 0x000fcc0003f04000 */
[----:B------:R-:W-:Y:S02]  /*1b390*/  FSEL R6, R10, R6, P0 ;  /* 0x000000060a067208 */ /* 0x000fe40000000000 */
[----:B------:R-:W-:Y:S01]  /*1b3a0*/  FSEL R7, R11, R7, P0 ;  /* 0x000000070b077208 */ /* 0x000fe20000000000 */
[----:B------:R-:W-:Y:S06]  /*1b3b0*/  BRA `(.L_x_1346) ;  /* 0x0000000000647947 */ /* 0x000fec0003800000 */
.L_x_1345:
[----:B------:R-:W-:-:S14]  /*1b3c0*/  DSETP.NE.AND P0, PT, R8, RZ, PT ;  /* 0x000000ff0800722a */ /* 0x000fdc0003f05000 */
[----:B------:R-:W-:Y:S05]  /*1b3d0*/  @!P0 BRA `(.L_x_1347) ;  /* 0x0000000000588947 */ /* 0x000fea0003800000 */
[----:B------:R-:W-:-:S13]  /*1b3e0*/  ISETP.GE.AND P0, PT, R9, RZ, PT ;  /* 0x000000ff0900720c */ /* 0x000fda0003f06270 */
[----:B------:R-:W-:Y:S02]  /*1b3f0*/  @!P0 IMAD.MOV.U32 R6, RZ, RZ, 0x0 ;  /* 0x00000000ff068424 */ /* 0x000fe400078e00ff */
[----:B------:R-:W-:Y:S01]  /*1b400*/  @!P0 IMAD.MOV.U32 R7, RZ, RZ, -0x80000 ;  /* 0xfff80000ff078424 */ /* 0x000fe200078e00ff */
[----:B------:R-:W-:Y:S06]  /*1b410*/  @!P0 BRA `(.L_x_1346) ;  /* 0x00000000004c8947 */ /* 0x000fec0003800000 */
[----:B------:R-:W-:-:S13]  /*1b420*/  ISETP.GT.AND P0, PT, R9, 0x7fefffff, PT ;  /* 0x7fefffff0900780c */ /* 0x000fda0003f04270 */
[----:B------:R-:W-:Y:S05]  /*1b430*/  @P0 BRA `(.L_x_1347) ;  /* 0x0000000000400947 */ /* 0x000fea0003800000 */
[----:B------:R-:W-:Y:S01]  /*1b440*/  DMUL R6, R8, 8.11296384146066816958e+31 ;  /* 0x4690000008067828 */ /* 0x000fe20000000000 */
[----:B------:R-:W-:Y:S01]  /*1b450*/  IMAD.MOV.U32 R12, RZ, RZ, 0x0 ;  /* 0x00000000ff0c7424 */ /* 0x000fe200078e00ff */
[----:B------:R-:W-:Y:S01]  /*1b460*/  MOV R8, RZ ;  /* 0x000000ff00087202 */ /* 0x000fe20000000f00 */
[----:B------:R-:W-:-:S03]  /*1b470*/  IMAD.MOV.U32 R13, RZ, RZ, 0x3fd80000 ;  /* 0x3fd80000ff0d7424 */ /* 0x000fc600078e00ff */
[----:B------:R-:W0:Y:S02]  /*1b480*/  MUFU.RSQ64H R9, R7 ;  /* 0x0000000700097308 */ /* 0x000e240000001c00 */
[----:B0-----:R-:W-:-:S08]  /*1b490*/  DMUL R10, R8, R8 ;  /* 0x00000008080a7228 */ /* 0x001fd00000000000 */
[----:B------:R-:W-:-:S08]  /*1b4a0*/  DFMA R10, R6, -R10, 1 ;  /* 0x3ff00000060a742b */ /* 0x000fd0000000080a */
[----:B------:R-:W-:Y:S02]  /*1b4b0*/  DFMA R12, R10, R12, 0.5 ;  /* 0x3fe000000a0c742b */ /* 0x000fe4000000000c */
[----:B------:R-:W-:-:S08]  /*1b4c0*/  DMUL R10, R8, R10 ;  /* 0x0000000a080a7228 */ /* 0x000fd00000000000 */
[----:B------:R-:W-:-:S08]  /*1b4d0*/  DFMA R10, R12, R10, R8 ;  /* 0x0000000a0c0a722b */ /* 0x000fd00000000008 */
[----:B------:R-:W-:Y:S02]  /*1b4e0*/  DMUL R8, R6, R10 ;  /* 0x0000000a06087228 */ /* 0x000fe40000000000 */
[----:B------:R-:W-:-:S06]  /*1b4f0*/  VIADD R11, R11, 0xfff00000 ;  /* 0xfff000000b0b7836 */ /* 0x000fcc0000000000 */
[----:B------:R-:W-:-:S08]  /*1b500*/  DFMA R12, R8, -R8, R6 ;  /* 0x80000008080c722b */ /* 0x000fd00000000006 */
[----:B------:R-:W-:-:S10]  /*1b510*/  DFMA R6, R10, R12, R8 ;  /* 0x0000000c0a06722b */ /* 0x000fd40000000008 */
[----:B------:R-:W-:Y:S01]  /*1b520*/  VIADD R7, R7, 0xfcb00000 ;  /* 0xfcb0000007077836 */ /* 0x000fe20000000000 */
[----:B------:R-:W-:Y:S06]  /*1b530*/  BRA `(.L_x_1346) ;  /* 0x0000000000047947 */ /* 0x000fec0003800000 */
.L_x_1347:
[----:B------:R-:W-:-:S11]  /*1b540*/  DADD R6, R8, R8 ;  /* 0x0000000008067229 */ /* 0x000fd60000000008 */
.L_x_1346:
[----:B------:R-:W-:Y:S05]  /*1b550*/  BSYNC.RECONVERGENT B2 ;  /* 0x0000000000027941 */ /* 0x000fea0003800200 */
.L_x_1344:
[----:B------:R-:W-:Y:S02]  /*1b560*/  IMAD.MOV.U32 R8, RZ, RZ, R6 ;  /* 0x000000ffff087224 */ /* 0x000fe400078e0006 */
[----:B------:R-:W-:Y:S02]  /*1b570*/  IMAD.MOV.U32 R9, RZ, RZ, R7 ;  /* 0x000000ffff097224 */ /* 0x000fe400078e0007 */
[----:B------:R-:W-:Y:S02]  /*1b580*/  IMAD.MOV.U32 R6, RZ, RZ, R4 ;  /* 0x000000ffff067224 */ /* 0x000fe400078e0004 */
[----:B------:R-:W-:-:S04]  /*1b590*/  IMAD.MOV.U32 R7, RZ, RZ, 0x0 ;  /* 0x00000000ff077424 */ /* 0x000fc800078e00ff */
[----:B------:R-:W-:Y:S05]  /*1b5a0*/  RET.REL.NODEC R6 `(_Z15per_cell_kernelPKdPKiS2_S2_iddddidPdPi) ;  /* 0xfffffe4806947950 */ /* 0x000fea0003c3ffff */
.L_x_1348:
        /* <DEDUP_REMOVED lines=13> */
.L_x_1374:


//--------------------- .text._Z20gather_points_kernelPKdPKiS2_iPd --------------------------
	.section	.text._Z20gather_points_kernelPKdPKiS2_iPd,"ax",@progbits
	.align	128
        .global         _Z20gather_points_kernelPKdPKiS2_iPd
        .type           _Z20gather_points_kernelPKdPKiS2_iPd,@function
        .size           _Z20gather_points_kernelPKdPKiS2_iPd,(.L_x_1396 - _Z20gather_points_kernelPKdPKiS2_iPd)
        .other          _Z20gather_points_kernelPKdPKiS2_iPd,@"STO_CUDA_ENTRY STV_DEFAULT"
_Z20gather_points_kernelPKdPKiS2_iPd:
.text._Z20gather_points_kernelPKdPKiS2_iPd:
        /* <DEDUP_REMOVED lines=10> */
[----:B0-----:R-:W-:-:S06]  /*00a0*/  IMAD.WIDE R2, R7, 0x4, R2 ;  /* 0x0000000407027825 */ /* 0x001fcc00078e0202 */
[----:B-1----:R-:W2:Y:S02]  /*00b0*/  LDG.E R2, desc[UR4][R2.64] ;  /* 0x0000000402027981 */ /* 0x002ea4000c1e1900 */
[----:B--2---:R-:W-:-:S13]  /*00c0*/  ISETP.NE.AND P0, PT, R2, RZ, PT ;  /* 0x000000ff0200720c */ /* 0x004fda0003f05270 */
[----:B------:R-:W-:Y:S05]  /*00d0*/  @!P0 EXIT ;  /* 0x000000000000894d */ /* 0x000fea0003800000 */
[----:B------:R-:W0:Y:S08]  /*00e0*/  LDC.64 R2, c[0x0][0x390] ;  /* 0x0000e400ff027b82 */ /* 0x000e300000000a00 */
[----:B------:R-:W1:Y:S08]  /*00f0*/  LDC.64 R4, c[0x0][0x380] ;  /* 0x0000e000ff047b82 */ /* 0x000e700000000a00 */
[----:B------:R-:W2:Y:S01]  /*0100*/  LDC.64 R8, c[0x0][0x3a0] ;  /* 0x0000e800ff087b82 */ /* 0x000ea20000000a00 */
[C---:B0-----:R-:W-:Y:S01]  /*0110*/  IMAD.WIDE R2, R7.reuse, 0x4, R2 ;  /* 0x0000000407027825 */ /* 0x041fe200078e0202 */
[----:B------:R-:W-:-:S05]  /*0120*/  LEA R7, R7, R7, 0x1 ;  /* 0x0000000707077211 */ /* 0x000fca00078e08ff */
[----:B------:R-:W3:Y:S01]  /*0130*/  LDG.E R2, desc[UR4][R2.64] ;  /* 0x0000000402027981 */ /* 0x000ee2000c1e1900 */
[----:B-1----:R-:W-:-:S05]  /*0140*/  IMAD.WIDE R4, R7, 0x8, R4 ;  /* 0x0000000807047825 */ /* 0x002fca00078e0204 */
[----:B------:R-:W4:Y:S01]  /*0150*/  LDG.E.64 R6, desc[UR4][R4.64] ;  /* 0x0000000404067981 */ /* 0x000f22000c1e1b00 */
[----:B---3--:R-:W-:-:S05]  /*0160*/  LEA R11, R2, R2, 0x1 ;  /* 0x00000002020b7211 */ /* 0x008fca00078e08ff */
[----:B--2---:R-:W-:-:S05]  /*0170*/  IMAD.WIDE R8, R11, 0x8, R8 ;  /* 0x000000080b087825 */ /* 0x004fca00078e0208 */
[----:B----4-:R-:W-:Y:S04]  /*0180*/  STG.E.64 desc[UR4][R8.64], R6 ;  /* 0x0000000608007986 */ /* 0x010fe8000c101b04 */
[----:B------:R-:W2:Y:S04]  /*0190*/  LDG.E.64 R10, desc[UR4][R4.64+0x8] ;  /* 0x00000804040a7981 */ /* 0x000ea8000c1e1b00 */
[----:B--2---:R-:W-:Y:S04]  /*01a0*/  STG.E.64 desc[UR4][R8.64+0x8], R10 ;  /* 0x0000080a08007986 */ /* 0x004fe8000c101b04 */
[----:B------:R-:W2:Y:S04]  /*01b0*/  LDG.E.64 R12, desc[UR4][R4.64+0x10] ;  /* 0x00001004040c7981 */ /* 0x000ea8000c1e1b00 */
[----:B--2---:R-:W-:Y:S01]  /*01c0*/  STG.E.64 desc[UR4][R8.64+0x10], R12 ;  /* 0x0000100c08007986 */ /* 0x004fe2000c101b04 */
[----:B------:R-:W-:Y:S05]  /*01d0*/  EXIT ;  /* 0x000000000000794d */ /* 0x000fea0003800000 */
.L_x_1349:
        /* <DEDUP_REMOVED lines=10> */
.L_x_1396:


//--------------------- .text._Z18decide_keep_kernelPKiiPKdPi --------------------------
	.section	.text._Z18decide_keep_kernelPKiiPKdPi,"ax",@progbits
	.align	128
        .global         _Z18decide_keep_kernelPKiiPKdPi
        .type           _Z18decide_keep_kernelPKiiPKdPi,@function
        .size           _Z18decide_keep_kernelPKiiPKdPi,(.L_x_1375 - _Z18decide_keep_kernelPKiiPKdPi)
        .other          _Z18decide_keep_kernelPKiiPKdPi,@"STO_CUDA_ENTRY STV_DEFAULT"
_Z18decide_keep_kernelPKiiPKdPi:
.text._Z18decide_keep_kernelPKiiPKdPi:
        /* <DEDUP_REMOVED lines=13> */
[----:B-1----:R-:W2:Y:S01]  /*00d0*/  LDG.E R11, desc[UR4][R10.64] ;  /* 0x000000040a0b7981 */ /* 0x002ea2000c1e1900 */
[----:B------:R-:W0:Y:S01]  /*00e0*/  I2F.F64 R4, R8 ;  /* 0x0000000800047312 */ /* 0x000e220000201c00 */
[----:B------:R-:W-:Y:S01]  /*00f0*/  UMOV UR6, 0x10cb295f ;  /* 0x10cb295f00067882 */ /* 0x000fe20000000000 */
[----:B------:R-:W-:Y:S02]  /*0100*/  UMOV UR7, 0x4029fac7 ;  /* 0x4029fac700077882 */ /* 0x000fe40000000000 */
[----:B0-----:R-:W-:Y:S01]  /*0110*/  DMUL R4, R4, UR6 ;  /* 0x0000000604047c28 */ /* 0x001fe20008000000 */
[----:B--2---:R-:W-:-:S06]  /*0120*/  IMAD.WIDE R6, R11, 0x8, R6 ;  /* 0x000000080b067825 */ /* 0x004fcc00078e0206 */
[----:B------:R-:W5:Y:S01]  /*0130*/  LDG.E.64 R6, desc[UR4][R6.64] ;  /* 0x0000000406067981 */ /* 0x000f62000c1e1b00 */
[----:B------:R-:W-:Y:S01]  /*0140*/  DSETP.NEU.AND P0, PT, |R4|, +INF , PT ;  /* 0x7ff000000400742a */ /* 0x000fe20003f0d200 */
[----:B------:R-:W-:-:S13]  /*0150*/  BSSY.RECONVERGENT B0, `(.L_x_1350) ;  /* 0x0000016000007945 */ /* 0x000fda0003800200 */
[----:B------:R-:W-:Y:S01]  /*0160*/  @!P0 DMUL R2, RZ, R4 ;  /* 0x00000004ff028228 */ /* 0x000fe20000000000 */
[----:B------:R-:W-:Y:S01]  /*0170*/  @!P0 IMAD.MOV.U32 R0, RZ, RZ, RZ ;  /* 0x000000ffff008224 */ /* 0x000fe200078e00ff */
[----:B------:R-:W-:Y:S09]  /*0180*/  @!P0 BRA `(.L_x_1351) ;  /* 0x0000000000488947 */ /* 0x000ff20003800000 */
[----:B------:R-:W-:Y:S01]  /*0190*/  UMOV UR6, 0x6dc9c883 ;  /* 0x6dc9c88300067882 */ /* 0x000fe20000000000 */
[----:B------:R-:W-:Y:S01]  /*01a0*/  UMOV UR7, 0x3fe45f30 ;  /* 0x3fe45f3000077882 */ /* 0x000fe20000000000 */
[C---:B------:R-:W-:Y:S02]  /*01b0*/  DSETP.GE.AND P0, PT, |R4|.reuse, 2.14748364800000000000e+09, PT ;  /* 0x41e000000400742a */ /* 0x040fe40003f06200 */
[----:B------:R-:W-:Y:S01]  /*01c0*/  DMUL R10, R4, UR6 ;  /* 0x00000006040a7c28 */ /* 0x000fe20008000000 */
[----:B------:R-:W-:Y:S01]  /*01d0*/  UMOV UR6, 0x54442d18 ;  /* 0x54442d1800067882 */ /* 0x000fe20000000000 */
[----:B------:R-:W-:-:S04]  /*01e0*/  UMOV UR7, 0x3ff921fb ;  /* 0x3ff921fb00077882 */ /* 0x000fc80000000000 */
[----:B------:R-:W0:Y:S08]  /*01f0*/  F2I.F64 R0, R10 ;  /* 0x0000000a00007311 */ /* 0x000e300000301100 */
[----:B0-----:R-:W0:Y:S02]  /*0200*/  I2F.F64 R2, R0 ;  /* 0x0000000000027312 */ /* 0x001e240000201c00 */
[----:B0-----:R-:W-:Y:S01]  /*0210*/  DFMA R12, R2, -UR6, R4 ;  /* 0x80000006020c7c2b */ /* 0x001fe20008000004 */
[----:B------:R-:W-:Y:S01]  /*0220*/  UMOV UR6, 0x33145c00 ;  /* 0x33145c0000067882 */ /* 0x000fe20000000000 */
[----:B------:R-:W-:-:S06]  /*0230*/  UMOV UR7, 0x3c91a626 ;  /* 0x3c91a62600077882 */ /* 0x000fcc0000000000 */
[----:B------:R-:W-:Y:S01]  /*0240*/  DFMA R12, R2, -UR6, R12 ;  /* 0x80000006020c7c2b */ /* 0x000fe2000800000c */
[----:B------:R-:W-:Y:S01]  /*0250*/  UMOV UR6, 0x252049c0 ;  /* 0x252049c000067882 */ /* 0x000fe20000000000 */
[----:B------:R-:W-:-:S06]  /*0260*/  UMOV UR7, 0x397b839a ;  /* 0x397b839a00077882 */ /* 0x000fcc0000000000 */
[----:B------:R-:W-:Y:S01]  /*0270*/  DFMA R2, R2, -UR6, R12 ;  /* 0x8000000602027c2b */ /* 0x000fe2000800000c */
[----:B------:R-:W-:Y:S10]  /*0280*/  @!P0 BRA `(.L_x_1351) ;  /* 0x0000000000088947 */ /* 0x000ff40003800000 */
[----:B------:R-:W-:-:S07]  /*0290*/  MOV R10, 0x2b0 ;  /* 0x000002b0000a7802 */ /* 0x000fce0000000f00 */
[----:B-----5:R-:W-:Y:S05]  /*02a0*/  CALL.REL.NOINC `($_Z18decide_keep_kernelPKiiPKdPi$__internal_trig_reduction_slowpathd) ;  /* 0x0000000000a47944 */ /* 0x020fea0003c00000 */
.L_x_1351:
[----:B------:R-:W-:Y:S05]  /*02b0*/  BSYNC.RECONVERGENT B0 ;  /* 0x0000000000007941 */ /* 0x000fea0003800200 */
.L_x_1350:
[----:B------:R-:W0:Y:S01]  /*02c0*/  LDCU.64 UR6, c[0x4][0x170] ;  /* 0x01002e00ff0677ac */ /* 0x000e220008000a00 */
[----:B------:R-:W-:-:S05]  /*02d0*/  IMAD.SHL.U32 R4, R0, 0x40, RZ ;  /* 0x0000004000047824 */ /* 0x000fca00078e00ff */
[----:B------:R-:W-:-:S04]  /*02e0*/  LOP3.LUT R4, R4, 0x40, RZ, 0xc0, !PT ;  /* 0x0000004004047812 */ /* 0x000fc800078ec0ff */
[----:B0-----:R-:W-:-:S05]  /*02f0*/  IADD3 R10, P0, PT, R4, UR6, RZ ;  /* 0x00000006040a7c10 */ /* 0x001fca000ff1e0ff */
[----:B------:R-:W-:-:S05]  /*0300*/  IMAD.X R11, RZ, RZ, UR7, P0 ;  /* 0x00000007ff0b7e24 */ /* 0x000fca00080e06ff */
[----:B------:R-:W2:Y:S04]  /*0310*/  LDG.E.128.CONSTANT R12, desc[UR4][R10.64] ;  /* 0x000000040a0c7981 */ /* 0x000ea8000c1e9d00 */
[----:B------:R-:W3:Y:S04]  /*0320*/  LDG.E.128.CONSTANT R16, desc[UR4][R10.64+0x10] ;  /* 0x000010040a107981 */ /* 0x000ee8000c1e9d00 */
[----:B------:R0:W4:Y:S01]  /*0330*/  LDG.E.128.CONSTANT R20, desc[UR4][R10.64+0x20] ;  /* 0x000020040a147981 */ /* 0x000122000c1e9d00 */
[----:B------:R-:W-:Y:S01]  /*0340*/  LOP3.LUT R4, R0, 0x1, RZ, 0xc0, !PT ;  /* 0x0000000100047812 */ /* 0x000fe200078ec0ff */
[----:B------:R-:W-:Y:S01]  /*0350*/  IMAD.MOV.U32 R24, RZ, RZ, 0x20fd8164 ;  /* 0x20fd8164ff187424 */ /* 0x000fe200078e00ff */
[----:B------:R-:W-:Y:S01]  /*0360*/  UMOV UR6, 0x7318fc50 ;  /* 0x7318fc5000067882 */ /* 0x000fe20000000000 */
[----:B------:R-:W-:Y:S01]  /*0370*/  IMAD.MOV.U32 R9, RZ, RZ, 0x3da8ff83 ;  /* 0x3da8ff83ff097424 */ /* 0x000fe200078e00ff */
[----:B------:R-:W-:Y:S01]  /*0380*/  ISETP.NE.U32.AND P0, PT, R4, 0x1, PT ;  /* 0x000000010400780c */ /* 0x000fe20003f05070 */
[----:B------:R-:W-:Y:S01]  /*0390*/  DMUL R4, R2, R2 ;  /* 0x0000000202047228 */ /* 0x000fe20000000000 */
[----:B------:R-:W-:-:S02]  /*03a0*/  UMOV UR7, 0x40e55dd1 ;  /* 0x40e55dd100077882 */ /* 0x000fc40000000000 */
[----:B------:R-:W-:Y:S01]  /*03b0*/  FSEL R24, R24, -8.06006814911005101289e+34, !P0 ;  /* 0xf9785eba18187808 */ /* 0x000fe20004000000 */
[----:B0-----:R-:W0:Y:S01]  /*03c0*/  LDC.64 R10, c[0x0][0x398] ;  /* 0x0000e600ff0a7b82 */ /* 0x001e220000000a00 */
[----:B------:R-:W-:Y:S01]  /*03d0*/  FSEL R25, -R9, 0.11223486810922622681, !P0 ;  /* 0x3de5db6509197808 */ /* 0x000fe20004000100 */
[----:B0-----:R-:W-:-:S05]  /*03e0*/  IMAD.WIDE R8, R8, 0x4, R10 ;  /* 0x0000000408087825 */ /* 0x001fca00078e020a */
[----:B--2---:R-:W-:-:S08]  /*03f0*/  DFMA R12, R4, R24, R12 ;  /* 0x00000018040c722b */ /* 0x004fd0000000000c */
[----:B------:R-:W-:-:S08]  /*0400*/  DFMA R12, R4, R12, R14 ;  /* 0x0000000c040c722b */ /* 0x000fd0000000000e */
[----:B---3--:R-:W-:-:S08]  /*0410*/  DFMA R12, R4, R12, R16 ;  /* 0x0000000c040c722b */ /* 0x008fd00000000010 */
[----:B------:R-:W-:-:S08]  /*0420*/  DFMA R12, R4, R12, R18 ;  /* 0x0000000c040c722b */ /* 0x000fd00000000012 */
[----:B----4-:R-:W-:-:S08]  /*0430*/  DFMA R12, R4, R12, R20 ;  /* 0x0000000c040c722b */ /* 0x010fd00000000014 */
[----:B------:R-:W-:-:S08]  /*0440*/  DFMA R12, R4, R12, R22 ;  /* 0x0000000c040c722b */ /* 0x000fd00000000016 */
[----:B------:R-:W-:Y:S02]  /*0450*/  DFMA R2, R12, R2, R2 ;  /* 0x000000020c02722b */ /* 0x000fe40000000002 */
[----:B------:R-:W-:-:S10]  /*0460*/  DFMA R4, R4, R12, 1 ;  /* 0x3ff000000404742b */ /* 0x000fd4000000000c */
[----:B------:R-:W-:Y:S02]  /*0470*/  FSEL R4, R4, R2, !P0 ;  /* 0x0000000204047208 */ /* 0x000fe40004000000 */
[----:B------:R-:W-:Y:S02]  /*0480*/  FSEL R5, R5, R3, !P0 ;  /* 0x0000000305057208 */ /* 0x000fe40004000000 */
[----:B------:R-:W-:-:S04]  /*0490*/  LOP3.LUT P0, RZ, R0, 0x2, RZ, 0xc0, !PT ;  /* 0x0000000200ff7812 */ /* 0x000fc8000780c0ff */
[----:B------:R-:W-:-:S10]  /*04a0*/  DADD R2, RZ, -R4 ;  /* 0x00000000ff027229 */ /* 0x000fd40000000804 */
[----:B------:R-:W-:Y:S02]  /*04b0*/  FSEL R2, R4, R2, !P0 ;  /* 0x0000000204027208 */ /* 0x000fe40004000000 */
[----:B------:R-:W-:-:S06]  /*04c0*/  FSEL R3, R5, R3, !P0 ;  /* 0x0000000305037208 */ /* 0x000fcc0004000000 */
[----:B------:R-:W-:-:S06]  /*04d0*/  DMUL R2, R2, UR6 ;  /* 0x0000000602027c28 */ /* 0x000fcc0008000000 */
[----:B------:R-:W0:Y:S02]  /*04e0*/  FRND.F64.FLOOR R4, R2 ;  /* 0x0000000200047313 */ /* 0x000e240000305800 */
[----:B0-----:R-:W-:-:S08]  /*04f0*/  DADD R4, R2, -R4 ;  /* 0x0000000002047229 */ /* 0x001fd00000000804 */
[----:B-----5:R-:W-:-:S06]  /*0500*/  DSETP.GEU.AND P0, PT, R4, R6, PT ;  /* 0x000000060400722a */ /* 0x020fcc0003f0e000 */
[----:B------:R-:W-:-:S05]  /*0510*/  SEL R5, RZ, 0x1, P0 ;  /* 0x00000001ff057807 */ /* 0x000fca0000000000 */
[----:B------:R-:W-:Y:S01]  /*0520*/  STG.E desc[UR4][R8.64], R5 ;  /* 0x0000000508007986 */ /* 0x000fe2000c101904 */
[----:B------:R-:W-:Y:S05]  /*0530*/  EXIT ;  /* 0x000000000000794d */ /* 0x000fea0003800000 */
        .type           $_Z18decide_keep_kernelPKiiPKdPi$__internal_trig_reduction_slowpathd,@function
        .size           $_Z18decide_keep_kernelPKiiPKdPi$__internal_trig_reduction_slowpathd,(.L_x_1375 - $_Z18decide_keep_kernelPKiiPKdPi$__internal_trig_reduction_slowpathd)
$_Z18decide_keep_kernelPKiiPKdPi$__internal_trig_reduction_slowpathd:
[--C-:B------:R-:W-:Y:S01]  /*0540*/  SHF.R.U32.HI R0, RZ, 0x14, R5.reuse ;  /* 0x00000014ff007819 */ /* 0x100fe20000011605 */
[----:B------:R-:W-:Y:S02]  /*0550*/  IMAD.MOV.U32 R11, RZ, RZ, R4 ;  /* 0x000000ffff0b7224 */ /* 0x000fe400078e0004 */
[----:B------:R-:W-:Y:S01]  /*0560*/  IMAD.MOV.U32 R16, RZ, RZ, R5 ;  /* 0x000000ffff107224 */ /* 0x000fe200078e0005 */
[----:B------:R-:W-:Y:S01]  /*0570*/  LOP3.LUT R2, R0, 0x7ff, RZ, 0xc0, !PT ;  /* 0x000007ff00027812 */ /* 0x000fe200078ec0ff */
[----:B------:R-:W-:-:S03]  /*0580*/  IMAD.MOV.U32 R3, RZ, RZ, RZ ;  /* 0x000000ffff037224 */ /* 0x000fc600078e00ff */
[----:B------:R-:W-:-:S13]  /*0590*/  ISETP.NE.AND P0, PT, R2, 0x7ff, PT ;  /* 0x000007ff0200780c */ /* 0x000fda0003f05270 */
[----:B------:R-:W-:Y:S05]  /*05a0*/  @!P0 BRA `(.L_x_1352) ;  /* 0x0000000800508947 */ /* 0x000fea0003800000 */
[----:B------:R-:W-:Y:S01]  /*05b0*/  VIADD R2, R2, 0xfffffc00 ;  /* 0xfffffc0002027836 */ /* 0x000fe20000000000 */
[----:B------:R-:W-:Y:S01]  /*05c0*/  BSSY.RECONVERGENT B1, `(.L_x_1353) ;  /* 0x0000031000017945 */ /* 0x000fe20003800200 */
[----:B------:R-:W-:Y:S01]  /*05d0*/  IMAD.MOV.U32 R9, RZ, RZ, R5 ;  /* 0x000000ffff097224 */ /* 0x000fe200078e0005 */
[----:B------:R-:W-:Y:S02]  /*05e0*/  CS2R R12, SRZ ;  /* 0x00000000000c7805 */ /* 0x000fe4000001ff00 */
[----:B------:R-:W-:Y:S02]  /*05f0*/  SHF.R.U32.HI R17, RZ, 0x6, R2 ;  /* 0x00000006ff117819 */ /* 0x000fe40000011602 */
[----:B------:R-:W-:Y:S02]  /*0600*/  ISETP.GE.U32.AND P0, PT, R2, 0x80, PT ;  /* 0x000000800200780c */ /* 0x000fe40003f06070 */
[C---:B------:R-:W-:Y:S02]  /*0610*/  IADD3 R4, PT, PT, -R17.reuse, 0x13, RZ ;  /* 0x0000001311047810 */ /* 0x040fe40007ffe1ff */
[----:B------:R-:W-:-:S02]  /*0620*/  IADD3 R2, PT, PT, -R17, 0xf, RZ ;  /* 0x0000000f11027810 */ /* 0x000fc40007ffe1ff */
[----:B------:R-:W-:-:S04]  /*0630*/  SEL R4, R4, 0x12, P0 ;  /* 0x0000001204047807 */ /* 0x000fc80000000000 */
[----:B------:R-:W-:-:S13]  /*0640*/  ISETP.GE.AND P0, PT, R2, R4, PT ;  /* 0x000000040200720c */ /* 0x000fda0003f06270 */
[----:B------:R-:W-:Y:S05]  /*0650*/  @P0 BRA `(.L_x_1354) ;  /* 0x00000000009c0947 */ /* 0x000fea0003800000 */
[----:B------:R-:W0:Y:S01]  /*0660*/  LDC.64 R14, c[0x0][0x358] ;  /* 0x0000d600ff0e7b82 */ /* 0x000e220000000a00 */
[C---:B------:R-:W-:Y:S01]  /*0670*/  SHF.L.U64.HI R19, R11.reuse, 0xb, R16 ;  /* 0x0000000b0b137819 */ /* 0x040fe20000010210 */
[----:B------:R-:W-:Y:S01]  /*0680*/  BSSY.RECONVERGENT B2, `(.L_x_1355) ;  /* 0x0000023000027945 */ /* 0x000fe20003800200 */
[----:B------:R-:W-:Y:S01]  /*0690*/  IMAD.SHL.U32 R11, R11, 0x800, RZ ;  /* 0x000008000b0b7824 */ /* 0x000fe200078e00ff */
[----:B------:R-:W-:Y:S01]  /*06a0*/  IADD3 R16, PT, PT, RZ, -R17, -R4 ;  /* 0x80000011ff107210 */ /* 0x000fe20007ffe804 */
[----:B------:R-:W-:Y:S01]  /*06b0*/  IMAD.MOV.U32 R5, RZ, RZ, R2 ;  /* 0x000000ffff057224 */ /* 0x000fe200078e0002 */
[----:B------:R-:W-:Y:S01]  /*06c0*/  CS2R R12, SRZ ;  /* 0x00000000000c7805 */ /* 0x000fe2000001ff00 */
[----:B------:R-:W-:Y:S01]  /*06d0*/  IMAD.MOV.U32 R18, RZ, RZ, RZ ;  /* 0x000000ffff127224 */ /* 0x000fe200078e00ff */
[----:B------:R-:W-:-:S07]  /*06e0*/  LOP3.LUT R19, R19, 0x80000000, RZ, 0xfc, !PT ;  /* 0x8000000013137812 */ /* 0x000fce00078efcff */
.L_x_1356:
[----:B------:R-:W1:Y:S01]  /*06f0*/  LDC.64 R2, c[0x4][0x168] ;  /* 0x01005a00ff027b82 */ /* 0x000e620000000a00 */
[----:B0-----:R-:W-:Y:S02]  /*0700*/  R2UR UR6, R14 ;  /* 0x000000000e0672ca */ /* 0x001fe400000e0000 */
[----:B------:R-:W-:Y:S01]  /*0710*/  R2UR UR7, R15 ;  /* 0x000000000f0772ca */ /* 0x000fe200000e0000 */
[----:B-1----:R-:W-:-:S12]  /*0720*/  IMAD.WIDE R2, R5, 0x8, R2 ;  /* 0x0000000805027825 */ /* 0x002fd800078e0202 */
[----:B------:R-:W2:Y:S01]  /*0730*/  LDG.E.64.CONSTANT R2, desc[UR6][R2.64] ;  /* 0x0000000602027981 */ /* 0x000ea2000c1e9b00 */
[----:B------:R-:W-:Y:S02]  /*0740*/  VIADD R16, R16, 0x1 ;  /* 0x0000000110107836 */ /* 0x000fe40000000000 */
[----:B------:R-:W-:Y:S02]  /*0750*/  VIADD R5, R5, 0x1 ;  /* 0x0000000105057836 */ /* 0x000fe40000000000 */
[----:B--2---:R-:W-:-:S04]  /*0760*/  IMAD.WIDE.U32 R12, P2, R2, R11, R12 ;  /* 0x0000000b020c7225 */ /* 0x004fc8000784000c */
[----:B------:R-:W-:Y:S02]  /*0770*/  IMAD R21, R2, R19, RZ ;  /* 0x0000001302157224 */ /* 0x000fe400078e02ff */
[CC--:B------:R-:W-:Y:S02]  /*0780*/  IMAD R20, R3.reuse, R11.reuse, RZ ;  /* 0x0000000b03147224 */ /* 0x0c0fe400078e02ff */
[----:B------:R-:W-:Y:S01]  /*0790*/  IMAD.HI.U32 R23, R3, R11, RZ ;  /* 0x0000000b03177227 */ /* 0x000fe200078e00ff */
[----:B------:R-:W-:-:S03]  /*07a0*/  IADD3 R13, P0, PT, R21, R13, RZ ;  /* 0x0000000d150d7210 */ /* 0x000fc60007f1e0ff */
[----:B------:R-:W-:Y:S01]  /*07b0*/  IMAD R21, R18, 0x8, R1 ;  /* 0x0000000812157824 */ /* 0x000fe200078e0201 */
[----:B------:R-:W-:Y:S01]  /*07c0*/  IADD3 R13, P1, PT, R20, R13, RZ ;  /* 0x0000000d140d7210 */ /* 0x000fe20007f3e0ff */
[----:B------:R-:W-:-:S04]  /*07d0*/  IMAD.HI.U32 R20, R2, R19, RZ ;  /* 0x0000001302147227 */ /* 0x000fc800078e00ff */
[----:B------:R-:W-:Y:S01]  /*07e0*/  IMAD.X R2, RZ, RZ, R20, P2 ;  /* 0x000000ffff027224 */ /* 0x000fe200010e0614 */
[----:B------:R0:W-:Y:S01]  /*07f0*/  STL.64 [R21], R12 ;  /* 0x0000000c15007387 */ /* 0x0001e20000100a00 */
[----:B------:R-:W-:-:S03]  /*0800*/  IMAD.HI.U32 R20, R3, R19, RZ ;  /* 0x0000001303147227 */ /* 0x000fc600078e00ff */
[----:B------:R-:W-:Y:S01]  /*0810*/  IADD3.X R2, P0, PT, R23, R2, RZ, P0, !PT ;  /* 0x0000000217027210 */ /* 0x000fe2000071e4ff */
[----:B------:R-:W-:Y:S02]  /*0820*/  IMAD R3, R3, R19, RZ ;  /* 0x0000001303037224 */ /* 0x000fe400078e02ff */
[----:B------:R-:W-:-:S03]  /*0830*/  VIADD R18, R18, 0x1 ;  /* 0x0000000112127836 */ /* 0x000fc60000000000 */
[----:B------:R-:W-:Y:S01]  /*0840*/  IADD3.X R3, P1, PT, R3, R2, RZ, P1, !PT ;  /* 0x0000000203037210 */ /* 0x000fe20000f3e4ff */
[----:B------:R-:W-:Y:S01]  /*0850*/  IMAD.X R2, RZ, RZ, R20, P0 ;  /* 0x000000ffff027224 */ /* 0x000fe200000e0614 */
[----:B------:R-:W-:-:S03]  /*0860*/  ISETP.NE.AND P0, PT, R16, -0xf, PT ;  /* 0xfffffff11000780c */ /* 0x000fc60003f05270 */
[----:B------:R-:W-:Y:S02]  /*0870*/  IMAD.X R2, RZ, RZ, R2, P1 ;  /* 0x000000ffff027224 */ /* 0x000fe400008e0602 */
[----:B0-----:R-:W-:Y:S02]  /*0880*/  IMAD.MOV.U32 R12, RZ, RZ, R3 ;  /* 0x000000ffff0c7224 */ /* 0x001fe400078e0003 */
[----:B------:R-:W-:-:S06]  /*0890*/  IMAD.MOV.U32 R13, RZ, RZ, R2 ;  /* 0x000000ffff0d7224 */ /* 0x000fcc00078e0002 */
[----:B------:R-:W-:Y:S05]  /*08a0*/  @P0 BRA `(.L_x_1356) ;  /* 0xfffffffc00900947 */ /* 0x000fea000383ffff */
[----:B------:R-:W-:Y:S05]  /*08b0*/  BSYNC.RECONVERGENT B2 ;  /* 0x0000000000027941 */ /* 0x000fea0003800200 */
.L_x_1355:
[----:B------:R-:W-:-:S07]  /*08c0*/  IMAD.MOV.U32 R2, RZ, RZ, R4 ;  /* 0x000000ffff027224 */ /* 0x000fce00078e0004 */
.L_x_1354:
[----:B------:R-:W-:Y:S05]  /*08d0*/  BSYNC.RECONVERGENT B1 ;  /* 0x0000000000017941 */ /* 0x000fea0003800200 */
.L_x_1353:
[----:B------:R-:W-:Y:S01]  /*08e0*/  LOP3.LUT P0, R23, R0, 0x3f, RZ, 0xc0, !PT ;  /* 0x0000003f00177812 */ /* 0x000fe2000780c0ff */
[----:B------:R-:W-:-:S04]  /*08f0*/  IMAD.IADD R2, R17, 0x1, R2 ;  /* 0x0000000111027824 */ /* 0x000fc800078e0202 */
[----:B------:R-:W-:-:S05]  /*0900*/  IMAD.U32 R25, R2, 0x8, R1 ;  /* 0x0000000802197824 */ /* 0x000fca00078e0001 */
[----:B------:R0:W-:Y:S04]  /*0910*/  STL.64 [R25+-0x78], R12 ;  /* 0xffff880c19007387 */ /* 0x0001e80000100a00 */
[----:B------:R-:W2:Y:S04]  /*0920*/  @P0 LDL.64 R14, [R1+0x8] ;  /* 0x00000800010e0983 */ /* 0x000ea80000100a00 */
[----:B------:R-:W3:Y:S04]  /*0930*/  LDL.64 R4, [R1+0x10] ;  /* 0x0000100001047983 */ /* 0x000ee80000100a00 */
[----:B------:R-:W4:Y:S01]  /*0940*/  LDL.64 R2, [R1+0x18] ;  /* 0x0000180001027983 */ /* 0x000f220000100a00 */
[----:B------:R-:W-:Y:S01]  /*0950*/  @P0 LOP3.LUT R0, R0, 0x3f, RZ, 0xc, !PT ;  /* 0x0000003f00000812 */ /* 0x000fe200078e0cff */
[----:B------:R-:W-:Y:S01]  /*0960*/  BSSY.RECONVERGENT B1, `(.L_x_1357) ;  /* 0x0000034000017945 */ /* 0x000fe20003800200 */
[----:B--2---:R-:W-:-:S02]  /*0970*/  @P0 SHF.R.U64 R11, R14, 0x1, R15 ;  /* 0x000000010e0b0819 */ /* 0x004fc4000000120f */
[----:B------:R-:W-:Y:S02]  /*0980*/  @P0 SHF.R.U32.HI R15, RZ, 0x1, R15 ;  /* 0x00000001ff0f0819 */ /* 0x000fe4000001160f */
[CC--:B---3--:R-:W-:Y:S02]  /*0990*/  @P0 SHF.L.U32 R14, R4.reuse, R23.reuse, RZ ;  /* 0x00000017040e0219 */ /* 0x0c8fe400000006ff */
[----:B------:R-:W-:Y:S02]  /*09a0*/  @P0 SHF.R.U64 R11, R11, R0, R15 ;  /* 0x000000000b0b0219 */ /* 0x000fe4000000120f */
[--C-:B------:R-:W-:Y:S02]  /*09b0*/  @P0 SHF.R.U32.HI R21, RZ, 0x1, R5.reuse ;  /* 0x00000001ff150819 */ /* 0x100fe40000011605 */
[C-C-:B------:R-:W-:Y:S02]  /*09c0*/  @P0 SHF.R.U64 R19, R4.reuse, 0x1, R5.reuse ;  /* 0x0000000104130819 */ /* 0x140fe40000001205 */
[----:B------:R-:W-:-:S02]  /*09d0*/  @P0 SHF.L.U64.HI R17, R4, R23, R5 ;  /* 0x0000001704110219 */ /* 0x000fc40000010205 */
[-C--:B0-----:R-:W-:Y:S02]  /*09e0*/  @P0 SHF.R.U32.HI R12, RZ, R0.reuse, R15 ;  /* 0x00000000ff0c0219 */ /* 0x081fe4000001160f */
[----:B------:R-:W-:Y:S02]  /*09f0*/  @P0 LOP3.LUT R4, R14, R11, RZ, 0xfc, !PT ;  /* 0x0000000b0e040212 */ /* 0x000fe400078efcff */
[-C--:B----4-:R-:W-:Y:S02]  /*0a00*/  @P0 SHF.L.U32 R13, R2, R23.reuse, RZ ;  /* 0x00000017020d0219 */ /* 0x090fe400000006ff */
[----:B------:R-:W-:Y:S01]  /*0a10*/  @P0 SHF.R.U64 R16, R19, R0, R21 ;  /* 0x0000000013100219 */ /* 0x000fe20000001215 */
[----:B------:R-:W-:Y:S01]  /*0a20*/  IMAD.SHL.U32 R14, R4, 0x4, RZ ;  /* 0x00000004040e7824 */ /* 0x000fe200078e00ff */
[----:B------:R-:W-:Y:S02]  /*0a30*/  @P0 LOP3.LUT R5, R17, R12, RZ, 0xfc, !PT ;  /* 0x0000000c11050212 */ /* 0x000fe400078efcff */
[----:B------:R-:W-:-:S02]  /*0a40*/  @P0 SHF.L.U64.HI R23, R2, R23, R3 ;  /* 0x0000001702170219 */ /* 0x000fc40000010203 */
[----:B------:R-:W-:Y:S02]  /*0a50*/  @P0 LOP3.LUT R2, R13, R16, RZ, 0xfc, !PT ;  /* 0x000000100d020212 */ /* 0x000fe400078efcff */
[----:B------:R-:W-:Y:S02]  /*0a60*/  @P0 SHF.R.U32.HI R0, RZ, R0, R21 ;  /* 0x00000000ff000219 */ /* 0x000fe40000011615 */
[----:B------:R-:W-:Y:S02]  /*0a70*/  SHF.L.U64.HI R16, R4, 0x2, R5 ;  /* 0x0000000204107819 */ /* 0x000fe40000010205 */
[----:B------:R-:W-:Y:S02]  /*0a80*/  @P0 LOP3.LUT R3, R23, R0, RZ, 0xfc, !PT ;  /* 0x0000000017030212 */ /* 0x000fe400078efcff */
[----:B------:R-:W-:Y:S02]  /*0a90*/  SHF.L.W.U32.HI R5, R5, 0x2, R2 ;  /* 0x0000000205057819 */ /* 0x000fe40000010e02 */
[----:B------:R-:W-:-:S02]  /*0aa0*/  IADD3 RZ, P0, PT, RZ, -R14, RZ ;  /* 0x8000000effff7210 */ /* 0x000fc40007f1e0ff */
[----:B------:R-:W-:Y:S02]  /*0ab0*/  LOP3.LUT R0, RZ, R16, RZ, 0x33, !PT ;  /* 0x00000010ff007212 */ /* 0x000fe400078e33ff */
[----:B------:R-:W-:Y:S02]  /*0ac0*/  SHF.L.W.U32.HI R2, R2, 0x2, R3 ;  /* 0x0000000202027819 */ /* 0x000fe40000010e03 */
[----:B------:R-:W-:Y:S02]  /*0ad0*/  LOP3.LUT R4, RZ, R5, RZ, 0x33, !PT ;  /* 0x00000005ff047212 */ /* 0x000fe400078e33ff */
[----:B------:R-:W-:Y:S02]  /*0ae0*/  IADD3.X R11, P0, PT, RZ, R0, RZ, P0, !PT ;  /* 0x00000000ff0b7210 */ /* 0x000fe4000071e4ff */
[----:B------:R-:W-:Y:S02]  /*0af0*/  LOP3.LUT R12, RZ, R2, RZ, 0x33, !PT ;  /* 0x00000002ff0c7212 */ /* 0x000fe400078e33ff */
[----:B------:R-:W-:-:S02]  /*0b00*/  IADD3.X R0, P1, PT, RZ, R4, RZ, P0, !PT ;  /* 0x00000004ff007210 */ /* 0x000fc4000073e4ff */
[----:B------:R-:W-:-:S03]  /*0b10*/  ISETP.GT.U32.AND P2, PT, R5, -0x1, PT ;  /* 0xffffffff0500780c */ /* 0x000fc60003f44070 */
[----:B------:R-:W-:Y:S01]  /*0b20*/  IMAD.X R13, RZ, RZ, R12, P1 ;  /* 0x000000ffff0d7224 */ /* 0x000fe200008e060c */
[----:B------:R-:W-:-:S04]  /*0b30*/  ISETP.GT.AND.EX P0, PT, R2, -0x1, PT, P2 ;  /* 0xffffffff0200780c */ /* 0x000fc80003f04320 */
[----:B------:R-:W-:Y:S02]  /*0b40*/  SEL R4, R2, R13, P0 ;  /* 0x0000000d02047207 */ /* 0x000fe40000000000 */
[----:B------:R-:W-:Y:S02]  /*0b50*/  SEL R15, R5, R0, P0 ;  /* 0x00000000050f7207 */ /* 0x000fe40000000000 */
[----:B------:R-:W-:Y:S02]  /*0b60*/  ISETP.NE.U32.AND P1, PT, R4, RZ, PT ;  /* 0x000000ff0400720c */ /* 0x000fe40003f25070 */
[----:B------:R-:W-:Y:S02]  /*0b70*/  SEL R11, R16, R11, P0 ;  /* 0x0000000b100b7207 */ /* 0x000fe40000000000 */
[----:B------:R-:W-:Y:S01]  /*0b80*/  SEL R5, R15, R4, !P1 ;  /* 0x000000040f057207 */ /* 0x000fe20004800000 */
[----:B------:R-:W-:-:S05]  /*0b90*/  @!P0 IMAD.MOV R14, RZ, RZ, -R14 ;  /* 0x000000ffff0e8224 */ /* 0x000fca00078e0a0e */
[----:B------:R-:W0:Y:S02]  /*0ba0*/  FLO.U32 R5, R5 ;  /* 0x0000000500057300 */ /* 0x000e2400000e0000 */
[C---:B0-----:R-:W-:Y:S02]  /*0bb0*/  IADD3 R12, PT, PT, -R5.reuse, 0x1f, RZ ;  /* 0x0000001f050c7810 */ /* 0x041fe40007ffe1ff */
[----:B------:R-:W-:-:S03]  /*0bc0*/  IADD3 R0, PT, PT, -R5, 0x3f, RZ ;  /* 0x0000003f05007810 */ /* 0x000fc60007ffe1ff */
[----:B------:R-:W-:-:S05]  /*0bd0*/  @P1 IMAD.MOV R0, RZ, RZ, R12 ;  /* 0x000000ffff001224 */ /* 0x000fca00078e020c */
[----:B------:R-:W-:-:S13]  /*0be0*/  ISETP.NE.AND P1, PT, R0, RZ, PT ;  /* 0x000000ff0000720c */ /* 0x000fda0003f25270 */
[----:B------:R-:W-:Y:S05]  /*0bf0*/  @!P1 BRA `(.L_x_1358) ;  /* 0x0000000000289947 */ /* 0x000fea0003800000 */
[--C-:B------:R-:W-:Y:S02]  /*0c00*/  SHF.R.U64 R12, R14, 0x1, R11.reuse ;  /* 0x000000010e0c7819 */ /* 0x100fe4000000120b */
[C---:B------:R-:W-:Y:S02]  /*0c10*/  LOP3.LUT R5, R0.reuse, 0x3f, RZ, 0xc0, !PT ;  /* 0x0000003f00057812 */ /* 0x040fe400078ec0ff */
[----:B------:R-:W-:Y:S02]  /*0c20*/  SHF.R.U32.HI R14, RZ, 0x1, R11 ;  /* 0x00000001ff0e7819 */ /* 0x000fe4000001160b */
[----:B------:R-:W-:Y:S02]  /*0c30*/  LOP3.LUT R11, R0, 0x3f, RZ, 0xc, !PT ;  /* 0x0000003f000b7812 */ /* 0x000fe400078e0cff */
[CC--:B------:R-:W-:Y:S02]  /*0c40*/  SHF.L.U64.HI R16, R15.reuse, R5.reuse, R4 ;  /* 0x000000050f107219 */ /* 0x0c0fe40000010204 */
[----:B------:R-:W-:-:S02]  /*0c50*/  SHF.L.U32 R5, R15, R5, RZ ;  /* 0x000000050f057219 */ /* 0x000fc400000006ff */
[-CC-:B------:R-:W-:Y:S02]  /*0c60*/  SHF.R.U64 R4, R12, R11.reuse, R14.reuse ;  /* 0x0000000b0c047219 */ /* 0x180fe4000000120e */
[----:B------:R-:W-:Y:S02]  /*0c70*/  SHF.R.U32.HI R11, RZ, R11, R14 ;  /* 0x0000000bff0b7219 */ /* 0x000fe4000001160e */
[----:B------:R-:W-:Y:S02]  /*0c80*/  LOP3.LUT R15, R5, R4, RZ, 0xfc, !PT ;  /* 0x00000004050f7212 */ /* 0x000fe400078efcff */
[----:B------:R-:W-:-:S07]  /*0c90*/  LOP3.LUT R4, R16, R11, RZ, 0xfc, !PT ;  /* 0x0000000b10047212 */ /* 0x000fce00078efcff */
.L_x_1358:
[----:B------:R-:W-:Y:S05]  /*0ca0*/  BSYNC.RECONVERGENT B1 ;  /* 0x0000000000017941 */ /* 0x000fea0003800200 */
.L_x_1357:
[----:B------:R-:W-:Y:S01]  /*0cb0*/  IMAD.WIDE.U32 R16, R15, 0x2168c235, RZ ;  /* 0x2168c2350f107825 */ /* 0x000fe200078e00ff */
[----:B------:R-:W-:-:S03]  /*0cc0*/  SHF.R.U32.HI R3, RZ, 0x1e, R3 ;  /* 0x0000001eff037819 */ /* 0x000fc60000011603 */
[----:B------:R-:W-:Y:S01]  /*0cd0*/  IMAD.MOV.U32 R12, RZ, RZ, R17 ;  /* 0x000000ffff0c7224 */ /* 0x000fe200078e0011 */
[----:B------:R-:W-:Y:S01]  /*0ce0*/  IADD3 RZ, P1, PT, R16, R16, RZ ;  /* 0x0000001010ff7210 */ /* 0x000fe20007f3e0ff */
[----:B------:R-:W-:Y:S01]  /*0cf0*/  IMAD.MOV.U32 R13, RZ, RZ, RZ ;  /* 0x000000ffff0d7224 */ /* 0x000fe200078e00ff */
[----:B------:R-:W-:Y:S01]  /*0d00*/  LEA.HI R3, R2, R3, RZ, 0x1 ;  /* 0x0000000302037211 */ /* 0x000fe200078f08ff */
[----:B------:R-:W-:-:S04]  /*0d10*/  IMAD.HI.U32 R5, R4, -0x36f0255e, RZ ;  /* 0xc90fdaa204057827 */ /* 0x000fc800078e00ff */
[----:B------:R-:W-:-:S04]  /*0d20*/  IMAD.WIDE.U32 R12, R15, -0x36f0255e, R12 ;  /* 0xc90fdaa20f0c7825 */ /* 0x000fc800078e000c */
[C---:B------:R-:W-:Y:S02]  /*0d30*/  IMAD R11, R4.reuse, -0x36f0255e, RZ ;  /* 0xc90fdaa2040b7824 */ /* 0x040fe400078e02ff */
[----:B------:R-:W-:-:S04]  /*0d40*/  IMAD.WIDE.U32 R12, P2, R4, 0x2168c235, R12 ;  /* 0x2168c235040c7825 */ /* 0x000fc8000784000c */
[----:B------:R-:W-:Y:S01]  /*0d50*/  IMAD.X R4, RZ, RZ, R5, P2 ;  /* 0x000000ffff047224 */ /* 0x000fe200010e0605 */
[----:B------:R-:W-:Y:S02]  /*0d60*/  IADD3 R5, P2, PT, R11, R13, RZ ;  /* 0x0000000d0b057210 */ /* 0x000fe40007f5e0ff */
[----:B------:R-:W-:Y:S02]  /*0d70*/  IADD3.X RZ, P1, PT, R12, R12, RZ, P1, !PT ;  /* 0x0000000c0cff7210 */ /* 0x000fe40000f3e4ff */
[C---:B------:R-:W-:Y:S01]  /*0d80*/  ISETP.GT.U32.AND P3, PT, R5.reuse, RZ, PT ;  /* 0x000000ff0500720c */ /* 0x040fe20003f64070 */
[----:B------:R-:W-:Y:S01]  /*0d90*/  IMAD.X R4, RZ, RZ, R4, P2 ;  /* 0x000000ffff047224 */ /* 0x000fe200010e0604 */
[----:B------:R-:W-:-:S04]  /*0da0*/  IADD3.X R12, P2, PT, R5, R5, RZ, P1, !PT ;  /* 0x00000005050c7210 */ /* 0x000fc80000f5e4ff */
[C---:B------:R-:W-:Y:S01]  /*0db0*/  ISETP.GT.AND.EX P1, PT, R4.reuse, RZ, PT, P3 ;  /* 0x000000ff0400720c */ /* 0x040fe20003f24330 */
[----:B------:R-:W-:-:S03]  /*0dc0*/  IMAD.X R11, R4, 0x1, R4, P2 ;  /* 0x00000001040b7824 */ /* 0x000fc600010e0604 */
[----:B------:R-:W-:Y:S02]  /*0dd0*/  SEL R12, R12, R5, P1 ;  /* 0x000000050c0c7207 */ /* 0x000fe40000800000 */
[----:B------:R-:W-:Y:S02]  /*0de0*/  SEL R5, R11, R4, P1 ;  /* 0x000000040b057207 */ /* 0x000fe40000800000 */
[----:B------:R-:W-:Y:S02]  /*0df0*/  IADD3 R4, P2, PT, R12, 0x1, RZ ;  /* 0x000000010c047810 */ /* 0x000fe40007f5e0ff */
[----:B------:R-:W-:Y:S02]  /*0e00*/  SEL R11, RZ, 0xffffffff, !P1 ;  /* 0xffffffffff0b7807 */ /* 0x000fe40004800000 */
[----:B------:R-:W-:Y:S01]  /*0e10*/  LOP3.LUT P1, R9, R9, 0x80000000, RZ, 0xc0, !PT ;  /* 0x8000000009097812 */ /* 0x000fe2000782c0ff */
[----:B------:R-:W-:Y:S02]  /*0e20*/  IMAD.X R5, RZ, RZ, R5, P2 ;  /* 0x000000ffff057224 */ /* 0x000fe400010e0605 */
[----:B------:R-:W-:Y:S01]  /*0e30*/  IMAD.IADD R0, R11, 0x1, -R0 ;  /* 0x000000010b007824 */ /* 0x000fe200078e0a00 */
[----:B------:R-:W-:-:S02]  /*0e40*/  @!P0 LOP3.LUT R9, R9, 0x80000000, RZ, 0x3c, !PT ;  /* 0x8000000009098812 */ /* 0x000fc400078e3cff */
[----:B------:R-:W-:Y:S01]  /*0e50*/  SHF.R.U64 R4, R4, 0xa, R5 ;  /* 0x0000000a04047819 */ /* 0x000fe20000001205 */
[----:B------:R-:W-:-:S03]  /*0e60*/  IMAD.SHL.U32 R0, R0, 0x100000, RZ ;  /* 0x0010000000007824 */ /* 0x000fc600078e00ff */
[----:B------:R-:W-:-:S03]  /*0e70*/  IADD3 R4, P2, PT, R4, 0x1, RZ ;  /* 0x0000000104047810 */ /* 0x000fc60007f5e0ff */
[----:B------:R-:W-:Y:S01]  /*0e80*/  @P1 IMAD.MOV R3, RZ, RZ, -R3 ;  /* 0x000000ffff031224 */ /* 0x000fe200078e0a03 */
[----:B------:R-:W-:-:S04]  /*0e90*/  LEA.HI.X R5, R5, RZ, RZ, 0x16, P2 ;  /* 0x000000ff05057211 */ /* 0x000fc800010fb4ff */
[--C-:B------:R-:W-:Y:S02]  /*0ea0*/  SHF.R.U64 R4, R4, 0x1, R5.reuse ;  /* 0x0000000104047819 */ /* 0x100fe40000001205 */
[----:B------:R-:W-:Y:S02]  /*0eb0*/  SHF.R.U32.HI R5, RZ, 0x1, R5 ;  /* 0x00000001ff057819 */ /* 0x000fe40000011605 */
[----:B------:R-:W-:-:S04]  /*0ec0*/  IADD3 R11, P2, P3, RZ, RZ, R4 ;  /* 0x000000ffff0b7210 */ /* 0x000fc80007b5e004 */
[----:B------:R-:W-:-:S04]  /*0ed0*/  IADD3.X R0, PT, PT, R0, 0x3fe00000, R5, P2, P3 ;  /* 0x3fe0000000007810 */ /* 0x000fc800017e6405 */
[----:B------:R-:W-:-:S07]  /*0ee0*/  LOP3.LUT R16, R0, R9, RZ, 0xfc, !PT ;  /* 0x0000000900107212 */ /* 0x000fce00078efcff */
.L_x_1352:
[----:B------:R-:W-:Y:S02]  /*0ef0*/  IMAD.MOV.U32 R2, RZ, RZ, R11 ;  /* 0x000000ffff027224 */ /* 0x000fe400078e000b */
[----:B------:R-:W-:Y:S02]  /*0f00*/  IMAD.MOV.U32 R11, RZ, RZ, 0x0 ;  /* 0x00000000ff0b7424 */ /* 0x000fe400078e00ff */
[----:B------:R-:W-:Y:S02]  /*0f10*/  IMAD.MOV.U32 R0, RZ, RZ, R3 ;  /* 0x000000ffff007224 */ /* 0x000fe400078e0003 */
[----:B------:R-:W-:Y:S01]  /*0f20*/  IMAD.MOV.U32 R3, RZ, RZ, R16 ;  /* 0x000000ffff037224 */ /* 0x000fe200078e0010 */
[----:B------:R-:W-:Y:S06]  /*0f30*/  RET.REL.NODEC R10 `(_Z18decide_keep_kernelPKiiPKdPi) ;  /* 0xfffffff00a307950 */ /* 0x000fec0003c3ffff */
.L_x_1359:
        /* <DEDUP_REMOVED lines=12> */
.L_x_1375:


//--------------------- .text._Z23compute_cell_ids_kernelPKdiddddiPi --------------------------
	.section	.text._Z23compute_cell_ids_kernelPKdiddddiPi,"ax",@progbits
	.align	128
        .global         _Z23compute_cell_ids_kernelPKdiddddiPi
        .type           _Z23compute_cell_ids_kernelPKdiddddiPi,@function
        .size           _Z23compute_cell_ids_kernelPKdiddddiPi,(.L_x_1376 - _Z23compute_cell_ids_kernelPKdiddddiPi)
        .other          _Z23compute_cell_ids_kernelPKdiddddiPi,@"STO_CUDA_ENTRY STV_DEFAULT"
_Z23compute_cell_ids_kernelPKdiddddiPi:
.text._Z23compute_cell_ids_kernelPKdiddddiPi:
        /* <DEDUP_REMOVED lines=10> */
[----:B------:R-:W-:Y:S01]  /*00a0*/  IMAD R5, R0, 0x3, RZ ;  /* 0x0000000300057824 */ /* 0x000fe200078e02ff */
[----:B------:R-:W2:Y:S05]  /*00b0*/  LDCU UR8, c[0x0][0x3a4] ;  /* 0x00007480ff0877ac */ /* 0x000eaa0008000800 */
[----:B------:R-:W3:Y:S01]  /*00c0*/  LDC.64 R12, c[0x0][0x3a0] ;  /* 0x0000e800ff0c7b82 */ /* 0x000ee20000000a00 */
[----:B------:R-:W-:Y:S01]  /*00d0*/  IMAD.MOV.U32 R6, RZ, RZ, 0x1 ;  /* 0x00000001ff067424 */ /* 0x000fe200078e00ff */
[----:B------:R-:W4:Y:S01]  /*00e0*/  LDCU.64 UR4, c[0x0][0x390] ;  /* 0x00007200ff0477ac */ /* 0x000f220008000a00 */
[----:B0-----:R-:W-:-:S05]  /*00f0*/  IMAD.WIDE R2, R5, 0x8, R2 ;  /* 0x0000000805027825 */ /* 0x001fca00078e0202 */
[----:B-1----:R-:W4:Y:S01]  /*0100*/  LDG.E.64 R4, desc[UR6][R2.64] ;  /* 0x0000000602047981 */ /* 0x002f22000c1e1b00 */
[----:B--2---:R-:W3:Y:S03]  /*0110*/  MUFU.RCP64H R7, UR8 ;  /* 0x0000000800077d08 */ /* 0x004ee60008001800 */
[----:B------:R0:W5:Y:S01]  /*0120*/  LDG.E.64 R10, desc[UR6][R2.64+0x8] ;  /* 0x00000806020a7981 */ /* 0x000162000c1e1b00 */
[----:B------:R-:W-:Y:S01]  /*0130*/  BSSY.RECONVERGENT B0, `(.L_x_1360) ;  /* 0x0000013000007945 */ /* 0x000fe20003800200 */
[----:B---3--:R-:W-:-:S08]  /*0140*/  DFMA R8, R6, -R12, 1 ;  /* 0x3ff000000608742b */ /* 0x008fd0000000080c */
[----:B------:R-:W-:-:S08]  /*0150*/  DFMA R8, R8, R8, R8 ;  /* 0x000000080808722b */ /* 0x000fd00000000008 */
[----:B------:R-:W-:-:S08]  /*0160*/  DFMA R8, R6, R8, R6 ;  /* 0x000000080608722b */ /* 0x000fd00000000006 */
[----:B------:R-:W-:-:S08]  /*0170*/  DFMA R6, R8, -R12, 1 ;  /* 0x3ff000000806742b */ /* 0x000fd0000000080c */
[----:B------:R-:W-:Y:S02]  /*0180*/  DFMA R6, R8, R6, R8 ;  /* 0x000000060806722b */ /* 0x000fe40000000008 */
[----:B----4-:R-:W-:-:S08]  /*0190*/  DADD R4, R4, -UR4 ;  /* 0x8000000404047e29 */ /* 0x010fd00008000000 */
[----:B0-----:R-:W-:Y:S02]  /*01a0*/  DMUL R2, R4, R6 ;  /* 0x0000000604027228 */ /* 0x001fe40000000000 */
[----:B------:R-:W-:-:S06]  /*01b0*/  FSETP.GEU.AND P1, PT, |R5|, 6.5827683646048100446e-37, PT ;  /* 0x036000000500780b */ /* 0x000fcc0003f2e200 */
[----:B------:R-:W-:-:S08]  /*01c0*/  DFMA R8, R2, -R12, R4 ;  /* 0x8000000c0208722b */ /* 0x000fd00000000004 */
[----:B------:R-:W-:-:S10]  /*01d0*/  DFMA R2, R6, R8, R2 ;  /* 0x000000080602722b */ /* 0x000fd40000000002 */
[----:B------:R-:W-:-:S05]  /*01e0*/  FFMA R6, RZ, UR8, R3 ;  /* 0x00000008ff067c23 */ /* 0x000fca0008000003 */
[----:B------:R-:W-:-:S13]  /*01f0*/  FSETP.GT.AND P0, PT, |R6|, 1.469367938527859385e-39, PT ;  /* 0x001000000600780b */ /* 0x000fda0003f04200 */
[----:B------:R-:W-:Y:S05]  /*0200*/  @P0 BRA P1, `(.L_x_1361) ;  /* 0x0000000000140947 */ /* 0x000fea0000800000 */
[----:B------:R-:W0:Y:S01]  /*0210*/  LDCU.64 UR4, c[0x0][0x3a0] ;  /* 0x00007400ff0477ac */ /* 0x000e220008000a00 */
[----:B------:R-:W-:Y:S01]  /*0220*/  MOV R12, 0x260 ;  /* 0x00000260000c7802 */ /* 0x000fe20000000f00 */
[----:B0-----:R-:W-:Y:S02]  /*0230*/  IMAD.U32 R6, RZ, RZ, UR4 ;  /* 0x00000004ff067e24 */ /* 0x001fe4000f8e00ff */
[----:B------:R-:W-:-:S07]  /*0240*/  IMAD.U32 R7, RZ, RZ, UR5 ;  /* 0x00000005ff077e24 */ /* 0x000fce000f8e00ff */
[----:B-----5:R-:W-:Y:S05]  /*0250*/  CALL.REL.NOINC `($__internal_3_$__cuda_sm20_div_rn_f64_full) ;  /* 0x0000000000b47944 */ /* 0x020fea0003c00000 */
.L_x_1361:
[----:B------:R-:W-:Y:S05]  /*0260*/  BSYNC.RECONVERGENT B0 ;  /* 0x0000000000007941 */ /* 0x000fea0003800200 */
.L_x_1360:
[----:B------:R-:W0:Y:S01]  /*0270*/  LDCU UR8, c[0x0][0x3ac] ;  /* 0x00007580ff0877ac */ /* 0x000e220008000800 */
[----:B------:R-:W1:Y:S01]  /*0280*/  LDC.64 R12, c[0x0][0x3a8] ;  /* 0x0000ea00ff0c7b82 */ /* 0x000e620000000a00 */
[----:B------:R-:W-:Y:S01]  /*0290*/  IMAD.MOV.U32 R4, RZ, RZ, 0x1 ;  /* 0x00000001ff047424 */ /* 0x000fe200078e00ff */
[----:B------:R-:W-:Y:S01]  /*02a0*/  BSSY.RECONVERGENT B0, `(.L_x_1362) ;  /* 0x000001a000007945 */ /* 0x000fe20003800200 */
[----:B------:R-:W2:Y:S01]  /*02b0*/  LDCU.64 UR4, c[0x0][0x398] ;  /* 0x00007300ff0477ac */ /* 0x000ea20008000a00 */
[----:B0-----:R-:W1:Y:S03]  /*02c0*/  MUFU.RCP64H R5, UR8 ;  /* 0x0000000800057d08 */ /* 0x001e660008001800 */
[----:B-1----:R-:W-:-:S08]  /*02d0*/  DFMA R6, R4, -R12, 1 ;  /* 0x3ff000000406742b */ /* 0x002fd0000000080c */
[----:B------:R-:W-:-:S08]  /*02e0*/  DFMA R6, R6, R6, R6 ;  /* 0x000000060606722b */ /* 0x000fd00000000006 */
[----:B------:R-:W-:Y:S02]  /*02f0*/  DFMA R4, R4, R6, R4 ;  /* 0x000000060404722b */ /* 0x000fe40000000004 */
[----:B--2--5:R-:W-:-:S06]  /*0300*/  DADD R6, R10, -UR4 ;  /* 0x800000040a067e29 */ /* 0x024fcc0008000000 */
[----:B------:R-:W-:-:S04]  /*0310*/  DFMA R8, R4, -R12, 1 ;  /* 0x3ff000000408742b */ /* 0x000fc8000000080c */
[----:B------:R-:W-:-:S04]  /*0320*/  FSETP.GEU.AND P1, PT, |R7|, 6.5827683646048100446e-37, PT ;  /* 0x036000000700780b */ /* 0x000fc80003f2e200 */
[----:B------:R-:W-:-:S08]  /*0330*/  DFMA R4, R4, R8, R4 ;  /* 0x000000080404722b */ /* 0x000fd00000000004 */
[----:B------:R-:W-:-:S08]  /*0340*/  DMUL R8, R6, R4 ;  /* 0x0000000406087228 */ /* 0x000fd00000000000 */
[----:B------:R-:W-:-:S08]  /*0350*/  DFMA R10, R8, -R12, R6 ;  /* 0x8000000c080a722b */ /* 0x000fd00000000006 */
[----:B------:R-:W-:Y:S02]  /*0360*/  DFMA R4, R4, R10, R8 ;  /* 0x0000000a0404722b */ /* 0x000fe40000000008 */
[----:B------:R0:W1:Y:S08]  /*0370*/  F2I.F64.TRUNC R10, R2 ;  /* 0x00000002000a7311 */ /* 0x000070000030d100 */
[----:B------:R-:W-:-:S05]  /*0380*/  FFMA R8, RZ, UR8, R5 ;  /* 0x00000008ff087c23 */ /* 0x000fca0008000005 */
[----:B------:R-:W-:-:S13]  /*0390*/  FSETP.GT.AND P0, PT, |R8|, 1.469367938527859385e-39, PT ;  /* 0x001000000800780b */ /* 0x000fda0003f04200 */
[----:B01----:R-:W-:Y:S05]  /*03a0*/  @P0 BRA P1, `(.L_x_1363) ;  /* 0x0000000000240947 */ /* 0x003fea0000800000 */
[----:B------:R-:W0:Y:S01]  /*03b0*/  LDCU.64 UR4, c[0x0][0x3a8] ;  /* 0x00007500ff0477ac */ /* 0x000e220008000a00 */
[----:B------:R-:W-:Y:S01]  /*03c0*/  IMAD.MOV.U32 R4, RZ, RZ, R6 ;  /* 0x000000ffff047224 */ /* 0x000fe200078e0006 */
[----:B------:R-:W-:Y:S01]  /*03d0*/  MOV R12, 0x420 ;  /* 0x00000420000c7802 */ /* 0x000fe20000000f00 */
[----:B------:R-:W-:Y:S02]  /*03e0*/  IMAD.MOV.U32 R5, RZ, RZ, R7 ;  /* 0x000000ffff057224 */ /* 0x000fe400078e0007 */
[----:B0-----:R-:W-:Y:S02]  /*03f0*/  IMAD.U32 R6, RZ, RZ, UR4 ;  /* 0x00000004ff067e24 */ /* 0x001fe4000f8e00ff */
[----:B------:R-:W-:-:S07]  /*0400*/  IMAD.U32 R7, RZ, RZ, UR5 ;  /* 0x00000005ff077e24 */ /* 0x000fce000f8e00ff */
[----:B------:R-:W-:Y:S05]  /*0410*/  CALL.REL.NOINC `($__internal_3_$__cuda_sm20_div_rn_f64_full) ;  /* 0x0000000000447944 */ /* 0x000fea0003c00000 */
[----:B------:R-:W-:Y:S02]  /*0420*/  IMAD.MOV.U32 R4, RZ, RZ, R2 ;  /* 0x000000ffff047224 */ /* 0x000fe400078e0002 */
[----:B------:R-:W-:-:S07]  /*0430*/  IMAD.MOV.U32 R5, RZ, RZ, R3 ;  /* 0x000000ffff057224 */ /* 0x000fce00078e0003 */
.L_x_1363:
[----:B------:R-:W-:Y:S05]  /*0440*/  BSYNC.RECONVERGENT B0 ;  /* 0x0000000000007941 */ /* 0x000fea0003800200 */
.L_x_1362:
[----:B------:R-:W0:Y:S01]  /*0450*/  LDCU UR5, c[0x0][0x3b0] ;  /* 0x00007600ff0577ac */ /* 0x000e220008000800 */
[----:B------:R-:W1:Y:S01]  /*0460*/  F2I.F64.TRUNC R4, R4 ;  /* 0x0000000400047311 */ /* 0x000e62000030d100 */
[----:B------:R-:W2:Y:S01]  /*0470*/  LDC.64 R2, c[0x0][0x3b8] ;  /* 0x0000ee00ff027b82 */ /* 0x000ea20000000a00 */
[----:B------:R-:W-:Y:S02]  /*0480*/  VIMNMX R10, PT, PT, RZ, R10, !PT ;  /* 0x0000000aff0a7248 */ /* 0x000fe40007fe0100 */
[----:B-1----:R-:W-:Y:S01]  /*0490*/  VIMNMX R6, PT, PT, RZ, R4, !PT ;  /* 0x00000004ff067248 */ /* 0x002fe20007fe0100 */
[----:B0-----:R-:W-:Y:S02]  /*04a0*/  UIADD3 UR4, UPT, UPT, UR5, -0x1, URZ ;  /* 0xffffffff05047890 */ /* 0x001fe4000fffe0ff */
[----:B------:R-:W-:Y:S02]  /*04b0*/  ISETP.GE.AND P0, PT, R10, UR5, PT ;  /* 0x000000050a007c0c */ /* 0x000fe4000bf06270 */
[----:B------:R-:W-:-:S02]  /*04c0*/  ISETP.GE.AND P1, PT, R6, UR5, PT ;  /* 0x0000000506007c0c */ /* 0x000fc4000bf26270 */
[----:B------:R-:W-:Y:S02]  /*04d0*/  SEL R10, R10, UR4, !P0 ;  /* 0x000000040a0a7c07 */ /* 0x000fe4000c000000 */
[----:B------:R-:W-:Y:S01]  /*04e0*/  SEL R7, R6, UR4, !P1 ;  /* 0x0000000406077c07 */ /* 0x000fe2000c800000 */
[----:B--2---:R-:W-:-:S04]  /*04f0*/  IMAD.WIDE R2, R0, 0x4, R2 ;  /* 0x0000000400027825 */ /* 0x004fc800078e0202 */
[----:B------:R-:W-:-:S05]  /*0500*/  IMAD R7, R7, UR5, R10 ;  /* 0x0000000507077c24 */ /* 0x000fca000f8e020a */
[----:B------:R-:W-:Y:S01]  /*0510*/  STG.E desc[UR6][R2.64], R7 ;  /* 0x0000000702007986 */ /* 0x000fe2000c101906 */
[----:B------:R-:W-:Y:S05]  /*0520*/  EXIT ;  /* 0x000000000000794d */ /* 0x000fea0003800000 */
        .weak           $__internal_3_$__cuda_sm20_div_rn_f64_full
        .type           $__internal_3_$__cuda_sm20_div_rn_f64_full,@function
        .size           $__internal_3_$__cuda_sm20_div_rn_f64_full,(.L_x_1376 - $__internal_3_$__cuda_sm20_div_rn_f64_full)
$__internal_3_$__cuda_sm20_div_rn_f64_full:
        /* <DEDUP_REMOVED lines=10> */
[C---:B------:R-:W-:Y:S01]  /*05d0*/  ISETP.GE.U32.AND P1, PT, R14.reuse, R15, PT ;  /* 0x0000000f0e00720c */ /* 0x040fe20003f26070 */
[----:B------:R-:W-:Y:S02]  /*05e0*/  IMAD.MOV.U32 R22, RZ, RZ, R14 ;  /* 0x000000ffff167224 */ /* 0x000fe400078e000e */
[----:B------:R-:W-:Y:S01]  /*05f0*/  @!P2 LOP3.LUT R13, R7, 0x7ff00000, RZ, 0xc0, !PT ;  /* 0x7ff00000070da812 */ /* 0x000fe200078ec0ff */
[----:B------:R-:W-:Y:S01]  /*0600*/  IMAD.MOV.U32 R23, RZ, RZ, R15 ;  /* 0x000000ffff177224 */ /* 0x000fe200078e000f */
[----:B------:R-:W0:Y:S02]  /*0610*/  MUFU.RCP64H R17, R9 ;  /* 0x0000000900117308 */ /* 0x000e240000001800 */
[----:B------:R-:W-:Y:S01]  /*0620*/  @!P2 ISETP.GE.U32.AND P3, PT, R14, R13, PT ;  /* 0x0000000d0e00a20c */ /* 0x000fe20003f66070 */
[----:B------:R-:W-:Y:S01]  /*0630*/  IMAD.MOV.U32 R13, RZ, RZ, 0x1ca00000 ;  /* 0x1ca00000ff0d7424 */ /* 0x000fe200078e00ff */
[----:B------:R-:W-:-:S04]  /*0640*/  @!P0 LOP3.LUT R23, R9, 0x7ff00000, RZ, 0xc0, !PT ;  /* 0x7ff0000009178812 */ /* 0x000fc800078ec0ff */
[----:B------:R-:W-:Y:S01]  /*0650*/  @!P2 SEL R19, R13, 0x63400000, !P3 ;  /* 0x634000000d13a807 */ /* 0x000fe20005800000 */
[----:B------:R-:W-:-:S03]  /*0660*/  VIADD R24, R23, 0xffffffff ;  /* 0xffffffff17187836 */ /* 0x000fc60000000000 */
[----:B------:R-:W-:-:S04]  /*0670*/  @!P2 LOP3.LUT R20, R19, 0x80000000, R5, 0xf8, !PT ;  /* 0x800000001314a812 */ /* 0x000fc800078ef805 */
[----:B------:R-:W-:Y:S01]  /*0680*/  @!P2 LOP3.LUT R21, R20, 0x100000, RZ, 0xfc, !PT ;  /* 0x001000001415a812 */ /* 0x000fe200078efcff */
[----:B0-----:R-:W-:Y:S01]  /*0690*/  DFMA R2, R16, -R8, 1 ;  /* 0x3ff000001002742b */ /* 0x001fe20000000808 */
[----:B------:R-:W-:-:S07]  /*06a0*/  @!P2 IMAD.MOV.U32 R20, RZ, RZ, RZ ;  /* 0x000000ffff14a224 */ /* 0x000fce00078e00ff */
[----:B------:R-:W-:-:S08]  /*06b0*/  DFMA R2, R2, R2, R2 ;  /* 0x000000020202722b */ /* 0x000fd00000000002 */
[----:B------:R-:W-:Y:S01]  /*06c0*/  DFMA R16, R16, R2, R16 ;  /* 0x000000021010722b */ /* 0x000fe20000000010 */
[----:B------:R-:W-:Y:S01]  /*06d0*/  SEL R3, R13, 0x63400000, !P1 ;  /* 0x634000000d037807 */ /* 0x000fe20004800000 */
[----:B------:R-:W-:-:S03]  /*06e0*/  IMAD.MOV.U32 R2, RZ, RZ, R4 ;  /* 0x000000ffff027224 */ /* 0x000fc600078e0004 */
[----:B------:R-:W-:-:S03]  /*06f0*/  LOP3.LUT R3, R3, 0x800fffff, R5, 0xf8, !PT ;  /* 0x800fffff03037812 */ /* 0x000fc600078ef805 */
[----:B------:R-:W-:-:S03]  /*0700*/  DFMA R18, R16, -R8, 1 ;  /* 0x3ff000001012742b */ /* 0x000fc60000000808 */
[----:B------:R-:W-:-:S05]  /*0710*/  @!P2 DFMA R2, R2, 2, -R20 ;  /* 0x400000000202a82b */ /* 0x000fca0000000814 */
[----:B------:R-:W-:-:S05]  /*0720*/  DFMA R16, R16, R18, R16 ;  /* 0x000000121010722b */ /* 0x000fca0000000010 */
[----:B------:R-:W-:-:S03]  /*0730*/  @!P2 LOP3.LUT R22, R3, 0x7ff00000, RZ, 0xc0, !PT ;  /* 0x7ff000000316a812 */ /* 0x000fc600078ec0ff */
[----:B------:R-:W-:Y:S02]  /*0740*/  DMUL R18, R16, R2 ;  /* 0x0000000210127228 */ /* 0x000fe40000000000 */
[----:B------:R-:W-:-:S05]  /*0750*/  VIADD R15, R22, 0xffffffff ;  /* 0xffffffff160f7836 */ /* 0x000fca0000000000 */
[----:B------:R-:W-:Y:S01]  /*0760*/  ISETP.GT.U32.AND P0, PT, R15, 0x7feffffe, PT ;  /* 0x7feffffe0f00780c */ /* 0x000fe20003f04070 */
[----:B------:R-:W-:-:S03]  /*0770*/  DFMA R20, R18, -R8, R2 ;  /* 0x800000081214722b */ /* 0x000fc60000000002 */
[----:B------:R-:W-:-:S05]  /*0780*/  ISETP.GT.U32.OR P0, PT, R24, 0x7feffffe, P0 ;  /* 0x7feffffe1800780c */ /* 0x000fca0000704470 */
[----:B------:R-:W-:-:S08]  /*0790*/  DFMA R16, R16, R20, R18 ;  /* 0x000000141010722b */ /* 0x000fd00000000012 */
        /* <DEDUP_REMOVED lines=20> */
[----:B------:R-:W-:-:S06]  /*08e0*/  IMAD.MOV.U32 R2, RZ, RZ, RZ ;  /* 0x000000ffff027224 */ /* 0x000fcc00078e00ff */
[----:B------:R-:W-:-:S03]  /*08f0*/  DFMA R2, R14, -R2, R16 ;  /* 0x800000020e02722b */ /* 0x000fc60000000010 */
[----:B------:R-:W-:-:S03]  /*0900*/  LOP3.LUT R7, R5, R7, RZ, 0x3c, !PT ;  /* 0x0000000705077212 */ /* 0x000fc600078e3cff */
[----:B------:R-:W-:-:S04]  /*0910*/  IADD3 R2, PT, PT, -R13, -0x43300000, RZ ;  /* 0xbcd000000d027810 */ /* 0x000fc80007ffe1ff */
[----:B------:R-:W-:-:S04]  /*0920*/  FSETP.NEU.AND P0, PT, |R3|, R2, PT ;  /* 0x000000020300720b */ /* 0x000fc80003f0d200 */
[----:B------:R-:W-:Y:S02]  /*0930*/  FSEL R14, R4, R14, !P0 ;  /* 0x0000000e040e7208 */ /* 0x000fe40004000000 */
[----:B------:R-:W-:Y:S01]  /*0940*/  FSEL R15, R7, R15, !P0 ;  /* 0x0000000f070f7208 */ /* 0x000fe20004000000 */
[----:B------:R-:W-:Y:S06]  /*0950*/  BRA `(.L_x_1366) ;  /* 0x0000000000547947 */ /* 0x000fec0003800000 */
.L_x_1365:
        /* <DEDUP_REMOVED lines=16> */
.L_x_1368:
[----:B------:R-:W-:Y:S01]  /*0a60*/  LOP3.LUT R15, R7, 0x80000, RZ, 0xfc, !PT ;  /* 0x00080000070f7812 */ /* 0x000fe200078efcff */
[----:B------:R-:W-:Y:S01]  /*0a70*/  IMAD.MOV.U32 R14, RZ, RZ, R6 ;  /* 0x000000ffff0e7224 */ /* 0x000fe200078e0006 */
[----:B------:R-:W-:Y:S06]  /*0a80*/  BRA `(.L_x_1366) ;  /* 0x0000000000087947 */ /* 0x000fec0003800000 */
.L_x_1367:
[----:B------:R-:W-:Y:S01]  /*0a90*/  LOP3.LUT R15, R5, 0x80000, RZ, 0xfc, !PT ;  /* 0x00080000050f7812 */ /* 0x000fe200078efcff */
[----:B------:R-:W-:-:S07]  /*0aa0*/  IMAD.MOV.U32 R14, RZ, RZ, R4 ;  /* 0x000000ffff0e7224 */ /* 0x000fce00078e0004 */
.L_x_1366:
[----:B------:R-:W-:Y:S05]  /*0ab0*/  BSYNC.RECONVERGENT B1 ;  /* 0x0000000000017941 */ /* 0x000fea0003800200 */
.L_x_1364:
[----:B------:R-:W-:Y:S02]  /*0ac0*/  IMAD.MOV.U32 R13, RZ, RZ, 0x0 ;  /* 0x00000000ff0d7424 */ /* 0x000fe400078e00ff */
[----:B------:R-:W-:Y:S02]  /*0ad0*/  IMAD.MOV.U32 R2, RZ, RZ, R14 ;  /* 0x000000ffff027224 */ /* 0x000fe400078e000e */
[----:B------:R-:W-:Y:S01]  /*0ae0*/  IMAD.MOV.U32 R3, RZ, RZ, R15 ;  /* 0x000000ffff037224 */ /* 0x000fe200078e000f */
[----:B------:R-:W-:Y:S06]  /*0af0*/  RET.REL.NODEC R12 `(_Z23compute_cell_ids_kernelPKdiddddiPi) ;  /* 0xfffffff40c407950 */ /* 0x000fec0003c3ffff */
.L_x_1369:
        /* <DEDUP_REMOVED lines=16> */
.L_x_1376:


//--------------------- .text._Z14reorder_kernelPKdPKiPdi --------------------------
	.section	.text._Z14reorder_kernelPKdPKiPdi,"ax",@progbits
	.align	128
        .global         _Z14reorder_kernelPKdPKiPdi
        .type           _Z14reorder_kernelPKdPKiPdi,@function
        .size           _Z14reorder_kernelPKdPKiPdi,(.L_x_1399 - _Z14reorder_kernelPKdPKiPdi)
        .other          _Z14reorder_kernelPKdPKiPdi,@"STO_CUDA_ENTRY STV_DEFAULT"
_Z14reorder_kernelPKdPKiPdi:
.text._Z14reorder_kernelPKdPKiPdi:
        /* <DEDUP_REMOVED lines=9> */
[----:B------:R-:W1:Y:S07]  /*0090*/  LDCU.64 UR4, c[0x0][0x358] ;  /* 0x00006b00ff0477ac */ /* 0x000e6e0008000a00 */
[----:B------:R-:W2:Y:S08]  /*00a0*/  LDC.64 R4, c[0x0][0x380] ;  /* 0x0000e000ff047b82 */ /* 0x000eb00000000a00 */
[----:B------:R-:W3:Y:S01]  /*00b0*/  LDC.64 R8, c[0x0][0x390] ;  /* 0x0000e400ff087b82 */ /* 0x000ee20000000a00 */
[----:B0-----:R-:W-:-:S06]  /*00c0*/  IMAD.WIDE R2, R11, 0x4, R2 ;  /* 0x000000040b027825 */ /* 0x001fcc00078e0202 */
[----:B-1----:R-:W4:Y:S02]  /*00d0*/  LDG.E R2, desc[UR4][R2.64] ;  /* 0x0000000402027981 */ /* 0x002f24000c1e1900 */
[----:B----4-:R-:W-:-:S05]  /*00e0*/  LEA R7, R2, R2, 0x1 ;  /* 0x0000000202077211 */ /* 0x010fca00078e08ff */
[----:B--2---:R-:W-:-:S05]  /*00f0*/  IMAD.WIDE R4, R7, 0x8, R4 ;  /* 0x0000000807047825 */ /* 0x004fca00078e0204 */
[----:B------:R-:W2:Y:S01]  /*0100*/  LDG.E.64 R6, desc[UR4][R4.64] ;  /* 0x0000000404067981 */ /* 0x000ea2000c1e1b00 */
[----:B------:R-:W-:-:S05]  /*0110*/  LEA R11, R11, R11, 0x1 ;  /* 0x0000000b0b0b7211 */ /* 0x000fca00078e08ff */
[----:B---3--:R-:W-:-:S05]  /*0120*/  IMAD.WIDE R8, R11, 0x8, R8 ;  /* 0x000000080b087825 */ /* 0x008fca00078e0208 */
[----:B--2---:R-:W-:Y:S04]  /*0130*/  STG.E.64 desc[UR4][R8.64], R6 ;  /* 0x0000000608007986 */ /* 0x004fe8000c101b04 */
[----:B------:R-:W2:Y:S04]  /*0140*/  LDG.E.64 R10, desc[UR4][R4.64+0x8] ;  /* 0x00000804040a7981 */ /* 0x000ea8000c1e1b00 */
[----:B--2---:R-:W-:Y:S04]  /*0150*/  STG.E.64 desc[UR4][R8.64+0x8], R10 ;  /* 0x0000080a08007986 */ /* 0x004fe8000c101b04 */
[----:B------:R-:W2:Y:S04]  /*0160*/  LDG.E.64 R2, desc[UR4][R4.64+0x10] ;  /* 0x0000100404027981 */ /* 0x000ea8000c1e1b00 */
[----:B--2---:R-:W-:Y:S01]  /*0170*/  STG.E.64 desc[UR4][R8.64+0x10], R2 ;  /* 0x0000100208007986 */ /* 0x004fe2000c101b04 */
[----:B------:R-:W-:Y:S05]  /*0180*/  EXIT ;  /* 0x000000000000794d */ /* 0x000fea0003800000 */
.L_x_1370:
        /* <DEDUP_REMOVED lines=15> */
.L_x_1399:


//--------------------- .nv.global.init           --------------------------
	.section	.nv.global.init,"aw",@progbits
	.align	16
.nv.global.init:
	.type		__cudart_sin_cos_coeffs,@object
	.size		__cudart_sin_cos_coeffs,(__cudart_i2opi_d - __cudart_sin_cos_coeffs)
__cudart_sin_cos_coeffs:
        /*0000*/ 	.byte	0x46, 0xd2, 0xb0, 0x2c, 0xf1, 0xe5, 0x5a, 0xbe, 0x92, 0xe3, 0xac, 0x69, 0xe3, 0x1d, 0xc7, 0x3e
        /*0010*/ 	.byte	0xa1, 0x62, 0xdb, 0x19, 0xa0, 0x01, 0x2a, 0xbf, 0x18, 0x08, 0x11, 0x11, 0x11, 0x11, 0x81, 0x3f
        /*0020*/ 	.byte	0x54, 0x55, 0x55, 0x55, 0x55, 0x55, 0xc5, 0xbf, 0x00, 0x00, 0x00, 0x00, 0x00, 0x00, 0x00, 0x00
        /*0030*/ 	.byte	0x00, 0x00, 0x00, 0x00, 0x00, 0x00, 0x00, 0x00, 0x64, 0x81, 0xfd, 0x20, 0x83, 0xff, 0xa8, 0xbd
        /*0040*/ 	.byte	0x28, 0x85, 0xef, 0xc1, 0xa7, 0xee, 0x21, 0x3e, 0xd9, 0xe6, 0x06, 0x8e, 0x4f, 0x7e, 0x92, 0xbe
        /*0050*/ 	.byte	0xe9, 0xbc, 0xdd, 0x19, 0xa0, 0x01, 0xfa, 0x3e, 0x47, 0x5d, 0xc1, 0x16, 0x6c, 0xc1, 0x56, 0xbf
        /*0060*/ 	.byte	0x51, 0x55, 0x55, 0x55, 0x55, 0x55, 0xa5, 0x3f, 0x00, 0x00, 0x00, 0x00, 0x00, 0x00, 0xe0, 0xbf
        /*0070*/ 	.byte	0x00, 0x00, 0x00, 0x00, 0x00, 0x00, 0xf0, 0x3f, 0x00, 0x00, 0x00, 0x00, 0x00, 0x00, 0x00, 0x00
	.type		__cudart_i2opi_d,@object
	.size		__cudart_i2opi_d,(.L_45 - __cudart_i2opi_d)
__cudart_i2opi_d:
        /* <DEDUP_REMOVED lines=9> */
.L_45:


//--------------------- .nv.shared._ZN3cub18CUB_300001_SM_10006detail10radix_sort29DeviceRadixSortOnesweepKernelINS1_5radix10policy_hubIiiyE10Policy1000ELNS0_9SortOrderE0EiiyiiNS1_21identity_decomposer_tEEEvPT5_SB_PT3_PKSC_PT1_PKSG_PT2_PKSK_T4_iiT6_ --------------------------
	.section	.nv.shared._ZN3cub18CUB_300001_SM_10006detail10radix_sort29DeviceRadixSortOnesweepKernelINS1_5radix10policy_hubIiiyE10Policy1000ELNS0_9SortOrderE0EiiyiiNS1_21identity_decomposer_tEEEvPT5_SB_PT3_PKSC_PT1_PKSG_PT2_PKSK_T4_iiT6_,"aw",@nobits
	.sectionflags	@""
	.align	16
.nv.shared._ZN3cub18CUB_300001_SM_10006detail10radix_sort29DeviceRadixSortOnesweepKernelINS1_5radix10policy_hubIiiyE10Policy1000ELNS0_9SortOrderE0EiiyiiNS1_21identity_decomposer_tEEEvPT5_SB_PT3_PKSC_PT1_PKSG_PT2_PKSK_T4_iiT6_:
	.zero		29184


//--------------------- .nv.shared.reserved.0     --------------------------
	.section	.nv.shared.reserved.0,"aw",@nobits
	.weak		__nv_reservedSMEM_offset_0_alias
	.size		__nv_reservedSMEM_offset_0_alias, 0, 64
	.other		__nv_reservedSMEM_offset_0_alias,@"STO_CUDA_RESERVED_SHARED STV_DEFAULT"
__nv_reservedSMEM_offset_0_alias:
	.zero		0
	.zero		64


//--------------------- .nv.global                --------------------------
	.section	.nv.global,"aw",@nobits
.nv.global:
	.type		_ZN34_INTERNAL_e1fb9149_4_k_cu_e2eea0dc6thrust24THRUST_300001_SM_1000_NS12placeholders2_8E,@object
	.size		_ZN34_INTERNAL_e1fb9149_4_k_cu_e2eea0dc6thrust24THRUST_300001_SM_1000_NS12placeholders2_8E,(_ZN34_INTERNAL_e1fb9149_4_k_cu_e2eea0dc4cuda3std3__436_GLOBAL__N__e1fb9149_4_k_cu_e2eea0dc6ignoreE - _ZN34_INTERNAL_e1fb9149_4_k_cu_e2eea0dc6thrust24THRUST_300001_SM_1000_NS12placeholders2_8E)
_ZN34_INTERNAL_e1fb9149_4_k_cu_e2eea0dc6thrust24THRUST_300001_SM_1000_NS12placeholders2_8E:
	.zero		1
	.type		_ZN34_INTERNAL_e1fb9149_4_k_cu_e2eea0dc4cuda3std3__436_GLOBAL__N__e1fb9149_4_k_cu_e2eea0dc6ignoreE,@object
	.size		_ZN34_INTERNAL_e1fb9149_4_k_cu_e2eea0dc4cuda3std3__436_GLOBAL__N__e1fb9149_4_k_cu_e2eea0dc6ignoreE,(_ZN34_INTERNAL_e1fb9149_4_k_cu_e2eea0dc4cuda3std6ranges3__45__cpo4dataE - _ZN34_INTERNAL_e1fb9149_4_k_cu_e2eea0dc4cuda3std3__436_GLOBAL__N__e1fb9149_4_k_cu_e2eea0dc6ignoreE)
_ZN34_INTERNAL_e1fb9149_4_k_cu_e2eea0dc4cuda3std3__436_GLOBAL__N__e1fb9149_4_k_cu_e2eea0dc6ignoreE:
	.zero		1
	.type		_ZN34_INTERNAL_e1fb9149_4_k_cu_e2eea0dc4cuda3std6ranges3__45__cpo4dataE,@object
	.size		_ZN34_INTERNAL_e1fb9149_4_k_cu_e2eea0dc4cuda3std6ranges3__45__cpo4dataE,(_ZN34_INTERNAL_e1fb9149_4_k_cu_e2eea0dc6thrust24THRUST_300001_SM_1000_NS6system3cpp3parE - _ZN34_INTERNAL_e1fb9149_4_k_cu_e2eea0dc4cuda3std6ranges3__45__cpo4dataE)
_ZN34_INTERNAL_e1fb9149_4_k_cu_e2eea0dc4cuda3std6ranges3__45__cpo4dataE:
	.zero		1
	.type		_ZN34_INTERNAL_e1fb9149_4_k_cu_e2eea0dc6thrust24THRUST_300001_SM_1000_NS6system3cpp3parE,@object
	.size		_ZN34_INTERNAL_e1fb9149_4_k_cu_e2eea0dc6thrust24THRUST_300001_SM_1000_NS6system3cpp3parE,(_ZN34_INTERNAL_e1fb9149_4_k_cu_e2eea0dc4cuda3std3__45__cpo5beginE - _ZN34_INTERNAL_e1fb9149_4_k_cu_e2eea0dc6thrust24THRUST_300001_SM_1000_NS6system3cpp3parE)
_ZN34_INTERNAL_e1fb9149_4_k_cu_e2eea0dc6thrust24THRUST_300001_SM_1000_NS6system3cpp3parE:
	.zero		1
	.type		_ZN34_INTERNAL_e1fb9149_4_k_cu_e2eea0dc4cuda3std3__45__cpo5beginE,@object
	.size		_ZN34_INTERNAL_e1fb9149_4_k_cu_e2eea0dc4cuda3std3__45__cpo5beginE,(_ZN34_INTERNAL_e1fb9149_4_k_cu_e2eea0dc4cuda3std6ranges3__45__cpo5beginE - _ZN34_INTERNAL_e1fb9149_4_k_cu_e2eea0dc4cuda3std3__45__cpo5beginE)
_ZN34_INTERNAL_e1fb9149_4_k_cu_e2eea0dc4cuda3std3__45__cpo5beginE:
	.zero		1
	.type		_ZN34_INTERNAL_e1fb9149_4_k_cu_e2eea0dc4cuda3std6ranges3__45__cpo5beginE,@object
	.size		_ZN34_INTERNAL_e1fb9149_4_k_cu_e2eea0dc4cuda3std6ranges3__45__cpo5beginE,(_ZN34_INTERNAL_e1fb9149_4_k_cu_e2eea0dc6thrust24THRUST_300001_SM_1000_NS6deviceE - _ZN34_INTERNAL_e1fb9149_4_k_cu_e2eea0dc4cuda3std6ranges3__45__cpo5beginE)
_ZN34_INTERNAL_e1fb9149_4_k_cu_e2eea0dc4cuda3std6ranges3__45__cpo5beginE:
	.zero		1
	.type		_ZN34_INTERNAL_e1fb9149_4_k_cu_e2eea0dc6thrust24THRUST_300001_SM_1000_NS6deviceE,@object
	.size		_ZN34_INTERNAL_e1fb9149_4_k_cu_e2eea0dc6thrust24THRUST_300001_SM_1000_NS6deviceE,(_ZN34_INTERNAL_e1fb9149_4_k_cu_e2eea0dc4cuda3std3__47nulloptE - _ZN34_INTERNAL_e1fb9149_4_k_cu_e2eea0dc6thrust24THRUST_300001_SM_1000_NS6deviceE)
_ZN34_INTERNAL_e1fb9149_4_k_cu_e2eea0dc6thrust24THRUST_300001_SM_1000_NS6deviceE:
	.zero		1
	.type		_ZN34_INTERNAL_e1fb9149_4_k_cu_e2eea0dc4cuda3std3__47nulloptE,@object
	.size		_ZN34_INTERNAL_e1fb9149_4_k_cu_e2eea0dc4cuda3std3__47nulloptE,(_ZN34_INTERNAL_e1fb9149_4_k_cu_e2eea0dc4cuda3std6ranges3__45__cpo8distanceE - _ZN34_INTERNAL_e1fb9149_4_k_cu_e2eea0dc4cuda3std3__47nulloptE)
_ZN34_INTERNAL_e1fb9149_4_k_cu_e2eea0dc4cuda3std3__47nulloptE:
	.zero		1
	.type		_ZN34_INTERNAL_e1fb9149_4_k_cu_e2eea0dc4cuda3std6ranges3__45__cpo8distanceE,@object
	.size		_ZN34_INTERNAL_e1fb9149_4_k_cu_e2eea0dc4cuda3std6ranges3__45__cpo8distanceE,(_ZN34_INTERNAL_e1fb9149_4_k_cu_e2eea0dc6thrust24THRUST_300001_SM_1000_NS12placeholders2_4E - _ZN34_INTERNAL_e1fb9149_4_k_cu_e2eea0dc4cuda3std6ranges3__45__cpo8distanceE)
_ZN34_INTERNAL_e1fb9149_4_k_cu_e2eea0dc4cuda3std6ranges3__45__cpo8distanceE:
	.zero		1
	.type		_ZN34_INTERNAL_e1fb9149_4_k_cu_e2eea0dc6thrust24THRUST_300001_SM_1000_NS12placeholders2_4E,@object
	.size		_ZN34_INTERNAL_e1fb9149_4_k_cu_e2eea0dc6thrust24THRUST_300001_SM_1000_NS12placeholders2_4E,(_ZN34_INTERNAL_e1fb9149_4_k_cu_e2eea0dc4cuda3std3__45__cpo6rbeginE - _ZN34_INTERNAL_e1fb9149_4_k_cu_e2eea0dc6thrust24THRUST_300001_SM_1000_NS12placeholders2_4E)
_ZN34_INTERNAL_e1fb9149_4_k_cu_e2eea0dc6thrust24THRUST_300001_SM_1000_NS12placeholders2_4E:
	.zero		1
	.type		_ZN34_INTERNAL_e1fb9149_4_k_cu_e2eea0dc4cuda3std3__45__cpo6rbeginE,@object
	.size		_ZN34_INTERNAL_e1fb9149_4_k_cu_e2eea0dc4cuda3std3__45__cpo6rbeginE,(_ZN34_INTERNAL_e1fb9149_4_k_cu_e2eea0dc4cuda3std6ranges3__45__cpo7advanceE - _ZN34_INTERNAL_e1fb9149_4_k_cu_e2eea0dc4cuda3std3__45__cpo6rbeginE)
_ZN34_INTERNAL_e1fb9149_4_k_cu_e2eea0dc4cuda3std3__45__cpo6rbeginE:
	.zero		1
	.type		_ZN34_INTERNAL_e1fb9149_4_k_cu_e2eea0dc4cuda3std6ranges3__45__cpo7advanceE,@object
	.size		_ZN34_INTERNAL_e1fb9149_4_k_cu_e2eea0dc4cuda3std6ranges3__45__cpo7advanceE,(_ZN34_INTERNAL_e1fb9149_4_k_cu_e2eea0dc6thrust24THRUST_300001_SM_1000_NS12placeholders3_10E - _ZN34_INTERNAL_e1fb9149_4_k_cu_e2eea0dc4cuda3std6ranges3__45__cpo7advanceE)
_ZN34_INTERNAL_e1fb9149_4_k_cu_e2eea0dc4cuda3std6ranges3__45__cpo7advanceE:
	.zero		1
	.type		_ZN34_INTERNAL_e1fb9149_4_k_cu_e2eea0dc6thrust24THRUST_300001_SM_1000_NS12placeholders3_10E,@object
	.size		_ZN34_INTERNAL_e1fb9149_4_k_cu_e2eea0dc6thrust24THRUST_300001_SM_1000_NS12placeholders3_10E,(_ZN34_INTERNAL_e1fb9149_4_k_cu_e2eea0dc4cuda3std3__48in_placeE - _ZN34_INTERNAL_e1fb9149_4_k_cu_e2eea0dc6thrust24THRUST_300001_SM_1000_NS12placeholders3_10E)
_ZN34_INTERNAL_e1fb9149_4_k_cu_e2eea0dc6thrust24THRUST_300001_SM_1000_NS12placeholders3_10E:
	.zero		1
	.type		_ZN34_INTERNAL_e1fb9149_4_k_cu_e2eea0dc4cuda3std3__48in_placeE,@object
	.size		_ZN34_INTERNAL_e1fb9149_4_k_cu_e2eea0dc4cuda3std3__48in_placeE,(_ZN34_INTERNAL_e1fb9149_4_k_cu_e2eea0dc4cuda3std6ranges3__45__cpo4sizeE - _ZN34_INTERNAL_e1fb9149_4_k_cu_e2eea0dc4cuda3std3__48in_placeE)
_ZN34_INTERNAL_e1fb9149_4_k_cu_e2eea0dc4cuda3std3__48in_placeE:
	.zero		1
	.type		_ZN34_INTERNAL_e1fb9149_4_k_cu_e2eea0dc4cuda3std6ranges3__45__cpo4sizeE,@object
	.size		_ZN34_INTERNAL_e1fb9149_4_k_cu_e2eea0dc4cuda3std6ranges3__45__cpo4sizeE,(_ZN34_INTERNAL_e1fb9149_4_k_cu_e2eea0dc6thrust24THRUST_300001_SM_1000_NS12placeholders2_2E - _ZN34_INTERNAL_e1fb9149_4_k_cu_e2eea0dc4cuda3std6ranges3__45__cpo4sizeE)
_ZN34_INTERNAL_e1fb9149_4_k_cu_e2eea0dc4cuda3std6ranges3__45__cpo4sizeE:
	.zero		1
	.type		_ZN34_INTERNAL_e1fb9149_4_k_cu_e2eea0dc6thrust24THRUST_300001_SM_1000_NS12placeholders2_2E,@object
	.size		_ZN34_INTERNAL_e1fb9149_4_k_cu_e2eea0dc6thrust24THRUST_300001_SM_1000_NS12placeholders2_2E,(_ZN34_INTERNAL_e1fb9149_4_k_cu_e2eea0dc4cuda3std3__45__cpo6cbeginE - _ZN34_INTERNAL_e1fb9149_4_k_cu_e2eea0dc6thrust24THRUST_300001_SM_1000_NS12placeholders2_2E)
_ZN34_INTERNAL_e1fb9149_4_k_cu_e2eea0dc6thrust24THRUST_300001_SM_1000_NS12placeholders2_2E:
	.zero		1
	.type		_ZN34_INTERNAL_e1fb9149_4_k_cu_e2eea0dc4cuda3std3__45__cpo6cbeginE,@object
	.size		_ZN34_INTERNAL_e1fb9149_4_k_cu_e2eea0dc4cuda3std3__45__cpo6cbeginE,(_ZN34_INTERNAL_e1fb9149_4_k_cu_e2eea0dc4cuda3std6ranges3__45__cpo6cbeginE - _ZN34_INTERNAL_e1fb9149_4_k_cu_e2eea0dc4cuda3std3__45__cpo6cbeginE)
_ZN34_INTERNAL_e1fb9149_4_k_cu_e2eea0dc4cuda3std3__45__cpo6cbeginE:
	.zero		1
	.type		_ZN34_INTERNAL_e1fb9149_4_k_cu_e2eea0dc4cuda3std6ranges3__45__cpo6cbeginE,@object
	.size		_ZN34_INTERNAL_e1fb9149_4_k_cu_e2eea0dc4cuda3std6ranges3__45__cpo6cbeginE,(_ZN34_INTERNAL_e1fb9149_4_k_cu_e2eea0dc6thrust24THRUST_300001_SM_1000_NS12placeholders2_6E - _ZN34_INTERNAL_e1fb9149_4_k_cu_e2eea0dc4cuda3std6ranges3__45__cpo6cbeginE)
_ZN34_INTERNAL_e1fb9149_4_k_cu_e2eea0dc4cuda3std6ranges3__45__cpo6cbeginE:
	.zero		1
	.type		_ZN34_INTERNAL_e1fb9149_4_k_cu_e2eea0dc6thrust24THRUST_300001_SM_1000_NS12placeholders2_6E,@object
	.size		_ZN34_INTERNAL_e1fb9149_4_k_cu_e2eea0dc6thrust24THRUST_300001_SM_1000_NS12placeholders2_6E,(_ZN34_INTERNAL_e1fb9149_4_k_cu_e2eea0dc4cuda3std3__45__cpo7crbeginE - _ZN34_INTERNAL_e1fb9149_4_k_cu_e2eea0dc6thrust24THRUST_300001_SM_1000_NS12placeholders2_6E)
_ZN34_INTERNAL_e1fb9149_4_k_cu_e2eea0dc6thrust24THRUST_300001_SM_1000_NS12placeholders2_6E:
	.zero		1
	.type		_ZN34_INTERNAL_e1fb9149_4_k_cu_e2eea0dc4cuda3std3__45__cpo7crbeginE,@object
	.size		_ZN34_INTERNAL_e1fb9149_4_k_cu_e2eea0dc4cuda3std3__45__cpo7crbeginE,(_ZN34_INTERNAL_e1fb9149_4_k_cu_e2eea0dc4cuda3std6ranges3__45__cpo4nextE - _ZN34_INTERNAL_e1fb9149_4_k_cu_e2eea0dc4cuda3std3__45__cpo7crbeginE)
_ZN34_INTERNAL_e1fb9149_4_k_cu_e2eea0dc4cuda3std3__45__cpo7crbeginE:
	.zero		1
	.type		_ZN34_INTERNAL_e1fb9149_4_k_cu_e2eea0dc4cuda3std6ranges3__45__cpo4nextE,@object
	.size		_ZN34_INTERNAL_e1fb9149_4_k_cu_e2eea0dc4cuda3std6ranges3__45__cpo4nextE,(_ZN34_INTERNAL_e1fb9149_4_k_cu_e2eea0dc4cuda3std6ranges3__45__cpo4swapE - _ZN34_INTERNAL_e1fb9149_4_k_cu_e2eea0dc4cuda3std6ranges3__45__cpo4nextE)
_ZN34_INTERNAL_e1fb9149_4_k_cu_e2eea0dc4cuda3std6ranges3__45__cpo4nextE:
	.zero		1
	.type		_ZN34_INTERNAL_e1fb9149_4_k_cu_e2eea0dc4cuda3std6ranges3__45__cpo4swapE,@object
	.size		_ZN34_INTERNAL_e1fb9149_4_k_cu_e2eea0dc4cuda3std6ranges3__45__cpo4swapE,(_ZN34_INTERNAL_e1fb9149_4_k_cu_e2eea0dc6thrust24THRUST_300001_SM_1000_NS8cuda_cub10par_nosyncE - _ZN34_INTERNAL_e1fb9149_4_k_cu_e2eea0dc4cuda3std6ranges3__45__cpo4swapE)
_ZN34_INTERNAL_e1fb9149_4_k_cu_e2eea0dc4cuda3std6ranges3__45__cpo4swapE:
	.zero		1
	.type		_ZN34_INTERNAL_e1fb9149_4_k_cu_e2eea0dc6thrust24THRUST_300001_SM_1000_NS8cuda_cub10par_nosyncE,@object
	.size		_ZN34_INTERNAL_e1fb9149_4_k_cu_e2eea0dc6thrust24THRUST_300001_SM_1000_NS8cuda_cub10par_nosyncE,(_ZN34_INTERNAL_e1fb9149_4_k_cu_e2eea0dc6thrust24THRUST_300001_SM_1000_NS3seqE - _ZN34_INTERNAL_e1fb9149_4_k_cu_e2eea0dc6thrust24THRUST_300001_SM_1000_NS8cuda_cub10par_nosyncE)
_ZN34_INTERNAL_e1fb9149_4_k_cu_e2eea0dc6thrust24THRUST_300001_SM_1000_NS8cuda_cub10par_nosyncE:
	.zero		1
	.type		_ZN34_INTERNAL_e1fb9149_4_k_cu_e2eea0dc6thrust24THRUST_300001_SM_1000_NS3seqE,@object
	.size		_ZN34_INTERNAL_e1fb9149_4_k_cu_e2eea0dc6thrust24THRUST_300001_SM_1000_NS3seqE,(_ZN34_INTERNAL_e1fb9149_4_k_cu_e2eea0dc4cuda3std3__420unreachable_sentinelE - _ZN34_INTERNAL_e1fb9149_4_k_cu_e2eea0dc6thrust24THRUST_300001_SM_1000_NS3seqE)
_ZN34_INTERNAL_e1fb9149_4_k_cu_e2eea0dc6thrust24THRUST_300001_SM_1000_NS3seqE:
	.zero		1
	.type		_ZN34_INTERNAL_e1fb9149_4_k_cu_e2eea0dc4cuda3std3__420unreachable_sentinelE,@object
	.size		_ZN34_INTERNAL_e1fb9149_4_k_cu_e2eea0dc4cuda3std3__420unreachable_sentinelE,(_ZN34_INTERNAL_e1fb9149_4_k_cu_e2eea0dc4cuda3std6ranges3__45__cpo5ssizeE - _ZN34_INTERNAL_e1fb9149_4_k_cu_e2eea0dc4cuda3std3__420unreachable_sentinelE)
_ZN34_INTERNAL_e1fb9149_4_k_cu_e2eea0dc4cuda3std3__420unreachable_sentinelE:
	.zero		1
	.type		_ZN34_INTERNAL_e1fb9149_4_k_cu_e2eea0dc4cuda3std6ranges3__45__cpo5ssizeE,@object
	.size		_ZN34_INTERNAL_e1fb9149_4_k_cu_e2eea0dc4cuda3std6ranges3__45__cpo5ssizeE,(_ZN34_INTERNAL_e1fb9149_4_k_cu_e2eea0dc6thrust24THRUST_300001_SM_1000_NS12placeholders2_3E - _ZN34_INTERNAL_e1fb9149_4_k_cu_e2eea0dc4cuda3std6ranges3__45__cpo5ssizeE)
_ZN34_INTERNAL_e1fb9149_4_k_cu_e2eea0dc4cuda3std6ranges3__45__cpo5ssizeE:
	.zero		1
	.type		_ZN34_INTERNAL_e1fb9149_4_k_cu_e2eea0dc6thrust24THRUST_300001_SM_1000_NS12placeholders2_3E,@object
	.size		_ZN34_INTERNAL_e1fb9149_4_k_cu_e2eea0dc6thrust24THRUST_300001_SM_1000_NS12placeholders2_3E,(_ZN34_INTERNAL_e1fb9149_4_k_cu_e2eea0dc4cuda3std3__45__cpo4cendE - _ZN34_INTERNAL_e1fb9149_4_k_cu_e2eea0dc6thrust24THRUST_300001_SM_1000_NS12placeholders2_3E)
_ZN34_INTERNAL_e1fb9149_4_k_cu_e2eea0dc6thrust24THRUST_300001_SM_1000_NS12placeholders2_3E:
	.zero		1
	.type		_ZN34_INTERNAL_e1fb9149_4_k_cu_e2eea0dc4cuda3std3__45__cpo4cendE,@object
	.size		_ZN34_INTERNAL_e1fb9149_4_k_cu_e2eea0dc4cuda3std3__45__cpo4cendE,(_ZN34_INTERNAL_e1fb9149_4_k_cu_e2eea0dc4cuda3std6ranges3__45__cpo4cendE - _ZN34_INTERNAL_e1fb9149_4_k_cu_e2eea0dc4cuda3std3__45__cpo4cendE)
_ZN34_INTERNAL_e1fb9149_4_k_cu_e2eea0dc4cuda3std3__45__cpo4cendE:
	.zero		1
	.type		_ZN34_INTERNAL_e1fb9149_4_k_cu_e2eea0dc4cuda3std6ranges3__45__cpo4cendE,@object
	.size		_ZN34_INTERNAL_e1fb9149_4_k_cu_e2eea0dc4cuda3std6ranges3__45__cpo4cendE,(_ZN34_INTERNAL_e1fb9149_4_k_cu_e2eea0dc6thrust24THRUST_300001_SM_1000_NS12placeholders2_7E - _ZN34_INTERNAL_e1fb9149_4_k_cu_e2eea0dc4cuda3std6ranges3__45__cpo4cendE)
_ZN34_INTERNAL_e1fb9149_4_k_cu_e2eea0dc4cuda3std6ranges3__45__cpo4cendE:
	.zero		1
	.type		_ZN34_INTERNAL_e1fb9149_4_k_cu_e2eea0dc6thrust24THRUST_300001_SM_1000_NS12placeholders2_7E,@object
	.size		_ZN34_INTERNAL_e1fb9149_4_k_cu_e2eea0dc6thrust24THRUST_300001_SM_1000_NS12placeholders2_7E,(_ZN34_INTERNAL_e1fb9149_4_k_cu_e2eea0dc4cuda3std3__45__cpo5crendE - _ZN34_INTERNAL_e1fb9149_4_k_cu_e2eea0dc6thrust24THRUST_300001_SM_1000_NS12placeholders2_7E)
_ZN34_INTERNAL_e1fb9149_4_k_cu_e2eea0dc6thrust24THRUST_300001_SM_1000_NS12placeholders2_7E:
	.zero		1
	.type		_ZN34_INTERNAL_e1fb9149_4_k_cu_e2eea0dc4cuda3std3__45__cpo5crendE,@object
	.size		_ZN34_INTERNAL_e1fb9149_4_k_cu_e2eea0dc4cuda3std3__45__cpo5crendE,(_ZN34_INTERNAL_e1fb9149_4_k_cu_e2eea0dc4cuda3std6ranges3__45__cpo4prevE - _ZN34_INTERNAL_e1fb9149_4_k_cu_e2eea0dc4cuda3std3__45__cpo5crendE)
_ZN34_INTERNAL_e1fb9149_4_k_cu_e2eea0dc4cuda3std3__45__cpo5crendE:
	.zero		1
	.type		_ZN34_INTERNAL_e1fb9149_4_k_cu_e2eea0dc4cuda3std6ranges3__45__cpo4prevE,@object
	.size		_ZN34_INTERNAL_e1fb9149_4_k_cu_e2eea0dc4cuda3std6ranges3__45__cpo4prevE,(_ZN34_INTERNAL_e1fb9149_4_k_cu_e2eea0dc4cuda3std6ranges3__45__cpo9iter_moveE - _ZN34_INTERNAL_e1fb9149_4_k_cu_e2eea0dc4cuda3std6ranges3__45__cpo4prevE)
_ZN34_INTERNAL_e1fb9149_4_k_cu_e2eea0dc4cuda3std6ranges3__45__cpo4prevE:
	.zero		1
	.type		_ZN34_INTERNAL_e1fb9149_4_k_cu_e2eea0dc4cuda3std6ranges3__45__cpo9iter_moveE,@object
	.size		_ZN34_INTERNAL_e1fb9149_4_k_cu_e2eea0dc4cuda3std6ranges3__45__cpo9iter_moveE,(_ZN34_INTERNAL_e1fb9149_4_k_cu_e2eea0dc6thrust24THRUST_300001_SM_1000_NS6system6detail10sequential3seqE - _ZN34_INTERNAL_e1fb9149_4_k_cu_e2eea0dc4cuda3std6ranges3__45__cpo9iter_moveE)
_ZN34_INTERNAL_e1fb9149_4_k_cu_e2eea0dc4cuda3std6ranges3__45__cpo9iter_moveE:
	.zero		1
	.type		_ZN34_INTERNAL_e1fb9149_4_k_cu_e2eea0dc6thrust24THRUST_300001_SM_1000_NS6system6detail10sequential3seqE,@object
	.size		_ZN34_INTERNAL_e1fb9149_4_k_cu_e2eea0dc6thrust24THRUST_300001_SM_1000_NS6system6detail10sequential3seqE,(_ZN34_INTERNAL_e1fb9149_4_k_cu_e2eea0dc6thrust24THRUST_300001_SM_1000_NS12placeholders2_9E - _ZN34_INTERNAL_e1fb9149_4_k_cu_e2eea0dc6thrust24THRUST_300001_SM_1000_NS6system6detail10sequential3seqE)
_ZN34_INTERNAL_e1fb9149_4_k_cu_e2eea0dc6thrust24THRUST_300001_SM_1000_NS6system6detail10sequential3seqE:
	.zero		1
	.type		_ZN34_INTERNAL_e1fb9149_4_k_cu_e2eea0dc6thrust24THRUST_300001_SM_1000_NS12placeholders2_9E,@object
	.size		_ZN34_INTERNAL_e1fb9149_4_k_cu_e2eea0dc6thrust24THRUST_300001_SM_1000_NS12placeholders2_9E,(_ZN34_INTERNAL_e1fb9149_4_k_cu_e2eea0dc4cuda3std3__419piecewise_constructE - _ZN34_INTERNAL_e1fb9149_4_k_cu_e2eea0dc6thrust24THRUST_300001_SM_1000_NS12placeholders2_9E)
_ZN34_INTERNAL_e1fb9149_4_k_cu_e2eea0dc6thrust24THRUST_300001_SM_1000_NS12placeholders2_9E:
	.zero		1
	.type		_ZN34_INTERNAL_e1fb9149_4_k_cu_e2eea0dc4cuda3std3__419piecewise_constructE,@object
	.size		_ZN34_INTERNAL_e1fb9149_4_k_cu_e2eea0dc4cuda3std3__419piecewise_constructE,(_ZN34_INTERNAL_e1fb9149_4_k_cu_e2eea0dc4cuda3std6ranges3__45__cpo5cdataE - _ZN34_INTERNAL_e1fb9149_4_k_cu_e2eea0dc4cuda3std3__419piecewise_constructE)
_ZN34_INTERNAL_e1fb9149_4_k_cu_e2eea0dc4cuda3std3__419piecewise_constructE:
	.zero		1
	.type		_ZN34_INTERNAL_e1fb9149_4_k_cu_e2eea0dc4cuda3std6ranges3__45__cpo5cdataE,@object
	.size		_ZN34_INTERNAL_e1fb9149_4_k_cu_e2eea0dc4cuda3std6ranges3__45__cpo5cdataE,(_ZN34_INTERNAL_e1fb9149_4_k_cu_e2eea0dc6thrust24THRUST_300001_SM_1000_NS12placeholders2_1E - _ZN34_INTERNAL_e1fb9149_4_k_cu_e2eea0dc4cuda3std6ranges3__45__cpo5cdataE)
_ZN34_INTERNAL_e1fb9149_4_k_cu_e2eea0dc4cuda3std6ranges3__45__cpo5cdataE:
	.zero		1
	.type		_ZN34_INTERNAL_e1fb9149_4_k_cu_e2eea0dc6thrust24THRUST_300001_SM_1000_NS12placeholders2_1E,@object
	.size		_ZN34_INTERNAL_e1fb9149_4_k_cu_e2eea0dc6thrust24THRUST_300001_SM_1000_NS12placeholders2_1E,(_ZN34_INTERNAL_e1fb9149_4_k_cu_e2eea0dc4cuda3std3__45__cpo3endE - _ZN34_INTERNAL_e1fb9149_4_k_cu_e2eea0dc6thrust24THRUST_300001_SM_1000_NS12placeholders2_1E)
_ZN34_INTERNAL_e1fb9149_4_k_cu_e2eea0dc6thrust24THRUST_300001_SM_1000_NS12placeholders2_1E:
	.zero		1
	.type		_ZN34_INTERNAL_e1fb9149_4_k_cu_e2eea0dc4cuda3std3__45__cpo3endE,@object
	.size		_ZN34_INTERNAL_e1fb9149_4_k_cu_e2eea0dc4cuda3std3__45__cpo3endE,(_ZN34_INTERNAL_e1fb9149_4_k_cu_e2eea0dc4cuda3std6ranges3__45__cpo3endE - _ZN34_INTERNAL_e1fb9149_4_k_cu_e2eea0dc4cuda3std3__45__cpo3endE)
_ZN34_INTERNAL_e1fb9149_4_k_cu_e2eea0dc4cuda3std3__45__cpo3endE:
	.zero		1
	.type		_ZN34_INTERNAL_e1fb9149_4_k_cu_e2eea0dc4cuda3std6ranges3__45__cpo3endE,@object
	.size		_ZN34_INTERNAL_e1fb9149_4_k_cu_e2eea0dc4cuda3std6ranges3__45__cpo3endE,(_ZN34_INTERNAL_e1fb9149_4_k_cu_e2eea0dc6thrust24THRUST_300001_SM_1000_NS12placeholders2_5E - _ZN34_INTERNAL_e1fb9149_4_k_cu_e2eea0dc4cuda3std6ranges3__45__cpo3endE)
_ZN34_INTERNAL_e1fb9149_4_k_cu_e2eea0dc4cuda3std6ranges3__45__cpo3endE:
	.zero		1
	.type		_ZN34_INTERNAL_e1fb9149_4_k_cu_e2eea0dc6thrust24THRUST_300001_SM_1000_NS12placeholders2_5E,@object
	.size		_ZN34_INTERNAL_e1fb9149_4_k_cu_e2eea0dc6thrust24THRUST_300001_SM_1000_NS12placeholders2_5E,(_ZN34_INTERNAL_e1fb9149_4_k_cu_e2eea0dc4cuda3std3__45__cpo4rendE - _ZN34_INTERNAL_e1fb9149_4_k_cu_e2eea0dc6thrust24THRUST_300001_SM_1000_NS12placeholders2_5E)
_ZN34_INTERNAL_e1fb9149_4_k_cu_e2eea0dc6thrust24THRUST_300001_SM_1000_NS12placeholders2_5E:
	.zero		1
	.type		_ZN34_INTERNAL_e1fb9149_4_k_cu_e2eea0dc4cuda3std3__45__cpo4rendE,@object
	.size		_ZN34_INTERNAL_e1fb9149_4_k_cu_e2eea0dc4cuda3std3__45__cpo4rendE,(_ZN34_INTERNAL_e1fb9149_4_k_cu_e2eea0dc4cuda3std6ranges3__45__cpo9iter_swapE - _ZN34_INTERNAL_e1fb9149_4_k_cu_e2eea0dc4cuda3std3__45__cpo4rendE)
_ZN34_INTERNAL_e1fb9149_4_k_cu_e2eea0dc4cuda3std3__45__cpo4rendE:
	.zero		1
	.type		_ZN34_INTERNAL_e1fb9149_4_k_cu_e2eea0dc4cuda3std6ranges3__45__cpo9iter_swapE,@object
	.size		_ZN34_INTERNAL_e1fb9149_4_k_cu_e2eea0dc4cuda3std6ranges3__45__cpo9iter_swapE,(_ZN34_INTERNAL_e1fb9149_4_k_cu_e2eea0dc4cuda3std3__48unexpectE - _ZN34_INTERNAL_e1fb9149_4_k_cu_e2eea0dc4cuda3std6ranges3__45__cpo9iter_swapE)
_ZN34_INTERNAL_e1fb9149_4_k_cu_e2eea0dc4cuda3std6ranges3__45__cpo9iter_swapE:
	.zero		1
	.type		_ZN34_INTERNAL_e1fb9149_4_k_cu_e2eea0dc4cuda3std3__48unexpectE,@object
	.size		_ZN34_INTERNAL_e1fb9149_4_k_cu_e2eea0dc4cuda3std3__48unexpectE,(_ZN34_INTERNAL_e1fb9149_4_k_cu_e2eea0dc6thrust24THRUST_300001_SM_1000_NS8cuda_cub3parE - _ZN34_INTERNAL_e1fb9149_4_k_cu_e2eea0dc4cuda3std3__48unexpectE)
_ZN34_INTERNAL_e1fb9149_4_k_cu_e2eea0dc4cuda3std3__48unexpectE:
	.zero		1
	.type		_ZN34_INTERNAL_e1fb9149_4_k_cu_e2eea0dc6thrust24THRUST_300001_SM_1000_NS8cuda_cub3parE,@object
	.size		_ZN34_INTERNAL_e1fb9149_4_k_cu_e2eea0dc6thrust24THRUST_300001_SM_1000_NS8cuda_cub3parE,(.L_29 - _ZN34_INTERNAL_e1fb9149_4_k_cu_e2eea0dc6thrust24THRUST_300001_SM_1000_NS8cuda_cub3parE)
_ZN34_INTERNAL_e1fb9149_4_k_cu_e2eea0dc6thrust24THRUST_300001_SM_1000_NS8cuda_cub3parE:
	.zero		1
.L_29:


//--------------------- .nv.shared._ZN3cub18CUB_300001_SM_10006detail10radix_sort33DeviceRadixSortExclusiveSumKernelINS1_5radix10policy_hubIiiyE10Policy1000EyEEvPT0_ --------------------------
	.section	.nv.shared._ZN3cub18CUB_300001_SM_10006detail10radix_sort33DeviceRadixSortExclusiveSumKernelINS1_5radix10policy_hubIiiyE10Policy1000EyEEvPT0_,"aw",@nobits
	.sectionflags	@""
	.align	16
.nv.shared._ZN3cub18CUB_300001_SM_10006detail10radix_sort33DeviceRadixSortExclusiveSumKernelINS1_5radix10policy_hubIiiyE10Policy1000EyEEvPT0_:
	.zero		3360


//--------------------- .nv.shared._ZN3cub18CUB_300001_SM_10006detail10radix_sort30DeviceRadixSortHistogramKernelINS1_5radix10policy_hubIiiyE10Policy1000ELNS0_9SortOrderE0EiyNS1_21identity_decomposer_tEEEvPT2_PKT1_SA_iiT3_ --------------------------
	.section	.nv.shared._ZN3cub18CUB_300001_SM_10006detail10radix_sort30DeviceRadixSortHistogramKernelINS1_5radix10policy_hubIiiyE10Policy1000ELNS0_9SortOrderE0EiyNS1_21identity_decomposer_tEEEvPT2_PKT1_SA_iiT3_,"aw",@nobits
	.sectionflags	@""
	.align	16
.nv.shared._ZN3cub18CUB_300001_SM_10006detail10radix_sort30DeviceRadixSortHistogramKernelINS1_5radix10policy_hubIiiyE10Policy1000ELNS0_9SortOrderE0EiyNS1_21identity_decomposer_tEEEvPT2_PKT1_SA_iiT3_:
	.zero		5120


//--------------------- .nv.shared._ZN3cub18CUB_300001_SM_10006detail10radix_sort31DeviceRadixSortSingleTileKernelINS1_5radix10policy_hubIiiyE10Policy1000ELNS0_9SortOrderE0EiiyNS1_21identity_decomposer_tEEEvPKT1_PSA_PKT2_PSE_T3_iiT4_ --------------------------
	.section	.nv.shared._ZN3cub18CUB_300001_SM_10006detail10radix_sort31DeviceRadixSortSingleTileKernelINS1_5radix10policy_hubIiiyE10Policy1000ELNS0_9SortOrderE0EiiyNS1_21identity_decomposer_tEEEvPKT1_PSA_PKT2_PSE_T3_iiT4_,"aw",@nobits
	.sectionflags	@""
	.align	16
.nv.shared._ZN3cub18CUB_300001_SM_10006detail10radix_sort31DeviceRadixSortSingleTileKernelINS1_5radix10policy_hubIiiyE10Policy1000ELNS0_9SortOrderE0EiiyNS1_21identity_decomposer_tEEEvPKT1_PSA_PKT2_PSE_T3_iiT4_:
	.zero		34880


//--------------------- .nv.shared._ZN3cub18CUB_300001_SM_10006detail4scan16DeviceScanKernelINS2_10policy_hubIiiimN4cuda3std3__44plusIvEEE10Policy1000EN6thrust24THRUST_300001_SM_1000_NS6detail15normal_iteratorINSD_10device_ptrIiEEEESI_NS0_13ScanTileStateIiLb1EEES9_NS1_10InputValueIiPiEEmiLb0EiEEvT0_T1_T2_iT3_T4_T5_ --------------------------
	.section	.nv.shared._ZN3cub18CUB_300001_SM_10006detail4scan16DeviceScanKernelINS2_10policy_hubIiiimN4cuda3std3__44plusIvEEE10Policy1000EN6thrust24THRUST_300001_SM_1000_NS6detail15normal_iteratorINSD_10device_ptrIiEEEESI_NS0_13ScanTileStateIiLb1EEES9_NS1_10InputValueIiPiEEmiLb0EiEEvT0_T1_T2_iT3_T4_T5_,"aw",@nobits
	.sectionflags	@""
	.align	16
.nv.shared._ZN3cub18CUB_300001_SM_10006detail4scan16DeviceScanKernelINS2_10policy_hubIiiimN4cuda3std3__44plusIvEEE10Policy1000EN6thrust24THRUST_300001_SM_1000_NS6detail15normal_iteratorINSD_10device_ptrIiEEEESI_NS0_13ScanTileStateIiLb1EEES9_NS1_10InputValueIiPiEEmiLb0EiEEvT0_T1_T2_iT3_T4_T5_:
	.zero		32656


//--------------------- .nv.shared._ZN3cub18CUB_300001_SM_10006detail4scan16DeviceScanKernelINS2_10policy_hubIiiijN4cuda3std3__44plusIvEEE10Policy1000EN6thrust24THRUST_300001_SM_1000_NS6detail15normal_iteratorINSD_10device_ptrIiEEEESI_NS0_13ScanTileStateIiLb1EEES9_NS1_10InputValueIiPiEEjiLb0EiEEvT0_T1_T2_iT3_T4_T5_ --------------------------
	.section	.nv.shared._ZN3cub18CUB_300001_SM_10006detail4scan16DeviceScanKernelINS2_10policy_hubIiiijN4cuda3std3__44plusIvEEE10Policy1000EN6thrust24THRUST_300001_SM_1000_NS6detail15normal_iteratorINSD_10device_ptrIiEEEESI_NS0_13ScanTileStateIiLb1EEES9_NS1_10InputValueIiPiEEjiLb0EiEEvT0_T1_T2_iT3_T4_T5_,"aw",@nobits
	.sectionflags	@""
	.align	16
.nv.shared._ZN3cub18CUB_300001_SM_10006detail4scan16DeviceScanKernelINS2_10policy_hubIiiijN4cuda3std3__44plusIvEEE10Policy1000EN6thrust24THRUST_300001_SM_1000_NS6detail15normal_iteratorINSD_10device_ptrIiEEEESI_NS0_13ScanTileStateIiLb1EEES9_NS1_10InputValueIiPiEEjiLb0EiEEvT0_T1_T2_iT3_T4_T5_:
	.zero		34832


//--------------------- .nv.shared._ZN3cub18CUB_300001_SM_10006detail4scan20DeviceScanInitKernelINS0_13ScanTileStateIiLb1EEEEEvT_i --------------------------
	.section	.nv.shared._ZN3cub18CUB_300001_SM_10006detail4scan20DeviceScanInitKernelINS0_13ScanTileStateIiLb1EEEEEvT_i,"aw",@nobits
	.sectionflags	@""
	.align	16
	.zero		1024


//--------------------- .nv.shared._ZN3cub18CUB_300001_SM_10006detail8for_each13static_kernelINS2_12policy_hub_t12policy_500_tElN6thrust24THRUST_300001_SM_1000_NS8cuda_cub6__fill7functorINS7_6detail15normal_iteratorINS7_10device_ptrIdEEEEdEEEEvT0_T1_ --------------------------
	.section	.nv.shared._ZN3cub18CUB_300001_SM_10006detail8for_each13static_kernelINS2_12policy_hub_t12policy_500_tElN6thrust24THRUST_300001_SM_1000_NS8cuda_cub6__fill7functorINS7_6detail15normal_iteratorINS7_10device_ptrIdEEEEdEEEEvT0_T1_,"aw",@nobits
	.sectionflags	@""
	.align	16
	.zero		1024


//--------------------- .nv.shared._ZN3cub18CUB_300001_SM_10006detail8for_each13static_kernelINS2_12policy_hub_t12policy_500_tElN6thrust24THRUST_300001_SM_1000_NS8cuda_cub10__tabulate7functorINS7_6detail15normal_iteratorINS7_10device_ptrIiEEEENS7_6system6detail7generic6detail22compute_sequence_valueIivEElEEEEvT0_T1_ --------------------------
	.section	.nv.shared._ZN3cub18CUB_300001_SM_10006detail8for_each13static_kernelINS2_12policy_hub_t12policy_500_tElN6thrust24THRUST_300001_SM_1000_NS8cuda_cub10__tabulate7functorINS7_6detail15normal_iteratorINS7_10device_ptrIiEEEENS7_6system6detail7generic6detail22compute_sequence_valueIivEElEEEEvT0_T1_,"aw",@nobits
	.sectionflags	@""
	.align	16
	.zero		1024


//--------------------- .nv.shared._ZN3cub18CUB_300001_SM_10006detail8for_each13static_kernelINS2_12policy_hub_t12policy_500_tEmN6thrust24THRUST_300001_SM_1000_NS8cuda_cub20__uninitialized_fill7functorINS7_10device_ptrIiEEiEEEEvT0_T1_ --------------------------
	.section	.nv.shared._ZN3cub18CUB_300001_SM_10006detail8for_each13static_kernelINS2_12policy_hub_t12policy_500_tEmN6thrust24THRUST_300001_SM_1000_NS8cuda_cub20__uninitialized_fill7functorINS7_10device_ptrIiEEiEEEEvT0_T1_,"aw",@nobits
	.sectionflags	@""
	.align	16
	.zero		1024


//--------------------- .nv.shared._ZN3cub18CUB_300001_SM_10006detail8for_each13static_kernelINS2_12policy_hub_t12policy_500_tEmN6thrust24THRUST_300001_SM_1000_NS8cuda_cub20__uninitialized_fill7functorINS7_10device_ptrIdEEdEEEEvT0_T1_ --------------------------
	.section	.nv.shared._ZN3cub18CUB_300001_SM_10006detail8for_each13static_kernelINS2_12policy_hub_t12policy_500_tEmN6thrust24THRUST_300001_SM_1000_NS8cuda_cub20__uninitialized_fill7functorINS7_10device_ptrIdEEdEEEEvT0_T1_,"aw",@nobits
	.sectionflags	@""
	.align	16
	.zero		1024


//--------------------- .nv.shared._ZN3cub18CUB_300001_SM_10006detail11EmptyKernelIvEEvv --------------------------
	.section	.nv.shared._ZN3cub18CUB_300001_SM_10006detail11EmptyKernelIvEEvv,"aw",@nobits
	.sectionflags	@""
	.align	16
	.zero		1024


//--------------------- .nv.shared._ZN6thrust24THRUST_300001_SM_1000_NS8cuda_cub4core6detail13_kernel_agentINS1_15__reduce_by_key16ReduceByKeyAgentINS0_6detail15normal_iteratorINS0_10device_ptrIiEEEENS0_17constant_iteratorIiNS0_11use_defaultESD_EESB_SB_N4cuda3std3__48equal_toIiEENSH_4plusIiEEPllEEJSB_SE_SB_SB_SM_N3cub18CUB_300001_SM_100024ReduceByKeyScanTileStateIilLb1EEESJ_SL_llEEEvDpT0_ --------------------------
	.section	.nv.shared._ZN6thrust24THRUST_300001_SM_1000_NS8cuda_cub4core6detail13_kernel_agentINS1_15__reduce_by_key16ReduceByKeyAgentINS0_6detail15normal_iteratorINS0_10device_ptrIiEEEENS0_17constant_iteratorIiNS0_11use_defaultESD_EESB_SB_N4cuda3std3__48equal_toIiEENSH_4plusIiEEPllEEJSB_SE_SB_SB_SM_N3cub18CUB_300001_SM_100024ReduceByKeyScanTileStateIilLb1EEESJ_SL_llEEEvDpT0_,"aw",@nobits
	.sectionflags	@""
	.align	16
	.zero		1024


//--------------------- .nv.shared._ZN6thrust24THRUST_300001_SM_1000_NS8cuda_cub4core6detail13_kernel_agentINS1_15__reduce_by_key9InitAgentIN3cub18CUB_300001_SM_100024ReduceByKeyScanTileStateIilLb1EEElPlEEJSA_lSB_EEEvDpT0_ --------------------------
	.section	.nv.shared._ZN6thrust24THRUST_300001_SM_1000_NS8cuda_cub4core6detail13_kernel_agentINS1_15__reduce_by_key9InitAgentIN3cub18CUB_300001_SM_100024ReduceByKeyScanTileStateIilLb1EEElPlEEJSA_lSB_EEEvDpT0_,"aw",@nobits
	.sectionflags	@""
	.align	16
	.zero		1024


//--------------------- .nv.shared._ZN6thrust24THRUST_300001_SM_1000_NS8cuda_cub4core6detail13_kernel_agentINS1_15__reduce_by_key16ReduceByKeyAgentINS0_6detail15normal_iteratorINS0_10device_ptrIiEEEENS0_17constant_iteratorIiNS0_11use_defaultESD_EESB_SB_N4cuda3std3__48equal_toIiEENSH_4plusIiEEPiiEEJSB_SE_SB_SB_SM_N3cub18CUB_300001_SM_100024ReduceByKeyScanTileStateIiiLb1EEESJ_SL_iiEEEvDpT0_ --------------------------
	.section	.nv.shared._ZN6thrust24THRUST_300001_SM_1000_NS8cuda_cub4core6detail13_kernel_agentINS1_15__reduce_by_key16ReduceByKeyAgentINS0_6detail15normal_iteratorINS0_10device_ptrIiEEEENS0_17constant_iteratorIiNS0_11use_defaultESD_EESB_SB_N4cuda3std3__48equal_toIiEENSH_4plusIiEEPiiEEJSB_SE_SB_SB_SM_N3cub18CUB_300001_SM_100024ReduceByKeyScanTileStateIiiLb1EEESJ_SL_iiEEEvDpT0_,"aw",@nobits
	.sectionflags	@""
	.align	16
	.zero		1024


//--------------------- .nv.shared._ZN6thrust24THRUST_300001_SM_1000_NS8cuda_cub4core6detail13_kernel_agentINS1_15__reduce_by_key9InitAgentIN3cub18CUB_300001_SM_100024ReduceByKeyScanTileStateIiiLb1EEEiPiEEJSA_iSB_EEEvDpT0_ --------------------------
	.section	.nv.shared._ZN6thrust24THRUST_300001_SM_1000_NS8cuda_cub4core6detail13_kernel_agentINS1_15__reduce_by_key9InitAgentIN3cub18CUB_300001_SM_100024ReduceByKeyScanTileStateIiiLb1EEEiPiEEJSA_iSB_EEEvDpT0_,"aw",@nobits
	.sectionflags	@""
	.align	16
	.zero		1024


//--------------------- .nv.shared._Z23scatter_sampling_kernelPKiPKdiiPd --------------------------
	.section	.nv.shared._Z23scatter_sampling_kernelPKiPKdiiPd,"aw",@nobits
	.sectionflags	@""
	.align	16
	.zero		1024


//--------------------- .nv.shared._Z32compute_sampling_fraction_kernelPKdPKiidddddddPd --------------------------
	.section	.nv.shared._Z32compute_sampling_fraction_kernelPKdPKiidddddddPd,"aw",@nobits
	.sectionflags	@""
	.align	16
	.zero		1024


//--------------------- .nv.shared._Z15per_cell_kernelPKdPKiS2_S2_iddddidPdPi --------------------------
	.section	.nv.shared._Z15per_cell_kernelPKdPKiS2_S2_iddddidPdPi,"aw",@nobits
	.sectionflags	@""
	.align	16
	.zero		1024


//--------------------- .nv.shared._Z20gather_points_kernelPKdPKiS2_iPd --------------------------
	.section	.nv.shared._Z20gather_points_kernelPKdPKiS2_iPd,"aw",@nobits
	.sectionflags	@""
	.align	16
	.zero		1024


//--------------------- .nv.shared._Z18decide_keep_kernelPKiiPKdPi --------------------------
	.section	.nv.shared._Z18decide_keep_kernelPKiiPKdPi,"aw",@nobits
	.sectionflags	@""
	.align	16
	.zero		1024


//--------------------- .nv.shared._Z23compute_cell_ids_kernelPKdiddddiPi --------------------------
	.section	.nv.shared._Z23compute_cell_ids_kernelPKdiddddiPi,"aw",@nobits
	.sectionflags	@""
	.align	16
	.zero		1024


//--------------------- .nv.shared._Z14reorder_kernelPKdPKiPdi --------------------------
	.section	.nv.shared._Z14reorder_kernelPKdPKiPdi,"aw",@nobits
	.sectionflags	@""
	.align	16
	.zero		1024


//--------------------- .nv.constant0._ZN3cub18CUB_300001_SM_10006detail10radix_sort29DeviceRadixSortOnesweepKernelINS1_5radix10policy_hubIiiyE10Policy1000ELNS0_9SortOrderE0EiiyiiNS1_21identity_decomposer_tEEEvPT5_SB_PT3_PKSC_PT1_PKSG_PT2_PKSK_T4_iiT6_ --------------------------
	.section	.nv.constant0._ZN3cub18CUB_300001_SM_10006detail10radix_sort29DeviceRadixSortOnesweepKernelINS1_5radix10policy_hubIiiyE10Policy1000ELNS0_9SortOrderE0EiiyiiNS1_21identity_decomposer_tEEEvPT5_SB_PT3_PKSC_PT1_PKSG_PT2_PKSK_T4_iiT6_,"a",@progbits
	.sectionflags	@""
	.align	4
.nv.constant0._ZN3cub18CUB_300001_SM_10006detail10radix_sort29DeviceRadixSortOnesweepKernelINS1_5radix10policy_hubIiiyE10Policy1000ELNS0_9SortOrderE0EiiyiiNS1_21identity_decomposer_tEEEvPT5_SB_PT3_PKSC_PT1_PKSG_PT2_PKSK_T4_iiT6_:
	.zero		973


//--------------------- .nv.constant0._ZN3cub18CUB_300001_SM_10006detail10radix_sort33DeviceRadixSortExclusiveSumKernelINS1_5radix10policy_hubIiiyE10Policy1000EyEEvPT0_ --------------------------
	.section	.nv.constant0._ZN3cub18CUB_300001_SM_10006detail10radix_sort33DeviceRadixSortExclusiveSumKernelINS1_5radix10policy_hubIiiyE10Policy1000EyEEvPT0_,"a",@progbits
	.sectionflags	@""
	.align	4
.nv.constant0._ZN3cub18CUB_300001_SM_10006detail10radix_sort33DeviceRadixSortExclusiveSumKernelINS1_5radix10policy_hubIiiyE10Policy1000EyEEvPT0_:
	.zero		904


//--------------------- .nv.constant0._ZN3cub18CUB_300001_SM_10006detail10radix_sort30DeviceRadixSortHistogramKernelINS1_5radix10policy_hubIiiyE10Policy1000ELNS0_9SortOrderE0EiyNS1_21identity_decomposer_tEEEvPT2_PKT1_SA_iiT3_ --------------------------
	.section	.nv.constant0._ZN3cub18CUB_300001_SM_10006detail10radix_sort30DeviceRadixSortHistogramKernelINS1_5radix10policy_hubIiiyE10Policy1000ELNS0_9SortOrderE0EiyNS1_21identity_decomposer_tEEEvPT2_PKT1_SA_iiT3_,"a",@progbits
	.sectionflags	@""
	.align	4
.nv.constant0._ZN3cub18CUB_300001_SM_10006detail10radix_sort30DeviceRadixSortHistogramKernelINS1_5radix10policy_hubIiiyE10Policy1000ELNS0_9SortOrderE0EiyNS1_21identity_decomposer_tEEEvPT2_PKT1_SA_iiT3_:
	.zero		929


//--------------------- .nv.constant0._ZN3cub18CUB_300001_SM_10006detail10radix_sort31DeviceRadixSortSingleTileKernelINS1_5radix10policy_hubIiiyE10Policy1000ELNS0_9SortOrderE0EiiyNS1_21identity_decomposer_tEEEvPKT1_PSA_PKT2_PSE_T3_iiT4_ --------------------------
	.section	.nv.constant0._ZN3cub18CUB_300001_SM_10006detail10radix_sort31DeviceRadixSortSingleTileKernelINS1_5radix10policy_hubIiiyE10Policy1000ELNS0_9SortOrderE0EiiyNS1_21identity_decomposer_tEEEvPKT1_PSA_PKT2_PSE_T3_iiT4_,"a",@progbits
	.sectionflags	@""
	.align	4
.nv.constant0._ZN3cub18CUB_300001_SM_10006detail10radix_sort31DeviceRadixSortSingleTileKernelINS1_5radix10policy_hubIiiyE10Policy1000ELNS0_9SortOrderE0EiiyNS1_21identity_decomposer_tEEEvPKT1_PSA_PKT2_PSE_T3_iiT4_:
	.zero		945


//--------------------- .nv.constant0._ZN3cub18CUB_300001_SM_10006detail4scan16DeviceScanKernelINS2_10policy_hubIiiimN4cuda3std3__44plusIvEEE10Policy1000EN6thrust24THRUST_300001_SM_1000_NS6detail15normal_iteratorINSD_10device_ptrIiEEEESI_NS0_13ScanTileStateIiLb1EEES9_NS1_10InputValueIiPiEEmiLb0EiEEvT0_T1_T2_iT3_T4_T5_ --------------------------
	.section	.nv.constant0._ZN3cub18CUB_300001_SM_10006detail4scan16DeviceScanKernelINS2_10policy_hubIiiimN4cuda3std3__44plusIvEEE10Policy1000EN6thrust24THRUST_300001_SM_1000_NS6detail15normal_iteratorINSD_10device_ptrIiEEEESI_NS0_13ScanTileStateIiLb1EEES9_NS1_10InputValueIiPiEEmiLb0EiEEvT0_T1_T2_iT3_T4_T5_,"a",@progbits
	.sectionflags	@""
	.align	4
.nv.constant0._ZN3cub18CUB_300001_SM_10006detail4scan16DeviceScanKernelINS2_10policy_hubIiiimN4cuda3std3__44plusIvEEE10Policy1000EN6thrust24THRUST_300001_SM_1000_NS6detail15normal_iteratorINSD_10device_ptrIiEEEESI_NS0_13ScanTileStateIiLb1EEES9_NS1_10InputValueIiPiEEmiLb0EiEEvT0_T1_T2_iT3_T4_T5_:
	.zero		952


//--------------------- .nv.constant0._ZN3cub18CUB_300001_SM_10006detail4scan16DeviceScanKernelINS2_10policy_hubIiiijN4cuda3std3__44plusIvEEE10Policy1000EN6thrust24THRUST_300001_SM_1000_NS6detail15normal_iteratorINSD_10device_ptrIiEEEESI_NS0_13ScanTileStateIiLb1EEES9_NS1_10InputValueIiPiEEjiLb0EiEEvT0_T1_T2_iT3_T4_T5_ --------------------------
	.section	.nv.constant0._ZN3cub18CUB_300001_SM_10006detail4scan16DeviceScanKernelINS2_10policy_hubIiiijN4cuda3std3__44plusIvEEE10Policy1000EN6thrust24THRUST_300001_SM_1000_NS6detail15normal_iteratorINSD_10device_ptrIiEEEESI_NS0_13ScanTileStateIiLb1EEES9_NS1_10InputValueIiPiEEjiLb0EiEEvT0_T1_T2_iT3_T4_T5_,"a",@progbits
	.sectionflags	@""
	.align	4
.nv.constant0._ZN3cub18CUB_300001_SM_10006detail4scan16DeviceScanKernelINS2_10policy_hubIiiijN4cuda3std3__44plusIvEEE10Policy1000EN6thrust24THRUST_300001_SM_1000_NS6detail15normal_iteratorINSD_10device_ptrIiEEEESI_NS0_13ScanTileStateIiLb1EEES9_NS1_10InputValueIiPiEEjiLb0EiEEvT0_T1_T2_iT3_T4_T5_:
	.zero		948


//--------------------- .nv.constant0._ZN3cub18CUB_300001_SM_10006detail4scan20DeviceScanInitKernelINS0_13ScanTileStateIiLb1EEEEEvT_i --------------------------
	.section	.nv.constant0._ZN3cub18CUB_300001_SM_10006detail4scan20DeviceScanInitKernelINS0_13ScanTileStateIiLb1EEEEEvT_i,"a",@progbits
	.sectionflags	@""
	.align	4
.nv.constant0._ZN3cub18CUB_300001_SM_10006detail4scan20DeviceScanInitKernelINS0_13ScanTileStateIiLb1EEEEEvT_i:
	.zero		908


//--------------------- .nv.constant0._ZN3cub18CUB_300001_SM_10006detail8for_each13static_kernelINS2_12policy_hub_t12policy_500_tElN6thrust24THRUST_300001_SM_1000_NS8cuda_cub6__fill7functorINS7_6detail15normal_iteratorINS7_10device_ptrIdEEEEdEEEEvT0_T1_ --------------------------
	.section	.nv.constant0._ZN3cub18CUB_300001_SM_10006detail8for_each13static_kernelINS2_12policy_hub_t12policy_500_tElN6thrust24THRUST_300001_SM_1000_NS8cuda_cub6__fill7functorINS7_6detail15normal_iteratorINS7_10device_ptrIdEEEEdEEEEvT0_T1_,"a",@progbits
	.sectionflags	@""
	.align	4
.nv.constant0._ZN3cub18CUB_300001_SM_10006detail8for_each13static_kernelINS2_12policy_hub_t12policy_500_tElN6thrust24THRUST_300001_SM_1000_NS8cuda_cub6__fill7functorINS7_6detail15normal_iteratorINS7_10device_ptrIdEEEEdEEEEvT0_T1_:
	.zero		920


//--------------------- .nv.constant0._ZN3cub18CUB_300001_SM_10006detail8for_each13static_kernelINS2_12policy_hub_t12policy_500_tElN6thrust24THRUST_300001_SM_1000_NS8cuda_cub10__tabulate7functorINS7_6detail15normal_iteratorINS7_10device_ptrIiEEEENS7_6system6detail7generic6detail22compute_sequence_valueIivEElEEEEvT0_T1_ --------------------------
	.section	.nv.constant0._ZN3cub18CUB_300001_SM_10006detail8for_each13static_kernelINS2_12policy_hub_t12policy_500_tElN6thrust24THRUST_300001_SM_1000_NS8cuda_cub10__tabulate7functorINS7_6detail15normal_iteratorINS7_10device_ptrIiEEEENS7_6system6detail7generic6detail22compute_sequence_valueIivEElEEEEvT0_T1_,"a",@progbits
	.sectionflags	@""
	.align	4
.nv.constant0._ZN3cub18CUB_300001_SM_10006detail8for_each13static_kernelINS2_12policy_hub_t12policy_500_tElN6thrust24THRUST_300001_SM_1000_NS8cuda_cub10__tabulate7functorINS7_6detail15normal_iteratorINS7_10device_ptrIiEEEENS7_6system6detail7generic6detail22compute_sequence_valueIivEElEEEEvT0_T1_:
	.zero		920


//--------------------- .nv.constant0._ZN3cub18CUB_300001_SM_10006detail8for_each13static_kernelINS2_12policy_hub_t12policy_500_tEmN6thrust24THRUST_300001_SM_1000_NS8cuda_cub20__uninitialized_fill7functorINS7_10device_ptrIiEEiEEEEvT0_T1_ --------------------------
	.section	.nv.constant0._ZN3cub18CUB_300001_SM_10006detail8for_each13static_kernelINS2_12policy_hub_t12policy_500_tEmN6thrust24THRUST_300001_SM_1000_NS8cuda_cub20__uninitialized_fill7functorINS7_10device_ptrIiEEiEEEEvT0_T1_,"a",@progbits
	.sectionflags	@""
	.align	4
.nv.constant0._ZN3cub18CUB_300001_SM_10006detail8for_each13static_kernelINS2_12policy_hub_t12policy_500_tEmN6thrust24THRUST_300001_SM_1000_NS8cuda_cub20__uninitialized_fill7functorINS7_10device_ptrIiEEiEEEEvT0_T1_:
	.zero		920


//--------------------- .nv.constant0._ZN3cub18CUB_300001_SM_10006detail8for_each13static_kernelINS2_12policy_hub_t12policy_500_tEmN6thrust24THRUST_300001_SM_1000_NS8cuda_cub20__uninitialized_fill7functorINS7_10device_ptrIdEEdEEEEvT0_T1_ --------------------------
	.section	.nv.constant0._ZN3cub18CUB_300001_SM_10006detail8for_each13static_kernelINS2_12policy_hub_t12policy_500_tEmN6thrust24THRUST_300001_SM_1000_NS8cuda_cub20__uninitialized_fill7functorINS7_10device_ptrIdEEdEEEEvT0_T1_,"a",@progbits
	.sectionflags	@""
	.align	4
.nv.constant0._ZN3cub18CUB_300001_SM_10006detail8for_each13static_kernelINS2_12policy_hub_t12policy_500_tEmN6thrust24THRUST_300001_SM_1000_NS8cuda_cub20__uninitialized_fill7functorINS7_10device_ptrIdEEdEEEEvT0_T1_:
	.zero		920


//--------------------- .nv.constant0._ZN3cub18CUB_300001_SM_10006detail11EmptyKernelIvEEvv --------------------------
	.section	.nv.constant0._ZN3cub18CUB_300001_SM_10006detail11EmptyKernelIvEEvv,"a",@progbits
	.sectionflags	@""
	.align	4
.nv.constant0._ZN3cub18CUB_300001_SM_10006detail11EmptyKernelIvEEvv:
	.zero		896


//--------------------- .nv.constant0._ZN6thrust24THRUST_300001_SM_1000_NS8cuda_cub4core6detail13_kernel_agentINS1_15__reduce_by_key16ReduceByKeyAgentINS0_6detail15normal_iteratorINS0_10device_ptrIiEEEENS0_17constant_iteratorIiNS0_11use_defaultESD_EESB_SB_N4cuda3std3__48equal_toIiEENSH_4plusIiEEPllEEJSB_SE_SB_SB_SM_N3cub18CUB_300001_SM_100024ReduceByKeyScanTileStateIilLb1EEESJ_SL_llEEEvDpT0_ --------------------------
	.section	.nv.constant0._ZN6thrust24THRUST_300001_SM_1000_NS8cuda_cub4core6detail13_kernel_agentINS1_15__reduce_by_key16ReduceByKeyAgentINS0_6detail15normal_iteratorINS0_10device_ptrIiEEEENS0_17constant_iteratorIiNS0_11use_defaultESD_EESB_SB_N4cuda3std3__48equal_toIiEENSH_4plusIiEEPllEEJSB_SE_SB_SB_SM_N3cub18CUB_300001_SM_100024ReduceByKeyScanTileStateIilLb1EEESJ_SL_llEEEvDpT0_,"a",@progbits
	.sectionflags	@""
	.align	4
.nv.constant0._ZN6thrust24THRUST_300001_SM_1000_NS8cuda_cub4core6detail13_kernel_agentINS1_15__reduce_by_key16ReduceByKeyAgentINS0_6detail15normal_iteratorINS0_10device_ptrIiEEEENS0_17constant_iteratorIiNS0_11use_defaultESD_EESB_SB_N4cuda3std3__48equal_toIiEENSH_4plusIiEEPllEEJSB_SE_SB_SB_SM_N3cub18CUB_300001_SM_100024ReduceByKeyScanTileStateIilLb1EEESJ_SL_llEEEvDpT0_:
	.zero		976


//--------------------- .nv.constant0._ZN6thrust24THRUST_300001_SM_1000_NS8cuda_cub4core6detail13_kernel_agentINS1_15__reduce_by_key9InitAgentIN3cub18CUB_300001_SM_100024ReduceByKeyScanTileStateIilLb1EEElPlEEJSA_lSB_EEEvDpT0_ --------------------------
	.section	.nv.constant0._ZN6thrust24THRUST_300001_SM_1000_NS8cuda_cub4core6detail13_kernel_agentINS1_15__reduce_by_key9InitAgentIN3cub18CUB_300001_SM_100024ReduceByKeyScanTileStateIilLb1EEElPlEEJSA_lSB_EEEvDpT0_,"a",@progbits
	.sectionflags	@""
	.align	4
.nv.constant0._ZN6thrust24THRUST_300001_SM_1000_NS8cuda_cub4core6detail13_kernel_agentINS1_15__reduce_by_key9InitAgentIN3cub18CUB_300001_SM_100024ReduceByKeyScanTileStateIilLb1EEElPlEEJSA_lSB_EEEvDpT0_:
	.zero		920


//--------------------- .nv.constant0._ZN6thrust24THRUST_300001_SM_1000_NS8cuda_cub4core6detail13_kernel_agentINS1_15__reduce_by_key16ReduceByKeyAgentINS0_6detail15normal_iteratorINS0_10device_ptrIiEEEENS0_17constant_iteratorIiNS0_11use_defaultESD_EESB_SB_N4cuda3std3__48equal_toIiEENSH_4plusIiEEPiiEEJSB_SE_SB_SB_SM_N3cub18CUB_300001_SM_100024ReduceByKeyScanTileStateIiiLb1EEESJ_SL_iiEEEvDpT0_ --------------------------
	.section	.nv.constant0._ZN6thrust24THRUST_300001_SM_1000_NS8cuda_cub4core6detail13_kernel_agentINS1_15__reduce_by_key16ReduceByKeyAgentINS0_6detail15normal_iteratorINS0_10device_ptrIiEEEENS0_17constant_iteratorIiNS0_11use_defaultESD_EESB_SB_N4cuda3std3__48equal_toIiEENSH_4plusIiEEPiiEEJSB_SE_SB_SB_SM_N3cub18CUB_300001_SM_100024ReduceByKeyScanTileStateIiiLb1EEESJ_SL_iiEEEvDpT0_,"a",@progbits
	.sectionflags	@""
	.align	4
.nv.constant0._ZN6thrust24THRUST_300001_SM_1000_NS8cuda_cub4core6detail13_kernel_agentINS1_15__reduce_by_key16ReduceByKeyAgentINS0_6detail15normal_iteratorINS0_10device_ptrIiEEEENS0_17constant_iteratorIiNS0_11use_defaultESD_EESB_SB_N4cuda3std3__48equal_toIiEENSH_4plusIiEEPiiEEJSB_SE_SB_SB_SM_N3cub18CUB_300001_SM_100024ReduceByKeyScanTileStateIiiLb1EEESJ_SL_iiEEEvDpT0_:
	.zero		964


//--------------------- .nv.constant0._ZN6thrust24THRUST_300001_SM_1000_NS8cuda_cub4core6detail13_kernel_agentINS1_15__reduce_by_key9InitAgentIN3cub18CUB_300001_SM_100024ReduceByKeyScanTileStateIiiLb1EEEiPiEEJSA_iSB_EEEvDpT0_ --------------------------
	.section	.nv.constant0._ZN6thrust24THRUST_300001_SM_1000_NS8cuda_cub4core6detail13_kernel_agentINS1_15__reduce_by_key9InitAgentIN3cub18CUB_300001_SM_100024ReduceByKeyScanTileStateIiiLb1EEEiPiEEJSA_iSB_EEEvDpT0_,"a",@progbits
	.sectionflags	@""
	.align	4
.nv.constant0._ZN6thrust24THRUST_300001_SM_1000_NS8cuda_cub4core6detail13_kernel_agentINS1_15__reduce_by_key9InitAgentIN3cub18CUB_300001_SM_100024ReduceByKeyScanTileStateIiiLb1EEEiPiEEJSA_iSB_EEEvDpT0_:
	.zero		920


//--------------------- .nv.constant0._Z23scatter_sampling_kernelPKiPKdiiPd --------------------------
	.section	.nv.constant0._Z23scatter_sampling_kernelPKiPKdiiPd,"a",@progbits
	.sectionflags	@""
	.align	4
.nv.constant0._Z23scatter_sampling_kernelPKiPKdiiPd:
	.zero		928


//--------------------- .nv.constant0._Z32compute_sampling_fraction_kernelPKdPKiidddddddPd --------------------------
	.section	.nv.constant0._Z32compute_sampling_fraction_kernelPKdPKiidddddddPd,"a",@progbits
	.sectionflags	@""
	.align	4
.nv.constant0._Z32compute_sampling_fraction_kernelPKdPKiidddddddPd:
	.zero		984


//--------------------- .nv.constant0._Z15per_cell_kernelPKdPKiS2_S2_iddddidPdPi --------------------------
	.section	.nv.constant0._Z15per_cell_kernelPKdPKiS2_S2_iddddidPdPi,"a",@progbits
	.sectionflags	@""
	.align	4
.nv.constant0._Z15per_cell_kernelPKdPKiS2_S2_iddddidPdPi:
	.zero		1000


//--------------------- .nv.constant0._Z20gather_points_kernelPKdPKiS2_iPd --------------------------
	.section	.nv.constant0._Z20gather_points_kernelPKdPKiS2_iPd,"a",@progbits
	.sectionflags	@""
	.align	4
.nv.constant0._Z20gather_points_kernelPKdPKiS2_iPd:
	.zero		936


//--------------------- .nv.constant0._Z18decide_keep_kernelPKiiPKdPi --------------------------
	.section	.nv.constant0._Z18decide_keep_kernelPKiiPKdPi,"a",@progbits
	.sectionflags	@""
	.align	4
.nv.constant0._Z18decide_keep_kernelPKiiPKdPi:
	.zero		928


//--------------------- .nv.constant0._Z23compute_cell_ids_kernelPKdiddddiPi --------------------------
	.section	.nv.constant0._Z23compute_cell_ids_kernelPKdiddddiPi,"a",@progbits
	.sectionflags	@""
	.align	4
.nv.constant0._Z23compute_cell_ids_kernelPKdiddddiPi:
	.zero		960


//--------------------- .nv.constant0._Z14reorder_kernelPKdPKiPdi --------------------------
	.section	.nv.constant0._Z14reorder_kernelPKdPKiPdi,"a",@progbits
	.sectionflags	@""
	.align	4
.nv.constant0._Z14reorder_kernelPKdPKiPdi:
	.zero		924


//--------------------- SYMBOLS --------------------------

	.type		.nv.reservedSmem.offset0,@object
	.size		.nv.reservedSmem.offset0,0x4
	.type		.nv.reservedSmem.cap,@object
	.size		.nv.reservedSmem.cap,0x4
